//
// Generated by NVIDIA NVVM Compiler
//
// Compiler Build ID: CL-36424714
// Cuda compilation tools, release 13.0, V13.0.88
// Based on NVVM 20.0.0
//

.version 9.0
.target sm_100
.address_size 64

	// .globl	_ZN3cub18CUB_300001_SM_10006detail11EmptyKernelIvEEvv
// _ZZN3cub18CUB_300001_SM_10006detail10merge_sort30DeviceMergeSortBlockSortKernelINS2_10policy_hubIN6thrust24THRUST_300001_SM_1000_NS10device_ptrI6MyItemEEE9Policy600ES9_PNS0_8NullTypeES9_SD_jN4cuda3std3__44lessIS8_EES8_SC_EEvbT0_T1_T2_T3_T4_PT6_PT7_T5_NS1_7vsmem_tEE19static_temp_storage has been demoted
// _ZZN3cub18CUB_300001_SM_10006detail10merge_sort26DeviceMergeSortMergeKernelINS2_10policy_hubIN6thrust24THRUST_300001_SM_1000_NS10device_ptrI6MyItemEEE9Policy600ES9_PNS0_8NullTypeES9_SD_jN4cuda3std3__44lessIS8_EES8_SC_EEvbT2_T3_T4_PT6_PT7_T5_PSL_SL_NS1_7vsmem_tEE19static_temp_storage has been demoted
// _ZZN3cub18CUB_300001_SM_10006detail10merge_sort30DeviceMergeSortBlockSortKernelINS2_10policy_hubIN6thrust24THRUST_300001_SM_1000_NS10device_ptrI6MyItemEEE9Policy600ES9_PNS0_8NullTypeES9_SD_mN4cuda3std3__44lessIS8_EES8_SC_EEvbT0_T1_T2_T3_T4_PT6_PT7_T5_NS1_7vsmem_tEE19static_temp_storage has been demoted
// _ZZN3cub18CUB_300001_SM_10006detail10merge_sort26DeviceMergeSortMergeKernelINS2_10policy_hubIN6thrust24THRUST_300001_SM_1000_NS10device_ptrI6MyItemEEE9Policy600ES9_PNS0_8NullTypeES9_SD_mN4cuda3std3__44lessIS8_EES8_SC_EEvbT2_T3_T4_PT6_PT7_T5_PSL_SL_NS1_7vsmem_tEE19static_temp_storage has been demoted
// _ZZN3cub18CUB_300001_SM_10006detail10radix_sort31DeviceRadixSortSingleTileKernelINS1_5radix10policy_hubIiiyE10Policy1000ELNS0_9SortOrderE0EiiyNS1_21identity_decomposer_tEEEvPKT1_PSA_PKT2_PSE_T3_iiT4_E12temp_storage has been demoted
// _ZZN3cub18CUB_300001_SM_10006detail10radix_sort30DeviceRadixSortHistogramKernelINS1_5radix10policy_hubIiiyE10Policy1000ELNS0_9SortOrderE0EiyNS1_21identity_decomposer_tEEEvPT2_PKT1_SA_iiT3_E12temp_storage has been demoted
// _ZZN3cub18CUB_300001_SM_10006detail10radix_sort33DeviceRadixSortExclusiveSumKernelINS1_5radix10policy_hubIiiyE10Policy1000EyEEvPT0_E12temp_storage has been demoted
// _ZZN3cub18CUB_300001_SM_10006detail10radix_sort29DeviceRadixSortOnesweepKernelINS1_5radix10policy_hubIiiyE10Policy1000ELNS0_9SortOrderE0EiiyiiNS1_21identity_decomposer_tEEEvPT5_SB_PT3_PKSC_PT1_PKSG_PT2_PKSK_T4_iiT6_E1s has been demoted
.global .align 1 .b8 _ZN30_INTERNAL_e61ac700_4_k_cu_main4cuda3std3__45__cpo5beginE[1];
.global .align 1 .b8 _ZN30_INTERNAL_e61ac700_4_k_cu_main4cuda3std3__45__cpo3endE[1];
.global .align 1 .b8 _ZN30_INTERNAL_e61ac700_4_k_cu_main4cuda3std3__45__cpo6cbeginE[1];
.global .align 1 .b8 _ZN30_INTERNAL_e61ac700_4_k_cu_main4cuda3std3__45__cpo4cendE[1];
.global .align 1 .b8 _ZN30_INTERNAL_e61ac700_4_k_cu_main4cuda3std3__45__cpo6rbeginE[1];
.global .align 1 .b8 _ZN30_INTERNAL_e61ac700_4_k_cu_main4cuda3std3__45__cpo4rendE[1];
.global .align 1 .b8 _ZN30_INTERNAL_e61ac700_4_k_cu_main4cuda3std3__45__cpo7crbeginE[1];
.global .align 1 .b8 _ZN30_INTERNAL_e61ac700_4_k_cu_main4cuda3std3__45__cpo5crendE[1];
.global .align 1 .b8 _ZN30_INTERNAL_e61ac700_4_k_cu_main4cuda3std3__432_GLOBAL__N__e61ac700_4_k_cu_main6ignoreE[1];
.global .align 1 .b8 _ZN30_INTERNAL_e61ac700_4_k_cu_main4cuda3std3__419piecewise_constructE[1];
.global .align 1 .b8 _ZN30_INTERNAL_e61ac700_4_k_cu_main4cuda3std3__48in_placeE[1];
.global .align 1 .b8 _ZN30_INTERNAL_e61ac700_4_k_cu_main4cuda3std3__420unreachable_sentinelE[1];
.global .align 1 .b8 _ZN30_INTERNAL_e61ac700_4_k_cu_main4cuda3std3__47nulloptE[1];
.global .align 1 .b8 _ZN30_INTERNAL_e61ac700_4_k_cu_main4cuda3std3__48unexpectE[1];
.global .align 1 .b8 _ZN30_INTERNAL_e61ac700_4_k_cu_main4cuda3std6ranges3__45__cpo4swapE[1];
.global .align 1 .b8 _ZN30_INTERNAL_e61ac700_4_k_cu_main4cuda3std6ranges3__45__cpo9iter_moveE[1];
.global .align 1 .b8 _ZN30_INTERNAL_e61ac700_4_k_cu_main4cuda3std6ranges3__45__cpo5beginE[1];
.global .align 1 .b8 _ZN30_INTERNAL_e61ac700_4_k_cu_main4cuda3std6ranges3__45__cpo3endE[1];
.global .align 1 .b8 _ZN30_INTERNAL_e61ac700_4_k_cu_main4cuda3std6ranges3__45__cpo6cbeginE[1];
.global .align 1 .b8 _ZN30_INTERNAL_e61ac700_4_k_cu_main4cuda3std6ranges3__45__cpo4cendE[1];
.global .align 1 .b8 _ZN30_INTERNAL_e61ac700_4_k_cu_main4cuda3std6ranges3__45__cpo7advanceE[1];
.global .align 1 .b8 _ZN30_INTERNAL_e61ac700_4_k_cu_main4cuda3std6ranges3__45__cpo9iter_swapE[1];
.global .align 1 .b8 _ZN30_INTERNAL_e61ac700_4_k_cu_main4cuda3std6ranges3__45__cpo4nextE[1];
.global .align 1 .b8 _ZN30_INTERNAL_e61ac700_4_k_cu_main4cuda3std6ranges3__45__cpo4prevE[1];
.global .align 1 .b8 _ZN30_INTERNAL_e61ac700_4_k_cu_main4cuda3std6ranges3__45__cpo4dataE[1];
.global .align 1 .b8 _ZN30_INTERNAL_e61ac700_4_k_cu_main4cuda3std6ranges3__45__cpo5cdataE[1];
.global .align 1 .b8 _ZN30_INTERNAL_e61ac700_4_k_cu_main4cuda3std6ranges3__45__cpo4sizeE[1];
.global .align 1 .b8 _ZN30_INTERNAL_e61ac700_4_k_cu_main4cuda3std6ranges3__45__cpo5ssizeE[1];
.global .align 1 .b8 _ZN30_INTERNAL_e61ac700_4_k_cu_main4cuda3std6ranges3__45__cpo8distanceE[1];
.global .align 1 .b8 _ZN30_INTERNAL_e61ac700_4_k_cu_main6thrust24THRUST_300001_SM_1000_NS8cuda_cub3parE[1];
.global .align 1 .b8 _ZN30_INTERNAL_e61ac700_4_k_cu_main6thrust24THRUST_300001_SM_1000_NS8cuda_cub10par_nosyncE[1];
.global .align 1 .b8 _ZN30_INTERNAL_e61ac700_4_k_cu_main6thrust24THRUST_300001_SM_1000_NS6system6detail10sequential3seqE[1];
.global .align 1 .b8 _ZN30_INTERNAL_e61ac700_4_k_cu_main6thrust24THRUST_300001_SM_1000_NS6system3cpp3parE[1];
.global .align 1 .b8 _ZN30_INTERNAL_e61ac700_4_k_cu_main6thrust24THRUST_300001_SM_1000_NS12placeholders2_1E[1];
.global .align 1 .b8 _ZN30_INTERNAL_e61ac700_4_k_cu_main6thrust24THRUST_300001_SM_1000_NS12placeholders2_2E[1];
.global .align 1 .b8 _ZN30_INTERNAL_e61ac700_4_k_cu_main6thrust24THRUST_300001_SM_1000_NS12placeholders2_3E[1];
.global .align 1 .b8 _ZN30_INTERNAL_e61ac700_4_k_cu_main6thrust24THRUST_300001_SM_1000_NS12placeholders2_4E[1];
.global .align 1 .b8 _ZN30_INTERNAL_e61ac700_4_k_cu_main6thrust24THRUST_300001_SM_1000_NS12placeholders2_5E[1];
.global .align 1 .b8 _ZN30_INTERNAL_e61ac700_4_k_cu_main6thrust24THRUST_300001_SM_1000_NS12placeholders2_6E[1];
.global .align 1 .b8 _ZN30_INTERNAL_e61ac700_4_k_cu_main6thrust24THRUST_300001_SM_1000_NS12placeholders2_7E[1];
.global .align 1 .b8 _ZN30_INTERNAL_e61ac700_4_k_cu_main6thrust24THRUST_300001_SM_1000_NS12placeholders2_8E[1];
.global .align 1 .b8 _ZN30_INTERNAL_e61ac700_4_k_cu_main6thrust24THRUST_300001_SM_1000_NS12placeholders2_9E[1];
.global .align 1 .b8 _ZN30_INTERNAL_e61ac700_4_k_cu_main6thrust24THRUST_300001_SM_1000_NS12placeholders3_10E[1];
.global .align 1 .b8 _ZN30_INTERNAL_e61ac700_4_k_cu_main6thrust24THRUST_300001_SM_1000_NS3seqE[1];
.global .align 1 .b8 _ZN30_INTERNAL_e61ac700_4_k_cu_main6thrust24THRUST_300001_SM_1000_NS6deviceE[1];

.visible .entry _ZN3cub18CUB_300001_SM_10006detail11EmptyKernelIvEEvv()
{


	ret;

}
	// .globl	_ZN3cub18CUB_300001_SM_10006detail10merge_sort30DeviceMergeSortBlockSortKernelINS2_10policy_hubIN6thrust24THRUST_300001_SM_1000_NS10device_ptrI6MyItemEEE9Policy600ES9_PNS0_8NullTypeES9_SD_jN4cuda3std3__44lessIS8_EES8_SC_EEvbT0_T1_T2_T3_T4_PT6_PT7_T5_NS1_7vsmem_tE
.visible .entry _ZN3cub18CUB_300001_SM_10006detail10merge_sort30DeviceMergeSortBlockSortKernelINS2_10policy_hubIN6thrust24THRUST_300001_SM_1000_NS10device_ptrI6MyItemEEE9Policy600ES9_PNS0_8NullTypeES9_SD_jN4cuda3std3__44lessIS8_EES8_SC_EEvbT0_T1_T2_T3_T4_PT6_PT7_T5_NS1_7vsmem_tE(
	.param .u8 _ZN3cub18CUB_300001_SM_10006detail10merge_sort30DeviceMergeSortBlockSortKernelINS2_10policy_hubIN6thrust24THRUST_300001_SM_1000_NS10device_ptrI6MyItemEEE9Policy600ES9_PNS0_8NullTypeES9_SD_jN4cuda3std3__44lessIS8_EES8_SC_EEvbT0_T1_T2_T3_T4_PT6_PT7_T5_NS1_7vsmem_tE_param_0,
	.param .align 8 .b8 _ZN3cub18CUB_300001_SM_10006detail10merge_sort30DeviceMergeSortBlockSortKernelINS2_10policy_hubIN6thrust24THRUST_300001_SM_1000_NS10device_ptrI6MyItemEEE9Policy600ES9_PNS0_8NullTypeES9_SD_jN4cuda3std3__44lessIS8_EES8_SC_EEvbT0_T1_T2_T3_T4_PT6_PT7_T5_NS1_7vsmem_tE_param_1[8],
	.param .u64 .ptr .align 1 _ZN3cub18CUB_300001_SM_10006detail10merge_sort30DeviceMergeSortBlockSortKernelINS2_10policy_hubIN6thrust24THRUST_300001_SM_1000_NS10device_ptrI6MyItemEEE9Policy600ES9_PNS0_8NullTypeES9_SD_jN4cuda3std3__44lessIS8_EES8_SC_EEvbT0_T1_T2_T3_T4_PT6_PT7_T5_NS1_7vsmem_tE_param_2,
	.param .align 8 .b8 _ZN3cub18CUB_300001_SM_10006detail10merge_sort30DeviceMergeSortBlockSortKernelINS2_10policy_hubIN6thrust24THRUST_300001_SM_1000_NS10device_ptrI6MyItemEEE9Policy600ES9_PNS0_8NullTypeES9_SD_jN4cuda3std3__44lessIS8_EES8_SC_EEvbT0_T1_T2_T3_T4_PT6_PT7_T5_NS1_7vsmem_tE_param_3[8],
	.param .u64 .ptr .align 1 _ZN3cub18CUB_300001_SM_10006detail10merge_sort30DeviceMergeSortBlockSortKernelINS2_10policy_hubIN6thrust24THRUST_300001_SM_1000_NS10device_ptrI6MyItemEEE9Policy600ES9_PNS0_8NullTypeES9_SD_jN4cuda3std3__44lessIS8_EES8_SC_EEvbT0_T1_T2_T3_T4_PT6_PT7_T5_NS1_7vsmem_tE_param_4,
	.param .u32 _ZN3cub18CUB_300001_SM_10006detail10merge_sort30DeviceMergeSortBlockSortKernelINS2_10policy_hubIN6thrust24THRUST_300001_SM_1000_NS10device_ptrI6MyItemEEE9Policy600ES9_PNS0_8NullTypeES9_SD_jN4cuda3std3__44lessIS8_EES8_SC_EEvbT0_T1_T2_T3_T4_PT6_PT7_T5_NS1_7vsmem_tE_param_5,
	.param .u64 .ptr .align 1 _ZN3cub18CUB_300001_SM_10006detail10merge_sort30DeviceMergeSortBlockSortKernelINS2_10policy_hubIN6thrust24THRUST_300001_SM_1000_NS10device_ptrI6MyItemEEE9Policy600ES9_PNS0_8NullTypeES9_SD_jN4cuda3std3__44lessIS8_EES8_SC_EEvbT0_T1_T2_T3_T4_PT6_PT7_T5_NS1_7vsmem_tE_param_6,
	.param .u64 .ptr .align 1 _ZN3cub18CUB_300001_SM_10006detail10merge_sort30DeviceMergeSortBlockSortKernelINS2_10policy_hubIN6thrust24THRUST_300001_SM_1000_NS10device_ptrI6MyItemEEE9Policy600ES9_PNS0_8NullTypeES9_SD_jN4cuda3std3__44lessIS8_EES8_SC_EEvbT0_T1_T2_T3_T4_PT6_PT7_T5_NS1_7vsmem_tE_param_7,
	.param .align 1 .b8 _ZN3cub18CUB_300001_SM_10006detail10merge_sort30DeviceMergeSortBlockSortKernelINS2_10policy_hubIN6thrust24THRUST_300001_SM_1000_NS10device_ptrI6MyItemEEE9Policy600ES9_PNS0_8NullTypeES9_SD_jN4cuda3std3__44lessIS8_EES8_SC_EEvbT0_T1_T2_T3_T4_PT6_PT7_T5_NS1_7vsmem_tE_param_8[1],
	.param .align 8 .b8 _ZN3cub18CUB_300001_SM_10006detail10merge_sort30DeviceMergeSortBlockSortKernelINS2_10policy_hubIN6thrust24THRUST_300001_SM_1000_NS10device_ptrI6MyItemEEE9Policy600ES9_PNS0_8NullTypeES9_SD_jN4cuda3std3__44lessIS8_EES8_SC_EEvbT0_T1_T2_T3_T4_PT6_PT7_T5_NS1_7vsmem_tE_param_9[8]
)
.maxntid 256
{
	.reg .pred 	%p<236>;
	.reg .b16 	%rs<4>;
	.reg .b32 	%r<1391>;
	.reg .b64 	%rd<36>;
	// demoted variable
	.shared .align 16 .b8 _ZZN3cub18CUB_300001_SM_10006detail10merge_sort30DeviceMergeSortBlockSortKernelINS2_10policy_hubIN6thrust24THRUST_300001_SM_1000_NS10device_ptrI6MyItemEEE9Policy600ES9_PNS0_8NullTypeES9_SD_jN4cuda3std3__44lessIS8_EES8_SC_EEvbT0_T1_T2_T3_T4_PT6_PT7_T5_NS1_7vsmem_tEE19static_temp_storage[16912];
	ld.param.u64 	%rd8, [_ZN3cub18CUB_300001_SM_10006detail10merge_sort30DeviceMergeSortBlockSortKernelINS2_10policy_hubIN6thrust24THRUST_300001_SM_1000_NS10device_ptrI6MyItemEEE9Policy600ES9_PNS0_8NullTypeES9_SD_jN4cuda3std3__44lessIS8_EES8_SC_EEvbT0_T1_T2_T3_T4_PT6_PT7_T5_NS1_7vsmem_tE_param_3];
	ld.param.u64 	%rd9, [_ZN3cub18CUB_300001_SM_10006detail10merge_sort30DeviceMergeSortBlockSortKernelINS2_10policy_hubIN6thrust24THRUST_300001_SM_1000_NS10device_ptrI6MyItemEEE9Policy600ES9_PNS0_8NullTypeES9_SD_jN4cuda3std3__44lessIS8_EES8_SC_EEvbT0_T1_T2_T3_T4_PT6_PT7_T5_NS1_7vsmem_tE_param_1];
	ld.param.u32 	%r464, [_ZN3cub18CUB_300001_SM_10006detail10merge_sort30DeviceMergeSortBlockSortKernelINS2_10policy_hubIN6thrust24THRUST_300001_SM_1000_NS10device_ptrI6MyItemEEE9Policy600ES9_PNS0_8NullTypeES9_SD_jN4cuda3std3__44lessIS8_EES8_SC_EEvbT0_T1_T2_T3_T4_PT6_PT7_T5_NS1_7vsmem_tE_param_5];
	cvta.to.global.u64 	%rd1, %rd9;
	cvta.to.global.u64 	%rd2, %rd8;
	mov.u32 	%r465, %ctaid.x;
	mov.u32 	%r466, %nctaid.x;
	shl.b32 	%r1, %r465, 11;
	add.s32 	%r467, %r466, -1;
	setp.ge.u32 	%p33, %r465, %r467;
	@%p33 bra 	$L__BB1_54;
	// begin inline asm
	griddepcontrol.wait;
	// end inline asm
	mov.u32 	%r846, %ctaid.x;
	shl.b32 	%r847, %r846, 11;
	cvt.u64.u32 	%rd22, %r847;
	mov.u32 	%r2, %tid.x;
	and.b32  	%r3, %r2, 31;
	shl.b32 	%r848, %r2, 3;
	and.b32  	%r4, %r848, 7936;
	or.b32  	%r849, %r4, %r3;
	cvt.u64.u32 	%rd23, %r849;
	add.s64 	%rd3, %rd23, %rd22;
	shl.b64 	%rd24, %rd3, 3;
	add.s64 	%rd25, %rd1, %rd24;
	ld.global.u32 	%r850, [%rd25];
	ld.global.u32 	%r851, [%rd25+4];
	ld.global.u32 	%r852, [%rd25+256];
	ld.global.u32 	%r853, [%rd25+260];
	ld.global.u32 	%r854, [%rd25+512];
	ld.global.u32 	%r855, [%rd25+516];
	ld.global.u32 	%r856, [%rd25+768];
	ld.global.u32 	%r857, [%rd25+772];
	ld.global.u32 	%r858, [%rd25+1024];
	ld.global.u32 	%r859, [%rd25+1028];
	ld.global.u32 	%r860, [%rd25+1280];
	ld.global.u32 	%r861, [%rd25+1284];
	ld.global.u32 	%r862, [%rd25+1536];
	ld.global.u32 	%r863, [%rd25+1540];
	ld.global.u32 	%r864, [%rd25+1792];
	ld.global.u32 	%r865, [%rd25+1796];
	// begin inline asm
	mov.u32 %r844, %laneid;
	// end inline asm
	add.s32 	%r866, %r844, %r4;
	shr.s32 	%r867, %r866, 5;
	add.s32 	%r868, %r867, %r866;
	shl.b32 	%r869, %r868, 3;
	mov.u32 	%r870, _ZZN3cub18CUB_300001_SM_10006detail10merge_sort30DeviceMergeSortBlockSortKernelINS2_10policy_hubIN6thrust24THRUST_300001_SM_1000_NS10device_ptrI6MyItemEEE9Policy600ES9_PNS0_8NullTypeES9_SD_jN4cuda3std3__44lessIS8_EES8_SC_EEvbT0_T1_T2_T3_T4_PT6_PT7_T5_NS1_7vsmem_tEE19static_temp_storage;
	add.s32 	%r5, %r870, %r869;
	st.shared.v2.u32 	[%r5], {%r850, %r851};
	add.s32 	%r871, %r866, 32;
	shr.s32 	%r872, %r871, 5;
	add.s32 	%r873, %r872, %r866;
	shl.b32 	%r874, %r873, 3;
	add.s32 	%r6, %r870, %r874;
	st.shared.v2.u32 	[%r6+256], {%r852, %r853};
	add.s32 	%r875, %r866, 64;
	shr.s32 	%r876, %r875, 5;
	add.s32 	%r877, %r876, %r866;
	shl.b32 	%r878, %r877, 3;
	add.s32 	%r7, %r870, %r878;
	st.shared.v2.u32 	[%r7+512], {%r854, %r855};
	add.s32 	%r879, %r866, 96;
	shr.s32 	%r880, %r879, 5;
	add.s32 	%r881, %r880, %r866;
	shl.b32 	%r882, %r881, 3;
	add.s32 	%r8, %r870, %r882;
	st.shared.v2.u32 	[%r8+768], {%r856, %r857};
	add.s32 	%r883, %r866, 128;
	shr.s32 	%r884, %r883, 5;
	add.s32 	%r885, %r884, %r866;
	shl.b32 	%r886, %r885, 3;
	add.s32 	%r9, %r870, %r886;
	st.shared.v2.u32 	[%r9+1024], {%r858, %r859};
	add.s32 	%r887, %r866, 160;
	shr.s32 	%r888, %r887, 5;
	add.s32 	%r889, %r888, %r866;
	shl.b32 	%r890, %r889, 3;
	add.s32 	%r10, %r870, %r890;
	st.shared.v2.u32 	[%r10+1280], {%r860, %r861};
	add.s32 	%r891, %r866, 192;
	shr.s32 	%r892, %r891, 5;
	add.s32 	%r893, %r892, %r866;
	shl.b32 	%r894, %r893, 3;
	add.s32 	%r11, %r870, %r894;
	st.shared.v2.u32 	[%r11+1536], {%r862, %r863};
	add.s32 	%r895, %r866, 224;
	shr.s32 	%r896, %r895, 5;
	add.s32 	%r897, %r896, %r866;
	shl.b32 	%r898, %r897, 3;
	add.s32 	%r12, %r870, %r898;
	st.shared.v2.u32 	[%r12+1792], {%r864, %r865};
	bar.warp.sync 	-1;
	mad.lo.s32 	%r899, %r844, 7, %r866;
	shr.s32 	%r900, %r899, 5;
	add.s32 	%r901, %r900, %r899;
	shl.b32 	%r902, %r901, 3;
	add.s32 	%r13, %r870, %r902;
	ld.shared.v2.u32 	{%r903, %r904}, [%r13];
	add.s32 	%r905, %r899, 1;
	shr.s32 	%r906, %r905, 5;
	add.s32 	%r907, %r906, %r899;
	shl.b32 	%r908, %r907, 3;
	add.s32 	%r14, %r870, %r908;
	ld.shared.v2.u32 	{%r909, %r910}, [%r14+8];
	add.s32 	%r911, %r899, 2;
	shr.s32 	%r912, %r911, 5;
	add.s32 	%r913, %r912, %r899;
	shl.b32 	%r914, %r913, 3;
	add.s32 	%r15, %r870, %r914;
	ld.shared.v2.u32 	{%r915, %r916}, [%r15+16];
	add.s32 	%r917, %r899, 3;
	shr.s32 	%r918, %r917, 5;
	add.s32 	%r919, %r918, %r899;
	shl.b32 	%r920, %r919, 3;
	add.s32 	%r16, %r870, %r920;
	ld.shared.v2.u32 	{%r921, %r922}, [%r16+24];
	add.s32 	%r923, %r899, 4;
	shr.s32 	%r924, %r923, 5;
	add.s32 	%r925, %r924, %r899;
	shl.b32 	%r926, %r925, 3;
	add.s32 	%r17, %r870, %r926;
	ld.shared.v2.u32 	{%r927, %r928}, [%r17+32];
	add.s32 	%r929, %r899, 5;
	shr.s32 	%r930, %r929, 5;
	add.s32 	%r931, %r930, %r899;
	shl.b32 	%r932, %r931, 3;
	add.s32 	%r18, %r870, %r932;
	ld.shared.v2.u32 	{%r933, %r934}, [%r18+40];
	add.s32 	%r935, %r899, 6;
	shr.s32 	%r936, %r935, 5;
	add.s32 	%r937, %r936, %r899;
	shl.b32 	%r938, %r937, 3;
	add.s32 	%r19, %r870, %r938;
	ld.shared.v2.u32 	{%r939, %r940}, [%r19+48];
	add.s32 	%r941, %r899, 7;
	shr.s32 	%r942, %r941, 5;
	add.s32 	%r943, %r942, %r899;
	shl.b32 	%r944, %r943, 3;
	add.s32 	%r20, %r870, %r944;
	ld.shared.v2.u32 	{%r945, %r946}, [%r20+56];
	bar.sync 	0;
	// begin inline asm
	griddepcontrol.launch_dependents;
	// end inline asm
	add.s32 	%r947, %r910, %r909;
	add.s32 	%r948, %r904, %r903;
	setp.lt.s32 	%p147, %r947, %r948;
	selp.b32 	%r949, %r904, %r910, %p147;
	selp.b32 	%r950, %r903, %r909, %p147;
	selp.b32 	%r951, %r910, %r904, %p147;
	selp.b32 	%r952, %r909, %r903, %p147;
	add.s32 	%r953, %r922, %r921;
	add.s32 	%r954, %r916, %r915;
	setp.lt.s32 	%p148, %r953, %r954;
	selp.b32 	%r955, %r916, %r922, %p148;
	selp.b32 	%r956, %r915, %r921, %p148;
	selp.b32 	%r957, %r922, %r916, %p148;
	selp.b32 	%r958, %r921, %r915, %p148;
	add.s32 	%r959, %r934, %r933;
	add.s32 	%r960, %r928, %r927;
	setp.lt.s32 	%p149, %r959, %r960;
	selp.b32 	%r961, %r928, %r934, %p149;
	selp.b32 	%r962, %r927, %r933, %p149;
	selp.b32 	%r963, %r934, %r928, %p149;
	selp.b32 	%r964, %r933, %r927, %p149;
	add.s32 	%r965, %r946, %r945;
	add.s32 	%r966, %r940, %r939;
	setp.lt.s32 	%p150, %r965, %r966;
	selp.b32 	%r967, %r940, %r946, %p150;
	selp.b32 	%r968, %r939, %r945, %p150;
	selp.b32 	%r969, %r946, %r940, %p150;
	selp.b32 	%r970, %r945, %r939, %p150;
	add.s32 	%r971, %r957, %r958;
	add.s32 	%r972, %r949, %r950;
	setp.lt.s32 	%p151, %r971, %r972;
	selp.b32 	%r973, %r949, %r957, %p151;
	selp.b32 	%r974, %r950, %r958, %p151;
	selp.b32 	%r975, %r957, %r949, %p151;
	selp.b32 	%r976, %r958, %r950, %p151;
	add.s32 	%r977, %r963, %r964;
	add.s32 	%r978, %r955, %r956;
	setp.lt.s32 	%p152, %r977, %r978;
	selp.b32 	%r979, %r955, %r963, %p152;
	selp.b32 	%r980, %r956, %r964, %p152;
	selp.b32 	%r981, %r963, %r955, %p152;
	selp.b32 	%r982, %r964, %r956, %p152;
	add.s32 	%r983, %r969, %r970;
	add.s32 	%r984, %r961, %r962;
	setp.lt.s32 	%p153, %r983, %r984;
	selp.b32 	%r985, %r961, %r969, %p153;
	selp.b32 	%r986, %r962, %r970, %p153;
	selp.b32 	%r987, %r969, %r961, %p153;
	selp.b32 	%r988, %r970, %r962, %p153;
	add.s32 	%r989, %r975, %r976;
	add.s32 	%r990, %r951, %r952;
	setp.lt.s32 	%p154, %r989, %r990;
	selp.b32 	%r991, %r951, %r975, %p154;
	selp.b32 	%r992, %r952, %r976, %p154;
	selp.b32 	%r993, %r975, %r951, %p154;
	selp.b32 	%r994, %r976, %r952, %p154;
	add.s32 	%r995, %r981, %r982;
	add.s32 	%r996, %r973, %r974;
	setp.lt.s32 	%p155, %r995, %r996;
	selp.b32 	%r997, %r973, %r981, %p155;
	selp.b32 	%r998, %r974, %r982, %p155;
	selp.b32 	%r999, %r981, %r973, %p155;
	selp.b32 	%r1000, %r982, %r974, %p155;
	add.s32 	%r1001, %r987, %r988;
	add.s32 	%r1002, %r979, %r980;
	setp.lt.s32 	%p156, %r1001, %r1002;
	selp.b32 	%r1003, %r979, %r987, %p156;
	selp.b32 	%r1004, %r980, %r988, %p156;
	selp.b32 	%r1005, %r987, %r979, %p156;
	selp.b32 	%r1006, %r988, %r980, %p156;
	add.s32 	%r1007, %r967, %r968;
	add.s32 	%r1008, %r985, %r986;
	setp.lt.s32 	%p157, %r1007, %r1008;
	selp.b32 	%r1009, %r985, %r967, %p157;
	selp.b32 	%r1010, %r986, %r968, %p157;
	selp.b32 	%r1011, %r967, %r985, %p157;
	selp.b32 	%r1012, %r968, %r986, %p157;
	add.s32 	%r1013, %r999, %r1000;
	add.s32 	%r1014, %r991, %r992;
	setp.lt.s32 	%p158, %r1013, %r1014;
	selp.b32 	%r1015, %r991, %r999, %p158;
	selp.b32 	%r1016, %r992, %r1000, %p158;
	selp.b32 	%r1017, %r999, %r991, %p158;
	selp.b32 	%r1018, %r1000, %r992, %p158;
	add.s32 	%r1019, %r1005, %r1006;
	add.s32 	%r1020, %r997, %r998;
	setp.lt.s32 	%p159, %r1019, %r1020;
	selp.b32 	%r1021, %r997, %r1005, %p159;
	selp.b32 	%r1022, %r998, %r1006, %p159;
	selp.b32 	%r1023, %r1005, %r997, %p159;
	selp.b32 	%r1024, %r1006, %r998, %p159;
	add.s32 	%r1025, %r1011, %r1012;
	add.s32 	%r1026, %r1003, %r1004;
	setp.lt.s32 	%p160, %r1025, %r1026;
	selp.b32 	%r1027, %r1003, %r1011, %p160;
	selp.b32 	%r1028, %r1004, %r1012, %p160;
	selp.b32 	%r1029, %r1011, %r1003, %p160;
	selp.b32 	%r1030, %r1012, %r1004, %p160;
	add.s32 	%r1031, %r1017, %r1018;
	add.s32 	%r1032, %r993, %r994;
	setp.lt.s32 	%p161, %r1031, %r1032;
	selp.b32 	%r1033, %r993, %r1017, %p161;
	selp.b32 	%r1034, %r994, %r1018, %p161;
	selp.b32 	%r1035, %r1017, %r993, %p161;
	selp.b32 	%r1036, %r1018, %r994, %p161;
	add.s32 	%r1037, %r1023, %r1024;
	add.s32 	%r1038, %r1015, %r1016;
	setp.lt.s32 	%p162, %r1037, %r1038;
	selp.b32 	%r1039, %r1015, %r1023, %p162;
	selp.b32 	%r1040, %r1016, %r1024, %p162;
	selp.b32 	%r1041, %r1023, %r1015, %p162;
	selp.b32 	%r1042, %r1024, %r1016, %p162;
	add.s32 	%r1043, %r1029, %r1030;
	add.s32 	%r1044, %r1021, %r1022;
	setp.lt.s32 	%p163, %r1043, %r1044;
	selp.b32 	%r1045, %r1021, %r1029, %p163;
	selp.b32 	%r1046, %r1022, %r1030, %p163;
	selp.b32 	%r1047, %r1029, %r1021, %p163;
	selp.b32 	%r1048, %r1030, %r1022, %p163;
	add.s32 	%r1049, %r1009, %r1010;
	add.s32 	%r1050, %r1027, %r1028;
	setp.lt.s32 	%p164, %r1049, %r1050;
	selp.b32 	%r1051, %r1027, %r1009, %p164;
	selp.b32 	%r1052, %r1028, %r1010, %p164;
	selp.b32 	%r1053, %r1009, %r1027, %p164;
	selp.b32 	%r1054, %r1010, %r1028, %p164;
	add.s32 	%r1055, %r1041, %r1042;
	add.s32 	%r1056, %r1033, %r1034;
	setp.lt.s32 	%p165, %r1055, %r1056;
	selp.b32 	%r1057, %r1033, %r1041, %p165;
	selp.b32 	%r1058, %r1034, %r1042, %p165;
	selp.b32 	%r1059, %r1041, %r1033, %p165;
	selp.b32 	%r1060, %r1042, %r1034, %p165;
	add.s32 	%r1061, %r1047, %r1048;
	add.s32 	%r1062, %r1039, %r1040;
	setp.lt.s32 	%p166, %r1061, %r1062;
	selp.b32 	%r1063, %r1039, %r1047, %p166;
	selp.b32 	%r1064, %r1040, %r1048, %p166;
	selp.b32 	%r1065, %r1047, %r1039, %p166;
	selp.b32 	%r1066, %r1048, %r1040, %p166;
	add.s32 	%r1067, %r1053, %r1054;
	add.s32 	%r1068, %r1045, %r1046;
	setp.lt.s32 	%p167, %r1067, %r1068;
	selp.b32 	%r1069, %r1045, %r1053, %p167;
	selp.b32 	%r1070, %r1046, %r1054, %p167;
	selp.b32 	%r1071, %r1053, %r1045, %p167;
	selp.b32 	%r1072, %r1054, %r1046, %p167;
	add.s32 	%r1073, %r1059, %r1060;
	add.s32 	%r1074, %r1035, %r1036;
	setp.lt.s32 	%p168, %r1073, %r1074;
	selp.b32 	%r1075, %r1035, %r1059, %p168;
	selp.b32 	%r1076, %r1036, %r1060, %p168;
	selp.b32 	%r1253, %r1059, %r1035, %p168;
	selp.b32 	%r1254, %r1060, %r1036, %p168;
	add.s32 	%r1077, %r1065, %r1066;
	add.s32 	%r1078, %r1057, %r1058;
	setp.lt.s32 	%p169, %r1077, %r1078;
	selp.b32 	%r1079, %r1057, %r1065, %p169;
	selp.b32 	%r1080, %r1058, %r1066, %p169;
	selp.b32 	%r1081, %r1065, %r1057, %p169;
	selp.b32 	%r1082, %r1066, %r1058, %p169;
	add.s32 	%r1083, %r1071, %r1072;
	add.s32 	%r1084, %r1063, %r1064;
	setp.lt.s32 	%p170, %r1083, %r1084;
	selp.b32 	%r1085, %r1063, %r1071, %p170;
	selp.b32 	%r1086, %r1064, %r1072, %p170;
	selp.b32 	%r1087, %r1071, %r1063, %p170;
	selp.b32 	%r1088, %r1072, %r1064, %p170;
	add.s32 	%r1089, %r1051, %r1052;
	add.s32 	%r1090, %r1069, %r1070;
	setp.lt.s32 	%p171, %r1089, %r1090;
	selp.b32 	%r1239, %r1069, %r1051, %p171;
	selp.b32 	%r1240, %r1070, %r1052, %p171;
	selp.b32 	%r1091, %r1051, %r1069, %p171;
	selp.b32 	%r1092, %r1052, %r1070, %p171;
	add.s32 	%r1093, %r1081, %r1082;
	add.s32 	%r1094, %r1075, %r1076;
	setp.lt.s32 	%p172, %r1093, %r1094;
	selp.b32 	%r1249, %r1075, %r1081, %p172;
	selp.b32 	%r1250, %r1076, %r1082, %p172;
	selp.b32 	%r1251, %r1081, %r1075, %p172;
	selp.b32 	%r1252, %r1082, %r1076, %p172;
	add.s32 	%r1095, %r1087, %r1088;
	add.s32 	%r1096, %r1079, %r1080;
	setp.lt.s32 	%p173, %r1095, %r1096;
	selp.b32 	%r1245, %r1079, %r1087, %p173;
	selp.b32 	%r1246, %r1080, %r1088, %p173;
	selp.b32 	%r1247, %r1087, %r1079, %p173;
	selp.b32 	%r1248, %r1088, %r1080, %p173;
	add.s32 	%r1097, %r1091, %r1092;
	add.s32 	%r1098, %r1085, %r1086;
	setp.lt.s32 	%p174, %r1097, %r1098;
	selp.b32 	%r1241, %r1085, %r1091, %p174;
	selp.b32 	%r1242, %r1086, %r1092, %p174;
	selp.b32 	%r1243, %r1091, %r1085, %p174;
	selp.b32 	%r1244, %r1092, %r1086, %p174;
	mov.b32 	%r1255, 2;
$L__BB1_2:
	mov.u32 	%r53, %r1255;
	bar.sync 	0;
	add.s32 	%r1099, %r53, -1;
	shl.b32 	%r1100, %r2, 6;
	mov.u32 	%r1101, _ZZN3cub18CUB_300001_SM_10006detail10merge_sort30DeviceMergeSortBlockSortKernelINS2_10policy_hubIN6thrust24THRUST_300001_SM_1000_NS10device_ptrI6MyItemEEE9Policy600ES9_PNS0_8NullTypeES9_SD_jN4cuda3std3__44lessIS8_EES8_SC_EEvbT0_T1_T2_T3_T4_PT6_PT7_T5_NS1_7vsmem_tEE19static_temp_storage;
	add.s32 	%r1102, %r1101, %r1100;
	st.shared.v4.u32 	[%r1102], {%r1254, %r1253, %r1252, %r1251};
	st.shared.v4.u32 	[%r1102+16], {%r1250, %r1249, %r1248, %r1247};
	st.shared.v4.u32 	[%r1102+32], {%r1246, %r1245, %r1244, %r1243};
	st.shared.v4.u32 	[%r1102+48], {%r1242, %r1241, %r1240, %r1239};
	bar.sync 	0;
	neg.s32 	%r1103, %r53;
	and.b32  	%r1104, %r2, %r1103;
	shl.b32 	%r1105, %r1104, 3;
	shl.b32 	%r1106, %r53, 2;
	and.b32  	%r1107, %r1099, %r2;
	shl.b32 	%r1108, %r1107, 3;
	min.u32 	%r54, %r1108, 2048;
	min.u32 	%r55, %r1105, 2048;
	add.s32 	%r1109, %r55, %r1106;
	min.u32 	%r56, %r1109, 2048;
	add.s32 	%r1110, %r56, %r1106;
	min.u32 	%r57, %r1110, 2048;
	sub.s32 	%r1111, %r56, %r55;
	sub.s32 	%r1112, %r57, %r56;
	setp.lt.s32 	%p175, %r54, %r1112;
	sub.s32 	%r1113, %r54, %r1112;
	selp.b32 	%r1258, 0, %r1113, %p175;
	min.s32 	%r1256, %r1111, %r54;
	setp.ge.s32 	%p176, %r1258, %r1256;
	@%p176 bra 	$L__BB1_5;
	add.s32 	%r60, %r56, %r54;
$L__BB1_4:
	sub.s32 	%r1114, %r1256, %r1258;
	shr.u32 	%r1115, %r1114, 31;
	add.s32 	%r1116, %r1114, %r1115;
	shr.s32 	%r1117, %r1116, 1;
	add.s32 	%r1118, %r1117, %r1258;
	add.s32 	%r1119, %r1118, %r55;
	shl.b32 	%r1120, %r1119, 3;
	add.s32 	%r1122, %r1101, %r1120;
	ld.shared.v2.u32 	{%r1123, %r1124}, [%r1122];
	not.b32 	%r1125, %r1118;
	add.s32 	%r1126, %r60, %r1125;
	shl.b32 	%r1127, %r1126, 3;
	add.s32 	%r1128, %r1101, %r1127;
	ld.shared.v2.u32 	{%r1129, %r1130}, [%r1128];
	add.s32 	%r1131, %r1130, %r1129;
	add.s32 	%r1132, %r1124, %r1123;
	setp.lt.s32 	%p177, %r1131, %r1132;
	add.s32 	%r1133, %r1118, 1;
	selp.b32 	%r1258, %r1258, %r1133, %p177;
	selp.b32 	%r1256, %r1118, %r1256, %p177;
	setp.lt.s32 	%p178, %r1258, %r1256;
	@%p178 bra 	$L__BB1_4;
$L__BB1_5:
	add.s32 	%r66, %r1258, %r55;
	add.s32 	%r1134, %r56, %r54;
	sub.s32 	%r67, %r1134, %r1258;
	shl.b32 	%r1135, %r66, 3;
	add.s32 	%r68, %r1101, %r1135;
	ld.shared.v2.u32 	{%r1265, %r1266}, [%r68];
	shl.b32 	%r1137, %r67, 3;
	add.s32 	%r71, %r1101, %r1137;
	ld.shared.v2.u32 	{%r1259, %r1260}, [%r71];
	setp.ge.s32 	%p180, %r67, %r57;
	mov.pred 	%p220, 0;
	@%p180 bra 	$L__BB1_8;
	setp.ge.s32 	%p182, %r66, %r56;
	mov.pred 	%p220, -1;
	@%p182 bra 	$L__BB1_8;
	add.s32 	%r1138, %r1260, %r1259;
	add.s32 	%r1139, %r1266, %r1265;
	setp.lt.s32 	%p220, %r1138, %r1139;
$L__BB1_8:
	selp.b32 	%r1253, %r1260, %r1266, %p220;
	selp.b32 	%r1254, %r1259, %r1265, %p220;
	selp.u32 	%r1140, 1, 0, %p220;
	add.s32 	%r76, %r67, %r1140;
	not.pred 	%p183, %p220;
	selp.u32 	%r1141, 1, 0, %p183;
	add.s32 	%r77, %r66, %r1141;
	@%p183 bra 	$L__BB1_10;
	ld.shared.v2.u32 	{%r1259, %r1260}, [%r71+8];
	bra.uni 	$L__BB1_11;
$L__BB1_10:
	ld.shared.v2.u32 	{%r1265, %r1266}, [%r68+8];
$L__BB1_11:
	setp.ge.s32 	%p185, %r76, %r57;
	mov.pred 	%p221, 0;
	@%p185 bra 	$L__BB1_14;
	setp.ge.s32 	%p187, %r77, %r56;
	mov.pred 	%p221, -1;
	@%p187 bra 	$L__BB1_14;
	add.s32 	%r1142, %r1260, %r1259;
	add.s32 	%r1143, %r1266, %r1265;
	setp.lt.s32 	%p221, %r1142, %r1143;
$L__BB1_14:
	selp.b32 	%r1251, %r1260, %r1266, %p221;
	selp.b32 	%r1252, %r1259, %r1265, %p221;
	selp.u32 	%r1144, 1, 0, %p221;
	add.s32 	%r88, %r76, %r1144;
	not.pred 	%p188, %p221;
	selp.u32 	%r1145, 1, 0, %p188;
	add.s32 	%r89, %r77, %r1145;
	@%p221 bra 	$L__BB1_16;
	shl.b32 	%r1146, %r89, 3;
	add.s32 	%r1148, %r1101, %r1146;
	ld.shared.v2.u32 	{%r1265, %r1266}, [%r1148];
	bra.uni 	$L__BB1_17;
$L__BB1_16:
	shl.b32 	%r1149, %r88, 3;
	add.s32 	%r1151, %r1101, %r1149;
	ld.shared.v2.u32 	{%r1259, %r1260}, [%r1151];
$L__BB1_17:
	setp.ge.s32 	%p190, %r88, %r57;
	mov.pred 	%p222, 0;
	@%p190 bra 	$L__BB1_20;
	setp.ge.s32 	%p192, %r89, %r56;
	mov.pred 	%p222, -1;
	@%p192 bra 	$L__BB1_20;
	add.s32 	%r1152, %r1260, %r1259;
	add.s32 	%r1153, %r1266, %r1265;
	setp.lt.s32 	%p222, %r1152, %r1153;
$L__BB1_20:
	selp.b32 	%r1249, %r1260, %r1266, %p222;
	selp.b32 	%r1250, %r1259, %r1265, %p222;
	selp.u32 	%r1154, 1, 0, %p222;
	add.s32 	%r100, %r88, %r1154;
	not.pred 	%p193, %p222;
	selp.u32 	%r1155, 1, 0, %p193;
	add.s32 	%r101, %r89, %r1155;
	@%p222 bra 	$L__BB1_22;
	shl.b32 	%r1156, %r101, 3;
	mov.u32 	%r1157, _ZZN3cub18CUB_300001_SM_10006detail10merge_sort30DeviceMergeSortBlockSortKernelINS2_10policy_hubIN6thrust24THRUST_300001_SM_1000_NS10device_ptrI6MyItemEEE9Policy600ES9_PNS0_8NullTypeES9_SD_jN4cuda3std3__44lessIS8_EES8_SC_EEvbT0_T1_T2_T3_T4_PT6_PT7_T5_NS1_7vsmem_tEE19static_temp_storage;
	add.s32 	%r1158, %r1157, %r1156;
	ld.shared.v2.u32 	{%r1265, %r1266}, [%r1158];
	bra.uni 	$L__BB1_23;
$L__BB1_22:
	shl.b32 	%r1159, %r100, 3;
	mov.u32 	%r1160, _ZZN3cub18CUB_300001_SM_10006detail10merge_sort30DeviceMergeSortBlockSortKernelINS2_10policy_hubIN6thrust24THRUST_300001_SM_1000_NS10device_ptrI6MyItemEEE9Policy600ES9_PNS0_8NullTypeES9_SD_jN4cuda3std3__44lessIS8_EES8_SC_EEvbT0_T1_T2_T3_T4_PT6_PT7_T5_NS1_7vsmem_tEE19static_temp_storage;
	add.s32 	%r1161, %r1160, %r1159;
	ld.shared.v2.u32 	{%r1259, %r1260}, [%r1161];
$L__BB1_23:
	setp.ge.s32 	%p195, %r100, %r57;
	mov.pred 	%p223, 0;
	@%p195 bra 	$L__BB1_26;
	setp.ge.s32 	%p197, %r101, %r56;
	mov.pred 	%p223, -1;
	@%p197 bra 	$L__BB1_26;
	add.s32 	%r1162, %r1260, %r1259;
	add.s32 	%r1163, %r1266, %r1265;
	setp.lt.s32 	%p223, %r1162, %r1163;
$L__BB1_26:
	selp.b32 	%r1247, %r1260, %r1266, %p223;
	selp.b32 	%r1248, %r1259, %r1265, %p223;
	selp.u32 	%r1164, 1, 0, %p223;
	add.s32 	%r112, %r100, %r1164;
	not.pred 	%p198, %p223;
	selp.u32 	%r1165, 1, 0, %p198;
	add.s32 	%r113, %r101, %r1165;
	@%p223 bra 	$L__BB1_28;
	shl.b32 	%r1166, %r113, 3;
	mov.u32 	%r1167, _ZZN3cub18CUB_300001_SM_10006detail10merge_sort30DeviceMergeSortBlockSortKernelINS2_10policy_hubIN6thrust24THRUST_300001_SM_1000_NS10device_ptrI6MyItemEEE9Policy600ES9_PNS0_8NullTypeES9_SD_jN4cuda3std3__44lessIS8_EES8_SC_EEvbT0_T1_T2_T3_T4_PT6_PT7_T5_NS1_7vsmem_tEE19static_temp_storage;
	add.s32 	%r1168, %r1167, %r1166;
	ld.shared.v2.u32 	{%r1265, %r1266}, [%r1168];
	bra.uni 	$L__BB1_29;
$L__BB1_28:
	shl.b32 	%r1169, %r112, 3;
	mov.u32 	%r1170, _ZZN3cub18CUB_300001_SM_10006detail10merge_sort30DeviceMergeSortBlockSortKernelINS2_10policy_hubIN6thrust24THRUST_300001_SM_1000_NS10device_ptrI6MyItemEEE9Policy600ES9_PNS0_8NullTypeES9_SD_jN4cuda3std3__44lessIS8_EES8_SC_EEvbT0_T1_T2_T3_T4_PT6_PT7_T5_NS1_7vsmem_tEE19static_temp_storage;
	add.s32 	%r1171, %r1170, %r1169;
	ld.shared.v2.u32 	{%r1259, %r1260}, [%r1171];
$L__BB1_29:
	setp.ge.s32 	%p200, %r112, %r57;
	mov.pred 	%p224, 0;
	@%p200 bra 	$L__BB1_32;
	setp.ge.s32 	%p202, %r113, %r56;
	mov.pred 	%p224, -1;
	@%p202 bra 	$L__BB1_32;
	add.s32 	%r1172, %r1260, %r1259;
	add.s32 	%r1173, %r1266, %r1265;
	setp.lt.s32 	%p224, %r1172, %r1173;
$L__BB1_32:
	selp.b32 	%r1245, %r1260, %r1266, %p224;
	selp.b32 	%r1246, %r1259, %r1265, %p224;
	selp.u32 	%r1174, 1, 0, %p224;
	add.s32 	%r124, %r112, %r1174;
	not.pred 	%p203, %p224;
	selp.u32 	%r1175, 1, 0, %p203;
	add.s32 	%r125, %r113, %r1175;
	@%p224 bra 	$L__BB1_34;
	shl.b32 	%r1176, %r125, 3;
	mov.u32 	%r1177, _ZZN3cub18CUB_300001_SM_10006detail10merge_sort30DeviceMergeSortBlockSortKernelINS2_10policy_hubIN6thrust24THRUST_300001_SM_1000_NS10device_ptrI6MyItemEEE9Policy600ES9_PNS0_8NullTypeES9_SD_jN4cuda3std3__44lessIS8_EES8_SC_EEvbT0_T1_T2_T3_T4_PT6_PT7_T5_NS1_7vsmem_tEE19static_temp_storage;
	add.s32 	%r1178, %r1177, %r1176;
	ld.shared.v2.u32 	{%r1265, %r1266}, [%r1178];
	bra.uni 	$L__BB1_35;
$L__BB1_34:
	shl.b32 	%r1179, %r124, 3;
	mov.u32 	%r1180, _ZZN3cub18CUB_300001_SM_10006detail10merge_sort30DeviceMergeSortBlockSortKernelINS2_10policy_hubIN6thrust24THRUST_300001_SM_1000_NS10device_ptrI6MyItemEEE9Policy600ES9_PNS0_8NullTypeES9_SD_jN4cuda3std3__44lessIS8_EES8_SC_EEvbT0_T1_T2_T3_T4_PT6_PT7_T5_NS1_7vsmem_tEE19static_temp_storage;
	add.s32 	%r1181, %r1180, %r1179;
	ld.shared.v2.u32 	{%r1259, %r1260}, [%r1181];
$L__BB1_35:
	setp.ge.s32 	%p205, %r124, %r57;
	mov.pred 	%p225, 0;
	@%p205 bra 	$L__BB1_38;
	setp.ge.s32 	%p207, %r125, %r56;
	mov.pred 	%p225, -1;
	@%p207 bra 	$L__BB1_38;
	add.s32 	%r1182, %r1260, %r1259;
	add.s32 	%r1183, %r1266, %r1265;
	setp.lt.s32 	%p225, %r1182, %r1183;
$L__BB1_38:
	selp.b32 	%r1243, %r1260, %r1266, %p225;
	selp.b32 	%r1244, %r1259, %r1265, %p225;
	selp.u32 	%r1184, 1, 0, %p225;
	add.s32 	%r136, %r124, %r1184;
	not.pred 	%p208, %p225;
	selp.u32 	%r1185, 1, 0, %p208;
	add.s32 	%r137, %r125, %r1185;
	@%p225 bra 	$L__BB1_40;
	shl.b32 	%r1186, %r137, 3;
	mov.u32 	%r1187, _ZZN3cub18CUB_300001_SM_10006detail10merge_sort30DeviceMergeSortBlockSortKernelINS2_10policy_hubIN6thrust24THRUST_300001_SM_1000_NS10device_ptrI6MyItemEEE9Policy600ES9_PNS0_8NullTypeES9_SD_jN4cuda3std3__44lessIS8_EES8_SC_EEvbT0_T1_T2_T3_T4_PT6_PT7_T5_NS1_7vsmem_tEE19static_temp_storage;
	add.s32 	%r1188, %r1187, %r1186;
	ld.shared.v2.u32 	{%r1265, %r1266}, [%r1188];
	bra.uni 	$L__BB1_41;
$L__BB1_40:
	shl.b32 	%r1189, %r136, 3;
	mov.u32 	%r1190, _ZZN3cub18CUB_300001_SM_10006detail10merge_sort30DeviceMergeSortBlockSortKernelINS2_10policy_hubIN6thrust24THRUST_300001_SM_1000_NS10device_ptrI6MyItemEEE9Policy600ES9_PNS0_8NullTypeES9_SD_jN4cuda3std3__44lessIS8_EES8_SC_EEvbT0_T1_T2_T3_T4_PT6_PT7_T5_NS1_7vsmem_tEE19static_temp_storage;
	add.s32 	%r1191, %r1190, %r1189;
	ld.shared.v2.u32 	{%r1259, %r1260}, [%r1191];
$L__BB1_41:
	setp.ge.s32 	%p210, %r136, %r57;
	mov.pred 	%p226, 0;
	@%p210 bra 	$L__BB1_44;
	setp.ge.s32 	%p212, %r137, %r56;
	mov.pred 	%p226, -1;
	@%p212 bra 	$L__BB1_44;
	add.s32 	%r1192, %r1260, %r1259;
	add.s32 	%r1193, %r1266, %r1265;
	setp.lt.s32 	%p226, %r1192, %r1193;
$L__BB1_44:
	selp.b32 	%r1241, %r1260, %r1266, %p226;
	selp.b32 	%r1242, %r1259, %r1265, %p226;
	selp.u32 	%r1194, 1, 0, %p226;
	add.s32 	%r148, %r136, %r1194;
	not.pred 	%p213, %p226;
	selp.u32 	%r1195, 1, 0, %p213;
	add.s32 	%r149, %r137, %r1195;
	@%p226 bra 	$L__BB1_46;
	shl.b32 	%r1196, %r149, 3;
	mov.u32 	%r1197, _ZZN3cub18CUB_300001_SM_10006detail10merge_sort30DeviceMergeSortBlockSortKernelINS2_10policy_hubIN6thrust24THRUST_300001_SM_1000_NS10device_ptrI6MyItemEEE9Policy600ES9_PNS0_8NullTypeES9_SD_jN4cuda3std3__44lessIS8_EES8_SC_EEvbT0_T1_T2_T3_T4_PT6_PT7_T5_NS1_7vsmem_tEE19static_temp_storage;
	add.s32 	%r1198, %r1197, %r1196;
	ld.shared.v2.u32 	{%r1265, %r1266}, [%r1198];
	bra.uni 	$L__BB1_47;
$L__BB1_46:
	shl.b32 	%r1199, %r148, 3;
	mov.u32 	%r1200, _ZZN3cub18CUB_300001_SM_10006detail10merge_sort30DeviceMergeSortBlockSortKernelINS2_10policy_hubIN6thrust24THRUST_300001_SM_1000_NS10device_ptrI6MyItemEEE9Policy600ES9_PNS0_8NullTypeES9_SD_jN4cuda3std3__44lessIS8_EES8_SC_EEvbT0_T1_T2_T3_T4_PT6_PT7_T5_NS1_7vsmem_tEE19static_temp_storage;
	add.s32 	%r1201, %r1200, %r1199;
	ld.shared.v2.u32 	{%r1259, %r1260}, [%r1201];
$L__BB1_47:
	setp.ge.s32 	%p215, %r148, %r57;
	mov.pred 	%p227, 0;
	@%p215 bra 	$L__BB1_50;
	setp.ge.s32 	%p217, %r149, %r56;
	mov.pred 	%p227, -1;
	@%p217 bra 	$L__BB1_50;
	add.s32 	%r1202, %r1260, %r1259;
	add.s32 	%r1203, %r1266, %r1265;
	setp.lt.s32 	%p227, %r1202, %r1203;
$L__BB1_50:
	selp.b32 	%r1239, %r1260, %r1266, %p227;
	selp.b32 	%r1240, %r1259, %r1265, %p227;
	shl.b32 	%r1255, %r53, 1;
	setp.lt.u32 	%p218, %r53, 129;
	@%p218 bra 	$L__BB1_2;
	ld.param.s8 	%rs3, [_ZN3cub18CUB_300001_SM_10006detail10merge_sort30DeviceMergeSortBlockSortKernelINS2_10policy_hubIN6thrust24THRUST_300001_SM_1000_NS10device_ptrI6MyItemEEE9Policy600ES9_PNS0_8NullTypeES9_SD_jN4cuda3std3__44lessIS8_EES8_SC_EEvbT0_T1_T2_T3_T4_PT6_PT7_T5_NS1_7vsmem_tE_param_0];
	bar.sync 	0;
	setp.eq.s16 	%p219, %rs3, 0;
	@%p219 bra 	$L__BB1_53;
	st.shared.v2.u32 	[%r13], {%r1254, %r1253};
	st.shared.v2.u32 	[%r14+8], {%r1252, %r1251};
	st.shared.v2.u32 	[%r15+16], {%r1250, %r1249};
	st.shared.v2.u32 	[%r16+24], {%r1248, %r1247};
	st.shared.v2.u32 	[%r17+32], {%r1246, %r1245};
	st.shared.v2.u32 	[%r18+40], {%r1244, %r1243};
	st.shared.v2.u32 	[%r19+48], {%r1242, %r1241};
	st.shared.v2.u32 	[%r20+56], {%r1240, %r1239};
	bar.warp.sync 	-1;
	ld.shared.v2.u32 	{%r1204, %r1205}, [%r5];
	ld.shared.v2.u32 	{%r1206, %r1207}, [%r6+256];
	ld.shared.v2.u32 	{%r1208, %r1209}, [%r7+512];
	ld.shared.v2.u32 	{%r1210, %r1211}, [%r8+768];
	ld.shared.v2.u32 	{%r1212, %r1213}, [%r9+1024];
	ld.shared.v2.u32 	{%r1214, %r1215}, [%r10+1280];
	ld.shared.v2.u32 	{%r1216, %r1217}, [%r11+1536];
	ld.shared.v2.u32 	{%r1218, %r1219}, [%r12+1792];
	cvt.u64.u32 	%rd26, %r4;
	mov.u32 	%r1220, %ctaid.x;
	shl.b32 	%r1221, %r1220, 11;
	or.b32  	%r1222, %r3, %r1221;
	cvt.u64.u32 	%rd27, %r1222;
	add.s64 	%rd28, %rd27, %rd26;
	shl.b64 	%rd29, %rd28, 3;
	add.s64 	%rd30, %rd2, %rd29;
	st.global.u32 	[%rd30], %r1204;
	st.global.u32 	[%rd30+4], %r1205;
	st.global.u32 	[%rd30+256], %r1206;
	st.global.u32 	[%rd30+260], %r1207;
	st.global.u32 	[%rd30+512], %r1208;
	st.global.u32 	[%rd30+516], %r1209;
	st.global.u32 	[%rd30+768], %r1210;
	st.global.u32 	[%rd30+772], %r1211;
	st.global.u32 	[%rd30+1024], %r1212;
	st.global.u32 	[%rd30+1028], %r1213;
	st.global.u32 	[%rd30+1280], %r1214;
	st.global.u32 	[%rd30+1284], %r1215;
	st.global.u32 	[%rd30+1536], %r1216;
	st.global.u32 	[%rd30+1540], %r1217;
	st.global.u32 	[%rd30+1792], %r1218;
	st.global.u32 	[%rd30+1796], %r1219;
	bra.uni 	$L__BB1_170;
$L__BB1_53:
	ld.param.u64 	%rd35, [_ZN3cub18CUB_300001_SM_10006detail10merge_sort30DeviceMergeSortBlockSortKernelINS2_10policy_hubIN6thrust24THRUST_300001_SM_1000_NS10device_ptrI6MyItemEEE9Policy600ES9_PNS0_8NullTypeES9_SD_jN4cuda3std3__44lessIS8_EES8_SC_EEvbT0_T1_T2_T3_T4_PT6_PT7_T5_NS1_7vsmem_tE_param_6];
	st.shared.v2.u32 	[%r13], {%r1254, %r1253};
	st.shared.v2.u32 	[%r14+8], {%r1252, %r1251};
	st.shared.v2.u32 	[%r15+16], {%r1250, %r1249};
	st.shared.v2.u32 	[%r16+24], {%r1248, %r1247};
	st.shared.v2.u32 	[%r17+32], {%r1246, %r1245};
	st.shared.v2.u32 	[%r18+40], {%r1244, %r1243};
	st.shared.v2.u32 	[%r19+48], {%r1242, %r1241};
	st.shared.v2.u32 	[%r20+56], {%r1240, %r1239};
	bar.warp.sync 	-1;
	ld.shared.v2.u32 	{%r1223, %r1224}, [%r5];
	ld.shared.v2.u32 	{%r1225, %r1226}, [%r6+256];
	ld.shared.v2.u32 	{%r1227, %r1228}, [%r7+512];
	ld.shared.v2.u32 	{%r1229, %r1230}, [%r8+768];
	ld.shared.v2.u32 	{%r1231, %r1232}, [%r9+1024];
	ld.shared.v2.u32 	{%r1233, %r1234}, [%r10+1280];
	ld.shared.v2.u32 	{%r1235, %r1236}, [%r11+1536];
	ld.shared.v2.u32 	{%r1237, %r1238}, [%r12+1792];
	cvta.to.global.u64 	%rd31, %rd35;
	add.s64 	%rd33, %rd31, %rd24;
	st.global.u32 	[%rd33], %r1223;
	st.global.u32 	[%rd33+4], %r1224;
	st.global.u32 	[%rd33+256], %r1225;
	st.global.u32 	[%rd33+260], %r1226;
	st.global.u32 	[%rd33+512], %r1227;
	st.global.u32 	[%rd33+516], %r1228;
	st.global.u32 	[%rd33+768], %r1229;
	st.global.u32 	[%rd33+772], %r1230;
	st.global.u32 	[%rd33+1024], %r1231;
	st.global.u32 	[%rd33+1028], %r1232;
	st.global.u32 	[%rd33+1280], %r1233;
	st.global.u32 	[%rd33+1284], %r1234;
	st.global.u32 	[%rd33+1536], %r1235;
	st.global.u32 	[%rd33+1540], %r1236;
	st.global.u32 	[%rd33+1792], %r1237;
	st.global.u32 	[%rd33+1796], %r1238;
	bra.uni 	$L__BB1_170;
$L__BB1_54:
	sub.s32 	%r468, %r464, %r1;
	min.s32 	%r161, %r468, 2048;
	// begin inline asm
	griddepcontrol.wait;
	// end inline asm
	mul.wide.u32 	%rd10, %r1, 8;
	add.s64 	%rd11, %rd1, %rd10;
	mov.u32 	%r162, %tid.x;
	ld.global.u32 	%r1301, [%rd11+4];
	ld.global.u32 	%r1302, [%rd11];
	and.b32  	%r469, %r162, 31;
	shl.b32 	%r470, %r162, 3;
	and.b32  	%r471, %r470, 7936;
	or.b32  	%r165, %r471, %r469;
	setp.ge.s32 	%p34, %r165, %r161;
	shl.b32 	%r472, %r165, 3;
	cvt.u64.u32 	%rd12, %r472;
	add.s64 	%rd4, %rd11, %rd12;
	mov.u32 	%r1287, %r1301;
	mov.u32 	%r1288, %r1302;
	@%p34 bra 	$L__BB1_56;
	ld.global.u32 	%r1288, [%rd4];
	ld.global.u32 	%r1287, [%rd4+4];
$L__BB1_56:
	add.s32 	%r170, %r165, 32;
	setp.ge.s32 	%p35, %r170, %r161;
	mov.u32 	%r1289, %r1301;
	mov.u32 	%r1290, %r1302;
	@%p35 bra 	$L__BB1_58;
	ld.global.u32 	%r1290, [%rd4+256];
	ld.global.u32 	%r1289, [%rd4+260];
$L__BB1_58:
	add.s32 	%r473, %r165, 64;
	setp.ge.s32 	%p36, %r473, %r161;
	mov.u32 	%r1291, %r1301;
	mov.u32 	%r1292, %r1302;
	@%p36 bra 	$L__BB1_60;
	ld.global.u32 	%r1292, [%rd4+512];
	ld.global.u32 	%r1291, [%rd4+516];
$L__BB1_60:
	add.s32 	%r474, %r165, 96;
	setp.ge.s32 	%p37, %r474, %r161;
	mov.u32 	%r1293, %r1301;
	mov.u32 	%r1294, %r1302;
	@%p37 bra 	$L__BB1_62;
	ld.global.u32 	%r1294, [%rd4+768];
	ld.global.u32 	%r1293, [%rd4+772];
$L__BB1_62:
	add.s32 	%r475, %r165, 128;
	setp.ge.s32 	%p38, %r475, %r161;
	mov.u32 	%r1295, %r1301;
	mov.u32 	%r1296, %r1302;
	@%p38 bra 	$L__BB1_64;
	ld.global.u32 	%r1296, [%rd4+1024];
	ld.global.u32 	%r1295, [%rd4+1028];
$L__BB1_64:
	add.s32 	%r476, %r165, 160;
	setp.ge.s32 	%p39, %r476, %r161;
	mov.u32 	%r1297, %r1301;
	mov.u32 	%r1298, %r1302;
	@%p39 bra 	$L__BB1_66;
	ld.global.u32 	%r1298, [%rd4+1280];
	ld.global.u32 	%r1297, [%rd4+1284];
$L__BB1_66:
	add.s32 	%r477, %r165, 192;
	setp.ge.s32 	%p40, %r477, %r161;
	mov.u32 	%r1299, %r1301;
	mov.u32 	%r1300, %r1302;
	@%p40 bra 	$L__BB1_68;
	ld.global.u32 	%r1300, [%rd4+1536];
	ld.global.u32 	%r1299, [%rd4+1540];
$L__BB1_68:
	add.s32 	%r195, %r165, 224;
	setp.ge.s32 	%p41, %r195, %r161;
	@%p41 bra 	$L__BB1_70;
	ld.global.u32 	%r1302, [%rd4+1792];
	ld.global.u32 	%r1301, [%rd4+1796];
$L__BB1_70:
	// begin inline asm
	mov.u32 %r478, %laneid;
	// end inline asm
	shl.b32 	%r200, %r162, 3;
	and.b32  	%r479, %r200, 7936;
	add.s32 	%r480, %r478, %r479;
	shr.s32 	%r481, %r480, 5;
	add.s32 	%r482, %r481, %r480;
	shl.b32 	%r483, %r482, 3;
	mov.u32 	%r484, _ZZN3cub18CUB_300001_SM_10006detail10merge_sort30DeviceMergeSortBlockSortKernelINS2_10policy_hubIN6thrust24THRUST_300001_SM_1000_NS10device_ptrI6MyItemEEE9Policy600ES9_PNS0_8NullTypeES9_SD_jN4cuda3std3__44lessIS8_EES8_SC_EEvbT0_T1_T2_T3_T4_PT6_PT7_T5_NS1_7vsmem_tEE19static_temp_storage;
	add.s32 	%r201, %r484, %r483;
	st.shared.v2.u32 	[%r201], {%r1288, %r1287};
	add.s32 	%r485, %r480, 32;
	shr.s32 	%r486, %r485, 5;
	add.s32 	%r487, %r486, %r480;
	shl.b32 	%r488, %r487, 3;
	add.s32 	%r202, %r484, %r488;
	st.shared.v2.u32 	[%r202+256], {%r1290, %r1289};
	add.s32 	%r489, %r480, 64;
	shr.s32 	%r490, %r489, 5;
	add.s32 	%r491, %r490, %r480;
	shl.b32 	%r492, %r491, 3;
	add.s32 	%r203, %r484, %r492;
	st.shared.v2.u32 	[%r203+512], {%r1292, %r1291};
	add.s32 	%r493, %r480, 96;
	shr.s32 	%r494, %r493, 5;
	add.s32 	%r495, %r494, %r480;
	shl.b32 	%r496, %r495, 3;
	add.s32 	%r204, %r484, %r496;
	st.shared.v2.u32 	[%r204+768], {%r1294, %r1293};
	add.s32 	%r497, %r480, 128;
	shr.s32 	%r498, %r497, 5;
	add.s32 	%r499, %r498, %r480;
	shl.b32 	%r500, %r499, 3;
	add.s32 	%r205, %r484, %r500;
	st.shared.v2.u32 	[%r205+1024], {%r1296, %r1295};
	add.s32 	%r501, %r480, 160;
	shr.s32 	%r502, %r501, 5;
	add.s32 	%r503, %r502, %r480;
	shl.b32 	%r504, %r503, 3;
	add.s32 	%r206, %r484, %r504;
	st.shared.v2.u32 	[%r206+1280], {%r1298, %r1297};
	add.s32 	%r505, %r480, 192;
	shr.s32 	%r506, %r505, 5;
	add.s32 	%r507, %r506, %r480;
	shl.b32 	%r508, %r507, 3;
	add.s32 	%r207, %r484, %r508;
	st.shared.v2.u32 	[%r207+1536], {%r1300, %r1299};
	add.s32 	%r509, %r480, 224;
	shr.s32 	%r510, %r509, 5;
	add.s32 	%r511, %r510, %r480;
	shl.b32 	%r512, %r511, 3;
	add.s32 	%r208, %r484, %r512;
	st.shared.v2.u32 	[%r208+1792], {%r1302, %r1301};
	bar.warp.sync 	-1;
	mad.lo.s32 	%r513, %r478, 7, %r480;
	shr.s32 	%r514, %r513, 5;
	add.s32 	%r515, %r514, %r513;
	shl.b32 	%r516, %r515, 3;
	add.s32 	%r209, %r484, %r516;
	ld.shared.v2.u32 	{%r1358, %r1357}, [%r209];
	add.s32 	%r517, %r513, 1;
	shr.s32 	%r518, %r517, 5;
	add.s32 	%r519, %r518, %r513;
	shl.b32 	%r520, %r519, 3;
	add.s32 	%r212, %r484, %r520;
	ld.shared.v2.u32 	{%r213, %r214}, [%r212+8];
	add.s32 	%r521, %r513, 2;
	shr.s32 	%r522, %r521, 5;
	add.s32 	%r523, %r522, %r513;
	shl.b32 	%r524, %r523, 3;
	add.s32 	%r215, %r484, %r524;
	ld.shared.v2.u32 	{%r216, %r217}, [%r215+16];
	add.s32 	%r525, %r513, 3;
	shr.s32 	%r526, %r525, 5;
	add.s32 	%r527, %r526, %r513;
	shl.b32 	%r528, %r527, 3;
	add.s32 	%r218, %r484, %r528;
	ld.shared.v2.u32 	{%r219, %r220}, [%r218+24];
	add.s32 	%r529, %r513, 4;
	shr.s32 	%r530, %r529, 5;
	add.s32 	%r531, %r530, %r513;
	shl.b32 	%r532, %r531, 3;
	add.s32 	%r221, %r484, %r532;
	ld.shared.v2.u32 	{%r222, %r223}, [%r221+32];
	add.s32 	%r533, %r513, 5;
	shr.s32 	%r534, %r533, 5;
	add.s32 	%r535, %r534, %r513;
	shl.b32 	%r536, %r535, 3;
	add.s32 	%r224, %r484, %r536;
	ld.shared.v2.u32 	{%r225, %r226}, [%r224+40];
	add.s32 	%r537, %r513, 6;
	shr.s32 	%r538, %r537, 5;
	add.s32 	%r539, %r538, %r513;
	shl.b32 	%r540, %r539, 3;
	add.s32 	%r227, %r484, %r540;
	ld.shared.v2.u32 	{%r228, %r229}, [%r227+48];
	add.s32 	%r541, %r513, 7;
	shr.s32 	%r542, %r541, 5;
	add.s32 	%r543, %r542, %r513;
	shl.b32 	%r544, %r543, 3;
	add.s32 	%r230, %r484, %r544;
	ld.shared.v2.u32 	{%r231, %r232}, [%r230+56];
	bar.sync 	0;
	// begin inline asm
	griddepcontrol.launch_dependents;
	// end inline asm
	or.b32  	%r545, %r200, 1;
	setp.ge.u32 	%p42, %r545, %r161;
	mov.u32 	%r1339, %r1357;
	mov.u32 	%r1340, %r1358;
	mov.u32 	%r1308, %r1358;
	mov.u32 	%r1307, %r1357;
	@%p42 bra 	$L__BB1_72;
	add.s32 	%r546, %r1357, %r1358;
	add.s32 	%r547, %r214, %r213;
	setp.lt.s32 	%p43, %r546, %r547;
	selp.b32 	%r1308, %r213, %r1358, %p43;
	selp.b32 	%r1307, %r214, %r1357, %p43;
	mov.u32 	%r1339, %r214;
	mov.u32 	%r1340, %r213;
$L__BB1_72:
	add.s32 	%r548, %r200, 2;
	setp.ge.u32 	%p44, %r548, %r161;
	mov.u32 	%r1312, %r1308;
	mov.u32 	%r1311, %r1307;
	@%p44 bra 	$L__BB1_74;
	add.s32 	%r549, %r1307, %r1308;
	add.s32 	%r550, %r217, %r216;
	setp.lt.s32 	%p45, %r549, %r550;
	selp.b32 	%r1312, %r216, %r1308, %p45;
	selp.b32 	%r1311, %r217, %r1307, %p45;
	mov.u32 	%r1307, %r217;
	mov.u32 	%r1308, %r216;
$L__BB1_74:
	add.s32 	%r551, %r200, 3;
	setp.ge.u32 	%p46, %r551, %r161;
	mov.u32 	%r1316, %r1312;
	mov.u32 	%r1315, %r1311;
	@%p46 bra 	$L__BB1_76;
	add.s32 	%r552, %r1311, %r1312;
	add.s32 	%r553, %r220, %r219;
	setp.lt.s32 	%p47, %r552, %r553;
	selp.b32 	%r1316, %r219, %r1312, %p47;
	selp.b32 	%r1315, %r220, %r1311, %p47;
	mov.u32 	%r1311, %r220;
	mov.u32 	%r1312, %r219;
$L__BB1_76:
	add.s32 	%r554, %r200, 4;
	setp.ge.u32 	%p48, %r554, %r161;
	mov.u32 	%r1320, %r1316;
	mov.u32 	%r1319, %r1315;
	@%p48 bra 	$L__BB1_78;
	add.s32 	%r555, %r1315, %r1316;
	add.s32 	%r556, %r223, %r222;
	setp.lt.s32 	%p49, %r555, %r556;
	selp.b32 	%r1320, %r222, %r1316, %p49;
	selp.b32 	%r1319, %r223, %r1315, %p49;
	mov.u32 	%r1315, %r223;
	mov.u32 	%r1316, %r222;
$L__BB1_78:
	add.s32 	%r557, %r200, 5;
	setp.ge.u32 	%p50, %r557, %r161;
	mov.u32 	%r1324, %r1320;
	mov.u32 	%r1323, %r1319;
	@%p50 bra 	$L__BB1_80;
	add.s32 	%r558, %r1319, %r1320;
	add.s32 	%r559, %r226, %r225;
	setp.lt.s32 	%p51, %r558, %r559;
	selp.b32 	%r1324, %r225, %r1320, %p51;
	selp.b32 	%r1323, %r226, %r1319, %p51;
	mov.u32 	%r1319, %r226;
	mov.u32 	%r1320, %r225;
$L__BB1_80:
	add.s32 	%r560, %r200, 6;
	setp.ge.u32 	%p52, %r560, %r161;
	mov.u32 	%r1325, %r1324;
	mov.u32 	%r1326, %r1323;
	@%p52 bra 	$L__BB1_82;
	add.s32 	%r561, %r1323, %r1324;
	add.s32 	%r562, %r229, %r228;
	setp.lt.s32 	%p53, %r561, %r562;
	selp.b32 	%r1325, %r228, %r1324, %p53;
	selp.b32 	%r1326, %r229, %r1323, %p53;
	mov.u32 	%r1323, %r229;
	mov.u32 	%r1324, %r228;
$L__BB1_82:
	add.s32 	%r563, %r200, 7;
	setp.lt.u32 	%p54, %r563, %r161;
	selp.b32 	%r1343, %r232, %r1326, %p54;
	selp.b32 	%r1344, %r231, %r1325, %p54;
	setp.ge.u32 	%p55, %r200, %r161;
	@%p55 bra 	$L__BB1_84;
	add.s32 	%r564, %r1339, %r1340;
	add.s32 	%r565, %r1357, %r1358;
	setp.lt.s32 	%p56, %r564, %r565;
	selp.b32 	%r566, %r1357, %r1339, %p56;
	selp.b32 	%r567, %r1358, %r1340, %p56;
	selp.b32 	%r568, %r1339, %r1357, %p56;
	selp.b32 	%r569, %r1340, %r1358, %p56;
	add.s32 	%r570, %r1311, %r1312;
	add.s32 	%r571, %r1307, %r1308;
	setp.lt.s32 	%p57, %r570, %r571;
	selp.b32 	%r572, %r1307, %r1311, %p57;
	selp.b32 	%r573, %r1308, %r1312, %p57;
	selp.b32 	%r574, %r1311, %r1307, %p57;
	selp.b32 	%r575, %r1312, %r1308, %p57;
	add.s32 	%r576, %r1319, %r1320;
	add.s32 	%r577, %r1315, %r1316;
	setp.lt.s32 	%p58, %r576, %r577;
	selp.b32 	%r578, %r1315, %r1319, %p58;
	selp.b32 	%r579, %r1316, %r1320, %p58;
	selp.b32 	%r580, %r1319, %r1315, %p58;
	selp.b32 	%r581, %r1320, %r1316, %p58;
	add.s32 	%r582, %r1343, %r1344;
	add.s32 	%r583, %r1323, %r1324;
	setp.lt.s32 	%p59, %r582, %r583;
	selp.b32 	%r584, %r1323, %r1343, %p59;
	selp.b32 	%r585, %r1324, %r1344, %p59;
	selp.b32 	%r586, %r1343, %r1323, %p59;
	selp.b32 	%r587, %r1344, %r1324, %p59;
	add.s32 	%r588, %r574, %r575;
	add.s32 	%r589, %r566, %r567;
	setp.lt.s32 	%p60, %r588, %r589;
	selp.b32 	%r590, %r566, %r574, %p60;
	selp.b32 	%r591, %r567, %r575, %p60;
	selp.b32 	%r592, %r574, %r566, %p60;
	selp.b32 	%r593, %r575, %r567, %p60;
	add.s32 	%r594, %r580, %r581;
	add.s32 	%r595, %r572, %r573;
	setp.lt.s32 	%p61, %r594, %r595;
	selp.b32 	%r596, %r572, %r580, %p61;
	selp.b32 	%r597, %r573, %r581, %p61;
	selp.b32 	%r598, %r580, %r572, %p61;
	selp.b32 	%r599, %r581, %r573, %p61;
	add.s32 	%r600, %r586, %r587;
	add.s32 	%r601, %r578, %r579;
	setp.lt.s32 	%p62, %r600, %r601;
	selp.b32 	%r602, %r578, %r586, %p62;
	selp.b32 	%r603, %r579, %r587, %p62;
	selp.b32 	%r604, %r586, %r578, %p62;
	selp.b32 	%r605, %r587, %r579, %p62;
	add.s32 	%r606, %r592, %r593;
	add.s32 	%r607, %r568, %r569;
	setp.lt.s32 	%p63, %r606, %r607;
	selp.b32 	%r608, %r568, %r592, %p63;
	selp.b32 	%r609, %r569, %r593, %p63;
	selp.b32 	%r610, %r592, %r568, %p63;
	selp.b32 	%r611, %r593, %r569, %p63;
	add.s32 	%r612, %r598, %r599;
	add.s32 	%r613, %r590, %r591;
	setp.lt.s32 	%p64, %r612, %r613;
	selp.b32 	%r614, %r590, %r598, %p64;
	selp.b32 	%r615, %r591, %r599, %p64;
	selp.b32 	%r616, %r598, %r590, %p64;
	selp.b32 	%r617, %r599, %r591, %p64;
	add.s32 	%r618, %r604, %r605;
	add.s32 	%r619, %r596, %r597;
	setp.lt.s32 	%p65, %r618, %r619;
	selp.b32 	%r620, %r596, %r604, %p65;
	selp.b32 	%r621, %r597, %r605, %p65;
	selp.b32 	%r622, %r604, %r596, %p65;
	selp.b32 	%r623, %r605, %r597, %p65;
	add.s32 	%r624, %r584, %r585;
	add.s32 	%r625, %r602, %r603;
	setp.lt.s32 	%p66, %r624, %r625;
	selp.b32 	%r626, %r602, %r584, %p66;
	selp.b32 	%r627, %r603, %r585, %p66;
	selp.b32 	%r628, %r584, %r602, %p66;
	selp.b32 	%r629, %r585, %r603, %p66;
	add.s32 	%r630, %r616, %r617;
	add.s32 	%r631, %r608, %r609;
	setp.lt.s32 	%p67, %r630, %r631;
	selp.b32 	%r632, %r608, %r616, %p67;
	selp.b32 	%r633, %r609, %r617, %p67;
	selp.b32 	%r634, %r616, %r608, %p67;
	selp.b32 	%r635, %r617, %r609, %p67;
	add.s32 	%r636, %r622, %r623;
	add.s32 	%r637, %r614, %r615;
	setp.lt.s32 	%p68, %r636, %r637;
	selp.b32 	%r638, %r614, %r622, %p68;
	selp.b32 	%r639, %r615, %r623, %p68;
	selp.b32 	%r640, %r622, %r614, %p68;
	selp.b32 	%r641, %r623, %r615, %p68;
	add.s32 	%r642, %r628, %r629;
	add.s32 	%r643, %r620, %r621;
	setp.lt.s32 	%p69, %r642, %r643;
	selp.b32 	%r644, %r620, %r628, %p69;
	selp.b32 	%r645, %r621, %r629, %p69;
	selp.b32 	%r646, %r628, %r620, %p69;
	selp.b32 	%r647, %r629, %r621, %p69;
	add.s32 	%r648, %r634, %r635;
	add.s32 	%r649, %r610, %r611;
	setp.lt.s32 	%p70, %r648, %r649;
	selp.b32 	%r650, %r610, %r634, %p70;
	selp.b32 	%r651, %r611, %r635, %p70;
	selp.b32 	%r652, %r634, %r610, %p70;
	selp.b32 	%r653, %r635, %r611, %p70;
	add.s32 	%r654, %r640, %r641;
	add.s32 	%r655, %r632, %r633;
	setp.lt.s32 	%p71, %r654, %r655;
	selp.b32 	%r656, %r632, %r640, %p71;
	selp.b32 	%r657, %r633, %r641, %p71;
	selp.b32 	%r658, %r640, %r632, %p71;
	selp.b32 	%r659, %r641, %r633, %p71;
	add.s32 	%r660, %r646, %r647;
	add.s32 	%r661, %r638, %r639;
	setp.lt.s32 	%p72, %r660, %r661;
	selp.b32 	%r662, %r638, %r646, %p72;
	selp.b32 	%r663, %r639, %r647, %p72;
	selp.b32 	%r664, %r646, %r638, %p72;
	selp.b32 	%r665, %r647, %r639, %p72;
	add.s32 	%r666, %r626, %r627;
	add.s32 	%r667, %r644, %r645;
	setp.lt.s32 	%p73, %r666, %r667;
	selp.b32 	%r668, %r644, %r626, %p73;
	selp.b32 	%r669, %r645, %r627, %p73;
	selp.b32 	%r670, %r626, %r644, %p73;
	selp.b32 	%r671, %r627, %r645, %p73;
	add.s32 	%r672, %r658, %r659;
	add.s32 	%r673, %r650, %r651;
	setp.lt.s32 	%p74, %r672, %r673;
	selp.b32 	%r674, %r650, %r658, %p74;
	selp.b32 	%r675, %r651, %r659, %p74;
	selp.b32 	%r676, %r658, %r650, %p74;
	selp.b32 	%r677, %r659, %r651, %p74;
	add.s32 	%r678, %r664, %r665;
	add.s32 	%r679, %r656, %r657;
	setp.lt.s32 	%p75, %r678, %r679;
	selp.b32 	%r680, %r656, %r664, %p75;
	selp.b32 	%r681, %r657, %r665, %p75;
	selp.b32 	%r682, %r664, %r656, %p75;
	selp.b32 	%r683, %r665, %r657, %p75;
	add.s32 	%r684, %r670, %r671;
	add.s32 	%r685, %r662, %r663;
	setp.lt.s32 	%p76, %r684, %r685;
	selp.b32 	%r686, %r662, %r670, %p76;
	selp.b32 	%r687, %r663, %r671, %p76;
	selp.b32 	%r688, %r670, %r662, %p76;
	selp.b32 	%r689, %r671, %r663, %p76;
	add.s32 	%r690, %r676, %r677;
	add.s32 	%r691, %r652, %r653;
	setp.lt.s32 	%p77, %r690, %r691;
	selp.b32 	%r692, %r652, %r676, %p77;
	selp.b32 	%r693, %r653, %r677, %p77;
	selp.b32 	%r1357, %r676, %r652, %p77;
	selp.b32 	%r1358, %r677, %r653, %p77;
	add.s32 	%r694, %r682, %r683;
	add.s32 	%r695, %r674, %r675;
	setp.lt.s32 	%p78, %r694, %r695;
	selp.b32 	%r696, %r674, %r682, %p78;
	selp.b32 	%r697, %r675, %r683, %p78;
	selp.b32 	%r698, %r682, %r674, %p78;
	selp.b32 	%r699, %r683, %r675, %p78;
	add.s32 	%r700, %r688, %r689;
	add.s32 	%r701, %r680, %r681;
	setp.lt.s32 	%p79, %r700, %r701;
	selp.b32 	%r702, %r680, %r688, %p79;
	selp.b32 	%r703, %r681, %r689, %p79;
	selp.b32 	%r704, %r688, %r680, %p79;
	selp.b32 	%r705, %r689, %r681, %p79;
	add.s32 	%r706, %r668, %r669;
	add.s32 	%r707, %r686, %r687;
	setp.lt.s32 	%p80, %r706, %r707;
	selp.b32 	%r1343, %r686, %r668, %p80;
	selp.b32 	%r1344, %r687, %r669, %p80;
	selp.b32 	%r708, %r668, %r686, %p80;
	selp.b32 	%r709, %r669, %r687, %p80;
	add.s32 	%r710, %r698, %r699;
	add.s32 	%r711, %r692, %r693;
	setp.lt.s32 	%p81, %r710, %r711;
	selp.b32 	%r1307, %r692, %r698, %p81;
	selp.b32 	%r1308, %r693, %r699, %p81;
	selp.b32 	%r1339, %r698, %r692, %p81;
	selp.b32 	%r1340, %r699, %r693, %p81;
	add.s32 	%r712, %r704, %r705;
	add.s32 	%r713, %r696, %r697;
	setp.lt.s32 	%p82, %r712, %r713;
	selp.b32 	%r1315, %r696, %r704, %p82;
	selp.b32 	%r1316, %r697, %r705, %p82;
	selp.b32 	%r1311, %r704, %r696, %p82;
	selp.b32 	%r1312, %r705, %r697, %p82;
	add.s32 	%r714, %r708, %r709;
	add.s32 	%r715, %r702, %r703;
	setp.lt.s32 	%p83, %r714, %r715;
	selp.b32 	%r1323, %r702, %r708, %p83;
	selp.b32 	%r1324, %r703, %r709, %p83;
	selp.b32 	%r1319, %r708, %r702, %p83;
	selp.b32 	%r1320, %r709, %r703, %p83;
$L__BB1_84:
	mov.b32 	%r1359, 2;
$L__BB1_85:
	mov.u32 	%r319, %r1359;
	bar.sync 	0;
	add.s32 	%r717, %r319, -1;
	shl.b32 	%r718, %r162, 6;
	mov.u32 	%r719, _ZZN3cub18CUB_300001_SM_10006detail10merge_sort30DeviceMergeSortBlockSortKernelINS2_10policy_hubIN6thrust24THRUST_300001_SM_1000_NS10device_ptrI6MyItemEEE9Policy600ES9_PNS0_8NullTypeES9_SD_jN4cuda3std3__44lessIS8_EES8_SC_EEvbT0_T1_T2_T3_T4_PT6_PT7_T5_NS1_7vsmem_tEE19static_temp_storage;
	add.s32 	%r720, %r719, %r718;
	st.shared.v4.u32 	[%r720], {%r1358, %r1357, %r1340, %r1339};
	st.shared.v4.u32 	[%r720+16], {%r1308, %r1307, %r1312, %r1311};
	st.shared.v4.u32 	[%r720+32], {%r1316, %r1315, %r1320, %r1319};
	st.shared.v4.u32 	[%r720+48], {%r1324, %r1323, %r1344, %r1343};
	bar.sync 	0;
	neg.s32 	%r721, %r319;
	and.b32  	%r722, %r162, %r721;
	shl.b32 	%r723, %r722, 3;
	shl.b32 	%r724, %r319, 2;
	and.b32  	%r725, %r717, %r162;
	shl.b32 	%r726, %r725, 3;
	min.s32 	%r320, %r726, %r161;
	min.s32 	%r321, %r723, %r161;
	add.s32 	%r727, %r321, %r724;
	min.s32 	%r322, %r727, %r161;
	add.s32 	%r728, %r322, %r724;
	min.s32 	%r323, %r728, %r161;
	sub.s32 	%r729, %r322, %r321;
	sub.s32 	%r730, %r323, %r322;
	setp.lt.s32 	%p84, %r320, %r730;
	sub.s32 	%r731, %r320, %r730;
	selp.b32 	%r1362, 0, %r731, %p84;
	min.s32 	%r1360, %r729, %r320;
	setp.ge.s32 	%p85, %r1362, %r1360;
	@%p85 bra 	$L__BB1_87;
$L__BB1_86:
	sub.s32 	%r732, %r1360, %r1362;
	shr.u32 	%r733, %r732, 31;
	add.s32 	%r734, %r732, %r733;
	shr.s32 	%r735, %r734, 1;
	add.s32 	%r736, %r735, %r1362;
	add.s32 	%r737, %r736, %r321;
	shl.b32 	%r738, %r737, 3;
	add.s32 	%r740, %r719, %r738;
	ld.shared.v2.u32 	{%r741, %r742}, [%r740];
	not.b32 	%r743, %r736;
	add.s32 	%r744, %r322, %r320;
	add.s32 	%r745, %r744, %r743;
	shl.b32 	%r746, %r745, 3;
	add.s32 	%r747, %r719, %r746;
	ld.shared.v2.u32 	{%r748, %r749}, [%r747];
	add.s32 	%r750, %r749, %r748;
	add.s32 	%r751, %r742, %r741;
	setp.lt.s32 	%p86, %r750, %r751;
	add.s32 	%r752, %r736, 1;
	selp.b32 	%r1362, %r1362, %r752, %p86;
	selp.b32 	%r1360, %r736, %r1360, %p86;
	setp.lt.s32 	%p87, %r1362, %r1360;
	@%p87 bra 	$L__BB1_86;
$L__BB1_87:
	add.s32 	%r331, %r1362, %r321;
	add.s32 	%r753, %r322, %r320;
	sub.s32 	%r332, %r753, %r1362;
	shl.b32 	%r754, %r331, 3;
	add.s32 	%r333, %r719, %r754;
	ld.shared.v2.u32 	{%r1369, %r1370}, [%r333];
	shl.b32 	%r756, %r332, 3;
	add.s32 	%r336, %r719, %r756;
	ld.shared.v2.u32 	{%r1363, %r1364}, [%r336];
	setp.ge.s32 	%p89, %r332, %r323;
	mov.pred 	%p228, 0;
	@%p89 bra 	$L__BB1_90;
	setp.ge.s32 	%p91, %r331, %r322;
	mov.pred 	%p228, -1;
	@%p91 bra 	$L__BB1_90;
	add.s32 	%r757, %r1364, %r1363;
	add.s32 	%r758, %r1370, %r1369;
	setp.lt.s32 	%p228, %r757, %r758;
$L__BB1_90:
	selp.b32 	%r1357, %r1364, %r1370, %p228;
	selp.b32 	%r1358, %r1363, %r1369, %p228;
	selp.u32 	%r759, 1, 0, %p228;
	add.s32 	%r341, %r332, %r759;
	not.pred 	%p92, %p228;
	selp.u32 	%r760, 1, 0, %p92;
	add.s32 	%r342, %r331, %r760;
	@%p92 bra 	$L__BB1_92;
	ld.shared.v2.u32 	{%r1363, %r1364}, [%r336+8];
	bra.uni 	$L__BB1_93;
$L__BB1_92:
	ld.shared.v2.u32 	{%r1369, %r1370}, [%r333+8];
$L__BB1_93:
	setp.ge.s32 	%p94, %r341, %r323;
	mov.pred 	%p229, 0;
	@%p94 bra 	$L__BB1_96;
	setp.ge.s32 	%p96, %r342, %r322;
	mov.pred 	%p229, -1;
	@%p96 bra 	$L__BB1_96;
	add.s32 	%r761, %r1364, %r1363;
	add.s32 	%r762, %r1370, %r1369;
	setp.lt.s32 	%p229, %r761, %r762;
$L__BB1_96:
	selp.b32 	%r1339, %r1364, %r1370, %p229;
	selp.b32 	%r1340, %r1363, %r1369, %p229;
	selp.u32 	%r763, 1, 0, %p229;
	add.s32 	%r353, %r341, %r763;
	not.pred 	%p97, %p229;
	selp.u32 	%r764, 1, 0, %p97;
	add.s32 	%r354, %r342, %r764;
	@%p229 bra 	$L__BB1_98;
	shl.b32 	%r765, %r354, 3;
	add.s32 	%r767, %r719, %r765;
	ld.shared.v2.u32 	{%r1369, %r1370}, [%r767];
	bra.uni 	$L__BB1_99;
$L__BB1_98:
	shl.b32 	%r768, %r353, 3;
	add.s32 	%r770, %r719, %r768;
	ld.shared.v2.u32 	{%r1363, %r1364}, [%r770];
$L__BB1_99:
	setp.ge.s32 	%p99, %r353, %r323;
	mov.pred 	%p230, 0;
	@%p99 bra 	$L__BB1_102;
	setp.ge.s32 	%p101, %r354, %r322;
	mov.pred 	%p230, -1;
	@%p101 bra 	$L__BB1_102;
	add.s32 	%r771, %r1364, %r1363;
	add.s32 	%r772, %r1370, %r1369;
	setp.lt.s32 	%p230, %r771, %r772;
$L__BB1_102:
	selp.b32 	%r1307, %r1364, %r1370, %p230;
	selp.b32 	%r1308, %r1363, %r1369, %p230;
	selp.u32 	%r773, 1, 0, %p230;
	add.s32 	%r365, %r353, %r773;
	not.pred 	%p102, %p230;
	selp.u32 	%r774, 1, 0, %p102;
	add.s32 	%r366, %r354, %r774;
	@%p230 bra 	$L__BB1_104;
	shl.b32 	%r775, %r366, 3;
	mov.u32 	%r776, _ZZN3cub18CUB_300001_SM_10006detail10merge_sort30DeviceMergeSortBlockSortKernelINS2_10policy_hubIN6thrust24THRUST_300001_SM_1000_NS10device_ptrI6MyItemEEE9Policy600ES9_PNS0_8NullTypeES9_SD_jN4cuda3std3__44lessIS8_EES8_SC_EEvbT0_T1_T2_T3_T4_PT6_PT7_T5_NS1_7vsmem_tEE19static_temp_storage;
	add.s32 	%r777, %r776, %r775;
	ld.shared.v2.u32 	{%r1369, %r1370}, [%r777];
	bra.uni 	$L__BB1_105;
$L__BB1_104:
	shl.b32 	%r778, %r365, 3;
	mov.u32 	%r779, _ZZN3cub18CUB_300001_SM_10006detail10merge_sort30DeviceMergeSortBlockSortKernelINS2_10policy_hubIN6thrust24THRUST_300001_SM_1000_NS10device_ptrI6MyItemEEE9Policy600ES9_PNS0_8NullTypeES9_SD_jN4cuda3std3__44lessIS8_EES8_SC_EEvbT0_T1_T2_T3_T4_PT6_PT7_T5_NS1_7vsmem_tEE19static_temp_storage;
	add.s32 	%r780, %r779, %r778;
	ld.shared.v2.u32 	{%r1363, %r1364}, [%r780];
$L__BB1_105:
	setp.ge.s32 	%p104, %r365, %r323;
	mov.pred 	%p231, 0;
	@%p104 bra 	$L__BB1_108;
	setp.ge.s32 	%p106, %r366, %r322;
	mov.pred 	%p231, -1;
	@%p106 bra 	$L__BB1_108;
	add.s32 	%r781, %r1364, %r1363;
	add.s32 	%r782, %r1370, %r1369;
	setp.lt.s32 	%p231, %r781, %r782;
$L__BB1_108:
	selp.b32 	%r1311, %r1364, %r1370, %p231;
	selp.b32 	%r1312, %r1363, %r1369, %p231;
	selp.u32 	%r783, 1, 0, %p231;
	add.s32 	%r377, %r365, %r783;
	not.pred 	%p107, %p231;
	selp.u32 	%r784, 1, 0, %p107;
	add.s32 	%r378, %r366, %r784;
	@%p231 bra 	$L__BB1_110;
	shl.b32 	%r785, %r378, 3;
	mov.u32 	%r786, _ZZN3cub18CUB_300001_SM_10006detail10merge_sort30DeviceMergeSortBlockSortKernelINS2_10policy_hubIN6thrust24THRUST_300001_SM_1000_NS10device_ptrI6MyItemEEE9Policy600ES9_PNS0_8NullTypeES9_SD_jN4cuda3std3__44lessIS8_EES8_SC_EEvbT0_T1_T2_T3_T4_PT6_PT7_T5_NS1_7vsmem_tEE19static_temp_storage;
	add.s32 	%r787, %r786, %r785;
	ld.shared.v2.u32 	{%r1369, %r1370}, [%r787];
	bra.uni 	$L__BB1_111;
$L__BB1_110:
	shl.b32 	%r788, %r377, 3;
	mov.u32 	%r789, _ZZN3cub18CUB_300001_SM_10006detail10merge_sort30DeviceMergeSortBlockSortKernelINS2_10policy_hubIN6thrust24THRUST_300001_SM_1000_NS10device_ptrI6MyItemEEE9Policy600ES9_PNS0_8NullTypeES9_SD_jN4cuda3std3__44lessIS8_EES8_SC_EEvbT0_T1_T2_T3_T4_PT6_PT7_T5_NS1_7vsmem_tEE19static_temp_storage;
	add.s32 	%r790, %r789, %r788;
	ld.shared.v2.u32 	{%r1363, %r1364}, [%r790];
$L__BB1_111:
	setp.ge.s32 	%p109, %r377, %r323;
	mov.pred 	%p232, 0;
	@%p109 bra 	$L__BB1_114;
	setp.ge.s32 	%p111, %r378, %r322;
	mov.pred 	%p232, -1;
	@%p111 bra 	$L__BB1_114;
	add.s32 	%r791, %r1364, %r1363;
	add.s32 	%r792, %r1370, %r1369;
	setp.lt.s32 	%p232, %r791, %r792;
$L__BB1_114:
	selp.b32 	%r1315, %r1364, %r1370, %p232;
	selp.b32 	%r1316, %r1363, %r1369, %p232;
	selp.u32 	%r793, 1, 0, %p232;
	add.s32 	%r389, %r377, %r793;
	not.pred 	%p112, %p232;
	selp.u32 	%r794, 1, 0, %p112;
	add.s32 	%r390, %r378, %r794;
	@%p232 bra 	$L__BB1_116;
	shl.b32 	%r795, %r390, 3;
	mov.u32 	%r796, _ZZN3cub18CUB_300001_SM_10006detail10merge_sort30DeviceMergeSortBlockSortKernelINS2_10policy_hubIN6thrust24THRUST_300001_SM_1000_NS10device_ptrI6MyItemEEE9Policy600ES9_PNS0_8NullTypeES9_SD_jN4cuda3std3__44lessIS8_EES8_SC_EEvbT0_T1_T2_T3_T4_PT6_PT7_T5_NS1_7vsmem_tEE19static_temp_storage;
	add.s32 	%r797, %r796, %r795;
	ld.shared.v2.u32 	{%r1369, %r1370}, [%r797];
	bra.uni 	$L__BB1_117;
$L__BB1_116:
	shl.b32 	%r798, %r389, 3;
	mov.u32 	%r799, _ZZN3cub18CUB_300001_SM_10006detail10merge_sort30DeviceMergeSortBlockSortKernelINS2_10policy_hubIN6thrust24THRUST_300001_SM_1000_NS10device_ptrI6MyItemEEE9Policy600ES9_PNS0_8NullTypeES9_SD_jN4cuda3std3__44lessIS8_EES8_SC_EEvbT0_T1_T2_T3_T4_PT6_PT7_T5_NS1_7vsmem_tEE19static_temp_storage;
	add.s32 	%r800, %r799, %r798;
	ld.shared.v2.u32 	{%r1363, %r1364}, [%r800];
$L__BB1_117:
	setp.ge.s32 	%p114, %r389, %r323;
	mov.pred 	%p233, 0;
	@%p114 bra 	$L__BB1_120;
	setp.ge.s32 	%p116, %r390, %r322;
	mov.pred 	%p233, -1;
	@%p116 bra 	$L__BB1_120;
	add.s32 	%r801, %r1364, %r1363;
	add.s32 	%r802, %r1370, %r1369;
	setp.lt.s32 	%p233, %r801, %r802;
$L__BB1_120:
	selp.b32 	%r1319, %r1364, %r1370, %p233;
	selp.b32 	%r1320, %r1363, %r1369, %p233;
	selp.u32 	%r803, 1, 0, %p233;
	add.s32 	%r401, %r389, %r803;
	not.pred 	%p117, %p233;
	selp.u32 	%r804, 1, 0, %p117;
	add.s32 	%r402, %r390, %r804;
	@%p233 bra 	$L__BB1_122;
	shl.b32 	%r805, %r402, 3;
	mov.u32 	%r806, _ZZN3cub18CUB_300001_SM_10006detail10merge_sort30DeviceMergeSortBlockSortKernelINS2_10policy_hubIN6thrust24THRUST_300001_SM_1000_NS10device_ptrI6MyItemEEE9Policy600ES9_PNS0_8NullTypeES9_SD_jN4cuda3std3__44lessIS8_EES8_SC_EEvbT0_T1_T2_T3_T4_PT6_PT7_T5_NS1_7vsmem_tEE19static_temp_storage;
	add.s32 	%r807, %r806, %r805;
	ld.shared.v2.u32 	{%r1369, %r1370}, [%r807];
	bra.uni 	$L__BB1_123;
$L__BB1_122:
	shl.b32 	%r808, %r401, 3;
	mov.u32 	%r809, _ZZN3cub18CUB_300001_SM_10006detail10merge_sort30DeviceMergeSortBlockSortKernelINS2_10policy_hubIN6thrust24THRUST_300001_SM_1000_NS10device_ptrI6MyItemEEE9Policy600ES9_PNS0_8NullTypeES9_SD_jN4cuda3std3__44lessIS8_EES8_SC_EEvbT0_T1_T2_T3_T4_PT6_PT7_T5_NS1_7vsmem_tEE19static_temp_storage;
	add.s32 	%r810, %r809, %r808;
	ld.shared.v2.u32 	{%r1363, %r1364}, [%r810];
$L__BB1_123:
	setp.ge.s32 	%p119, %r401, %r323;
	mov.pred 	%p234, 0;
	@%p119 bra 	$L__BB1_126;
	setp.ge.s32 	%p121, %r402, %r322;
	mov.pred 	%p234, -1;
	@%p121 bra 	$L__BB1_126;
	add.s32 	%r811, %r1364, %r1363;
	add.s32 	%r812, %r1370, %r1369;
	setp.lt.s32 	%p234, %r811, %r812;
$L__BB1_126:
	selp.b32 	%r1323, %r1364, %r1370, %p234;
	selp.b32 	%r1324, %r1363, %r1369, %p234;
	selp.u32 	%r813, 1, 0, %p234;
	add.s32 	%r413, %r401, %r813;
	not.pred 	%p122, %p234;
	selp.u32 	%r814, 1, 0, %p122;
	add.s32 	%r414, %r402, %r814;
	@%p234 bra 	$L__BB1_128;
	shl.b32 	%r815, %r414, 3;
	mov.u32 	%r816, _ZZN3cub18CUB_300001_SM_10006detail10merge_sort30DeviceMergeSortBlockSortKernelINS2_10policy_hubIN6thrust24THRUST_300001_SM_1000_NS10device_ptrI6MyItemEEE9Policy600ES9_PNS0_8NullTypeES9_SD_jN4cuda3std3__44lessIS8_EES8_SC_EEvbT0_T1_T2_T3_T4_PT6_PT7_T5_NS1_7vsmem_tEE19static_temp_storage;
	add.s32 	%r817, %r816, %r815;
	ld.shared.v2.u32 	{%r1369, %r1370}, [%r817];
	bra.uni 	$L__BB1_129;
$L__BB1_128:
	shl.b32 	%r818, %r413, 3;
	mov.u32 	%r819, _ZZN3cub18CUB_300001_SM_10006detail10merge_sort30DeviceMergeSortBlockSortKernelINS2_10policy_hubIN6thrust24THRUST_300001_SM_1000_NS10device_ptrI6MyItemEEE9Policy600ES9_PNS0_8NullTypeES9_SD_jN4cuda3std3__44lessIS8_EES8_SC_EEvbT0_T1_T2_T3_T4_PT6_PT7_T5_NS1_7vsmem_tEE19static_temp_storage;
	add.s32 	%r820, %r819, %r818;
	ld.shared.v2.u32 	{%r1363, %r1364}, [%r820];
$L__BB1_129:
	setp.ge.s32 	%p124, %r413, %r323;
	mov.pred 	%p235, 0;
	@%p124 bra 	$L__BB1_132;
	setp.ge.s32 	%p126, %r414, %r322;
	mov.pred 	%p235, -1;
	@%p126 bra 	$L__BB1_132;
	add.s32 	%r821, %r1364, %r1363;
	add.s32 	%r822, %r1370, %r1369;
	setp.lt.s32 	%p235, %r821, %r822;
$L__BB1_132:
	selp.b32 	%r1343, %r1364, %r1370, %p235;
	selp.b32 	%r1344, %r1363, %r1369, %p235;
	shl.b32 	%r1359, %r319, 1;
	setp.lt.u32 	%p127, %r319, 129;
	@%p127 bra 	$L__BB1_85;
	ld.param.s8 	%rs2, [_ZN3cub18CUB_300001_SM_10006detail10merge_sort30DeviceMergeSortBlockSortKernelINS2_10policy_hubIN6thrust24THRUST_300001_SM_1000_NS10device_ptrI6MyItemEEE9Policy600ES9_PNS0_8NullTypeES9_SD_jN4cuda3std3__44lessIS8_EES8_SC_EEvbT0_T1_T2_T3_T4_PT6_PT7_T5_NS1_7vsmem_tE_param_0];
	add.s32 	%r426, %r165, 96;
	add.s32 	%r427, %r165, 64;
	add.s32 	%r428, %r165, 128;
	add.s32 	%r429, %r165, 160;
	bar.sync 	0;
	setp.eq.s16 	%p128, %rs2, 0;
	@%p128 bra 	$L__BB1_152;
	st.shared.v2.u32 	[%r209], {%r1358, %r1357};
	st.shared.v2.u32 	[%r212+8], {%r1340, %r1339};
	st.shared.v2.u32 	[%r215+16], {%r1308, %r1307};
	st.shared.v2.u32 	[%r218+24], {%r1312, %r1311};
	st.shared.v2.u32 	[%r221+32], {%r1316, %r1315};
	st.shared.v2.u32 	[%r224+40], {%r1320, %r1319};
	st.shared.v2.u32 	[%r227+48], {%r1324, %r1323};
	st.shared.v2.u32 	[%r230+56], {%r1344, %r1343};
	bar.warp.sync 	-1;
	ld.shared.v2.u32 	{%r431, %r430}, [%r201];
	ld.shared.v2.u32 	{%r433, %r432}, [%r202+256];
	ld.shared.v2.u32 	{%r435, %r434}, [%r203+512];
	ld.shared.v2.u32 	{%r437, %r436}, [%r204+768];
	ld.shared.v2.u32 	{%r439, %r438}, [%r205+1024];
	ld.shared.v2.u32 	{%r441, %r440}, [%r206+1280];
	ld.shared.v2.u32 	{%r443, %r442}, [%r207+1536];
	ld.shared.v2.u32 	{%r445, %r444}, [%r208+1792];
	setp.eq.s32 	%p129, %r162, 0;
	@%p129 bra 	$L__BB1_135;
	bra.uni 	$L__BB1_136;
$L__BB1_135:
	st.volatile.shared.u32 	[_ZZN3cub18CUB_300001_SM_10006detail10merge_sort30DeviceMergeSortBlockSortKernelINS2_10policy_hubIN6thrust24THRUST_300001_SM_1000_NS10device_ptrI6MyItemEEE9Policy600ES9_PNS0_8NullTypeES9_SD_jN4cuda3std3__44lessIS8_EES8_SC_EEvbT0_T1_T2_T3_T4_PT6_PT7_T5_NS1_7vsmem_tEE19static_temp_storage+16896], %r161;
$L__BB1_136:
	bar.sync 	0;
	ld.volatile.shared.u32 	%r462, [_ZZN3cub18CUB_300001_SM_10006detail10merge_sort30DeviceMergeSortBlockSortKernelINS2_10policy_hubIN6thrust24THRUST_300001_SM_1000_NS10device_ptrI6MyItemEEE9Policy600ES9_PNS0_8NullTypeES9_SD_jN4cuda3std3__44lessIS8_EES8_SC_EEvbT0_T1_T2_T3_T4_PT6_PT7_T5_NS1_7vsmem_tEE19static_temp_storage+16896];
	mov.u32 	%r823, %tid.x;
	shl.b32 	%r824, %r823, 3;
	and.b32  	%r825, %r824, 7936;
	cvt.u64.u32 	%rd13, %r825;
	and.b32  	%r826, %r823, 31;
	mov.u32 	%r827, %ctaid.x;
	shl.b32 	%r828, %r827, 11;
	or.b32  	%r829, %r826, %r828;
	cvt.u64.u32 	%rd14, %r829;
	add.s64 	%rd15, %rd14, %rd13;
	setp.ge.s32 	%p130, %r165, %r462;
	shl.b64 	%rd16, %rd15, 3;
	add.s64 	%rd5, %rd2, %rd16;
	@%p130 bra 	$L__BB1_138;
	st.global.u32 	[%rd5], %r431;
	st.global.u32 	[%rd5+4], %r430;
$L__BB1_138:
	setp.ge.s32 	%p131, %r170, %r462;
	@%p131 bra 	$L__BB1_140;
	st.global.u32 	[%rd5+256], %r433;
	st.global.u32 	[%rd5+260], %r432;
$L__BB1_140:
	setp.ge.s32 	%p132, %r427, %r462;
	@%p132 bra 	$L__BB1_142;
	st.global.u32 	[%rd5+512], %r435;
	st.global.u32 	[%rd5+516], %r434;
$L__BB1_142:
	setp.ge.s32 	%p133, %r426, %r462;
	@%p133 bra 	$L__BB1_144;
	st.global.u32 	[%rd5+768], %r437;
	st.global.u32 	[%rd5+772], %r436;
$L__BB1_144:
	setp.ge.s32 	%p134, %r428, %r462;
	@%p134 bra 	$L__BB1_146;
	st.global.u32 	[%rd5+1024], %r439;
	st.global.u32 	[%rd5+1028], %r438;
$L__BB1_146:
	setp.ge.s32 	%p135, %r429, %r462;
	@%p135 bra 	$L__BB1_148;
	st.global.u32 	[%rd5+1280], %r441;
	st.global.u32 	[%rd5+1284], %r440;
$L__BB1_148:
	or.b32  	%r834, %r825, %r826;
	or.b32  	%r835, %r834, 192;
	setp.ge.s32 	%p136, %r835, %r462;
	@%p136 bra 	$L__BB1_150;
	st.global.u32 	[%rd5+1536], %r443;
	st.global.u32 	[%rd5+1540], %r442;
$L__BB1_150:
	setp.ge.s32 	%p137, %r195, %r462;
	@%p137 bra 	$L__BB1_170;
	st.global.u32 	[%rd5+1792], %r445;
	st.global.u32 	[%rd5+1796], %r444;
	bra.uni 	$L__BB1_170;
$L__BB1_152:
	st.shared.v2.u32 	[%r209], {%r1358, %r1357};
	st.shared.v2.u32 	[%r212+8], {%r1340, %r1339};
	st.shared.v2.u32 	[%r215+16], {%r1308, %r1307};
	st.shared.v2.u32 	[%r218+24], {%r1312, %r1311};
	st.shared.v2.u32 	[%r221+32], {%r1316, %r1315};
	st.shared.v2.u32 	[%r224+40], {%r1320, %r1319};
	st.shared.v2.u32 	[%r227+48], {%r1324, %r1323};
	st.shared.v2.u32 	[%r230+56], {%r1344, %r1343};
	bar.warp.sync 	-1;
	ld.shared.v2.u32 	{%r447, %r446}, [%r201];
	ld.shared.v2.u32 	{%r449, %r448}, [%r202+256];
	ld.shared.v2.u32 	{%r451, %r450}, [%r203+512];
	ld.shared.v2.u32 	{%r453, %r452}, [%r204+768];
	ld.shared.v2.u32 	{%r455, %r454}, [%r205+1024];
	ld.shared.v2.u32 	{%r457, %r456}, [%r206+1280];
	ld.shared.v2.u32 	{%r459, %r458}, [%r207+1536];
	ld.shared.v2.u32 	{%r461, %r460}, [%r208+1792];
	setp.eq.s32 	%p138, %r162, 0;
	@%p138 bra 	$L__BB1_153;
	bra.uni 	$L__BB1_154;
$L__BB1_153:
	st.volatile.shared.u32 	[_ZZN3cub18CUB_300001_SM_10006detail10merge_sort30DeviceMergeSortBlockSortKernelINS2_10policy_hubIN6thrust24THRUST_300001_SM_1000_NS10device_ptrI6MyItemEEE9Policy600ES9_PNS0_8NullTypeES9_SD_jN4cuda3std3__44lessIS8_EES8_SC_EEvbT0_T1_T2_T3_T4_PT6_PT7_T5_NS1_7vsmem_tEE19static_temp_storage+16896], %r161;
$L__BB1_154:
	ld.param.u64 	%rd34, [_ZN3cub18CUB_300001_SM_10006detail10merge_sort30DeviceMergeSortBlockSortKernelINS2_10policy_hubIN6thrust24THRUST_300001_SM_1000_NS10device_ptrI6MyItemEEE9Policy600ES9_PNS0_8NullTypeES9_SD_jN4cuda3std3__44lessIS8_EES8_SC_EEvbT0_T1_T2_T3_T4_PT6_PT7_T5_NS1_7vsmem_tE_param_6];
	bar.sync 	0;
	ld.volatile.shared.u32 	%r463, [_ZZN3cub18CUB_300001_SM_10006detail10merge_sort30DeviceMergeSortBlockSortKernelINS2_10policy_hubIN6thrust24THRUST_300001_SM_1000_NS10device_ptrI6MyItemEEE9Policy600ES9_PNS0_8NullTypeES9_SD_jN4cuda3std3__44lessIS8_EES8_SC_EEvbT0_T1_T2_T3_T4_PT6_PT7_T5_NS1_7vsmem_tEE19static_temp_storage+16896];
	setp.ge.s32 	%p139, %r165, %r463;
	cvt.u64.u32 	%rd17, %r165;
	mov.u32 	%r836, %ctaid.x;
	shl.b32 	%r837, %r836, 11;
	cvt.u64.u32 	%rd18, %r837;
	add.s64 	%rd19, %rd17, %rd18;
	cvta.to.global.u64 	%rd20, %rd34;
	shl.b64 	%rd21, %rd19, 3;
	add.s64 	%rd6, %rd20, %rd21;
	@%p139 bra 	$L__BB1_156;
	st.global.u32 	[%rd6], %r447;
	st.global.u32 	[%rd6+4], %r446;
$L__BB1_156:
	setp.ge.s32 	%p140, %r170, %r463;
	@%p140 bra 	$L__BB1_158;
	st.global.u32 	[%rd6+256], %r449;
	st.global.u32 	[%rd6+260], %r448;
$L__BB1_158:
	setp.ge.s32 	%p141, %r427, %r463;
	@%p141 bra 	$L__BB1_160;
	st.global.u32 	[%rd6+512], %r451;
	st.global.u32 	[%rd6+516], %r450;
$L__BB1_160:
	setp.ge.s32 	%p142, %r426, %r463;
	@%p142 bra 	$L__BB1_162;
	st.global.u32 	[%rd6+768], %r453;
	st.global.u32 	[%rd6+772], %r452;
$L__BB1_162:
	setp.ge.s32 	%p143, %r428, %r463;
	@%p143 bra 	$L__BB1_164;
	st.global.u32 	[%rd6+1024], %r455;
	st.global.u32 	[%rd6+1028], %r454;
$L__BB1_164:
	setp.ge.s32 	%p144, %r429, %r463;
	@%p144 bra 	$L__BB1_166;
	st.global.u32 	[%rd6+1280], %r457;
	st.global.u32 	[%rd6+1284], %r456;
$L__BB1_166:
	mov.u32 	%r838, %tid.x;
	shl.b32 	%r839, %r838, 3;
	and.b32  	%r840, %r839, 7936;
	and.b32  	%r841, %r838, 31;
	or.b32  	%r842, %r840, %r841;
	or.b32  	%r843, %r842, 192;
	setp.ge.s32 	%p145, %r843, %r463;
	@%p145 bra 	$L__BB1_168;
	st.global.u32 	[%rd6+1536], %r459;
	st.global.u32 	[%rd6+1540], %r458;
$L__BB1_168:
	setp.ge.s32 	%p146, %r195, %r463;
	@%p146 bra 	$L__BB1_170;
	st.global.u32 	[%rd6+1792], %r461;
	st.global.u32 	[%rd6+1796], %r460;
$L__BB1_170:
	ret;

}
	// .globl	_ZN3cub18CUB_300001_SM_10006detail10merge_sort30DeviceMergeSortPartitionKernelIN6thrust24THRUST_300001_SM_1000_NS10device_ptrI6MyItemEEjN4cuda3std3__44lessIS7_EES7_EEvbT_PT2_T0_SH_PSH_T1_SH_i
.visible .entry _ZN3cub18CUB_300001_SM_10006detail10merge_sort30DeviceMergeSortPartitionKernelIN6thrust24THRUST_300001_SM_1000_NS10device_ptrI6MyItemEEjN4cuda3std3__44lessIS7_EES7_EEvbT_PT2_T0_SH_PSH_T1_SH_i(
	.param .u8 _ZN3cub18CUB_300001_SM_10006detail10merge_sort30DeviceMergeSortPartitionKernelIN6thrust24THRUST_300001_SM_1000_NS10device_ptrI6MyItemEEjN4cuda3std3__44lessIS7_EES7_EEvbT_PT2_T0_SH_PSH_T1_SH_i_param_0,
	.param .align 8 .b8 _ZN3cub18CUB_300001_SM_10006detail10merge_sort30DeviceMergeSortPartitionKernelIN6thrust24THRUST_300001_SM_1000_NS10device_ptrI6MyItemEEjN4cuda3std3__44lessIS7_EES7_EEvbT_PT2_T0_SH_PSH_T1_SH_i_param_1[8],
	.param .u64 .ptr .align 1 _ZN3cub18CUB_300001_SM_10006detail10merge_sort30DeviceMergeSortPartitionKernelIN6thrust24THRUST_300001_SM_1000_NS10device_ptrI6MyItemEEjN4cuda3std3__44lessIS7_EES7_EEvbT_PT2_T0_SH_PSH_T1_SH_i_param_2,
	.param .u32 _ZN3cub18CUB_300001_SM_10006detail10merge_sort30DeviceMergeSortPartitionKernelIN6thrust24THRUST_300001_SM_1000_NS10device_ptrI6MyItemEEjN4cuda3std3__44lessIS7_EES7_EEvbT_PT2_T0_SH_PSH_T1_SH_i_param_3,
	.param .u32 _ZN3cub18CUB_300001_SM_10006detail10merge_sort30DeviceMergeSortPartitionKernelIN6thrust24THRUST_300001_SM_1000_NS10device_ptrI6MyItemEEjN4cuda3std3__44lessIS7_EES7_EEvbT_PT2_T0_SH_PSH_T1_SH_i_param_4,
	.param .u64 .ptr .align 1 _ZN3cub18CUB_300001_SM_10006detail10merge_sort30DeviceMergeSortPartitionKernelIN6thrust24THRUST_300001_SM_1000_NS10device_ptrI6MyItemEEjN4cuda3std3__44lessIS7_EES7_EEvbT_PT2_T0_SH_PSH_T1_SH_i_param_5,
	.param .align 1 .b8 _ZN3cub18CUB_300001_SM_10006detail10merge_sort30DeviceMergeSortPartitionKernelIN6thrust24THRUST_300001_SM_1000_NS10device_ptrI6MyItemEEjN4cuda3std3__44lessIS7_EES7_EEvbT_PT2_T0_SH_PSH_T1_SH_i_param_6[1],
	.param .u32 _ZN3cub18CUB_300001_SM_10006detail10merge_sort30DeviceMergeSortPartitionKernelIN6thrust24THRUST_300001_SM_1000_NS10device_ptrI6MyItemEEjN4cuda3std3__44lessIS7_EES7_EEvbT_PT2_T0_SH_PSH_T1_SH_i_param_7,
	.param .u32 _ZN3cub18CUB_300001_SM_10006detail10merge_sort30DeviceMergeSortPartitionKernelIN6thrust24THRUST_300001_SM_1000_NS10device_ptrI6MyItemEEjN4cuda3std3__44lessIS7_EES7_EEvbT_PT2_T0_SH_PSH_T1_SH_i_param_8
)
{
	.reg .pred 	%p<10>;
	.reg .b16 	%rs<2>;
	.reg .b32 	%r<78>;
	.reg .b64 	%rd<32>;

	ld.param.u64 	%rd9, [_ZN3cub18CUB_300001_SM_10006detail10merge_sort30DeviceMergeSortPartitionKernelIN6thrust24THRUST_300001_SM_1000_NS10device_ptrI6MyItemEEjN4cuda3std3__44lessIS7_EES7_EEvbT_PT2_T0_SH_PSH_T1_SH_i_param_1];
	ld.param.s8 	%rs1, [_ZN3cub18CUB_300001_SM_10006detail10merge_sort30DeviceMergeSortPartitionKernelIN6thrust24THRUST_300001_SM_1000_NS10device_ptrI6MyItemEEjN4cuda3std3__44lessIS7_EES7_EEvbT_PT2_T0_SH_PSH_T1_SH_i_param_0];
	ld.param.u64 	%rd10, [_ZN3cub18CUB_300001_SM_10006detail10merge_sort30DeviceMergeSortPartitionKernelIN6thrust24THRUST_300001_SM_1000_NS10device_ptrI6MyItemEEjN4cuda3std3__44lessIS7_EES7_EEvbT_PT2_T0_SH_PSH_T1_SH_i_param_2];
	ld.param.u32 	%r20, [_ZN3cub18CUB_300001_SM_10006detail10merge_sort30DeviceMergeSortPartitionKernelIN6thrust24THRUST_300001_SM_1000_NS10device_ptrI6MyItemEEjN4cuda3std3__44lessIS7_EES7_EEvbT_PT2_T0_SH_PSH_T1_SH_i_param_3];
	ld.param.u32 	%r21, [_ZN3cub18CUB_300001_SM_10006detail10merge_sort30DeviceMergeSortPartitionKernelIN6thrust24THRUST_300001_SM_1000_NS10device_ptrI6MyItemEEjN4cuda3std3__44lessIS7_EES7_EEvbT_PT2_T0_SH_PSH_T1_SH_i_param_4];
	ld.param.u64 	%rd11, [_ZN3cub18CUB_300001_SM_10006detail10merge_sort30DeviceMergeSortPartitionKernelIN6thrust24THRUST_300001_SM_1000_NS10device_ptrI6MyItemEEjN4cuda3std3__44lessIS7_EES7_EEvbT_PT2_T0_SH_PSH_T1_SH_i_param_5];
	ld.param.u32 	%r22, [_ZN3cub18CUB_300001_SM_10006detail10merge_sort30DeviceMergeSortPartitionKernelIN6thrust24THRUST_300001_SM_1000_NS10device_ptrI6MyItemEEjN4cuda3std3__44lessIS7_EES7_EEvbT_PT2_T0_SH_PSH_T1_SH_i_param_7];
	ld.param.u32 	%r23, [_ZN3cub18CUB_300001_SM_10006detail10merge_sort30DeviceMergeSortPartitionKernelIN6thrust24THRUST_300001_SM_1000_NS10device_ptrI6MyItemEEjN4cuda3std3__44lessIS7_EES7_EEvbT_PT2_T0_SH_PSH_T1_SH_i_param_8];
	cvta.to.global.u64 	%rd1, %rd11;
	mov.u32 	%r24, %ntid.x;
	mov.u32 	%r25, %ctaid.x;
	mov.u32 	%r26, %tid.x;
	mad.lo.s32 	%r1, %r24, %r25, %r26;
	setp.ge.u32 	%p1, %r1, %r21;
	@%p1 bra 	$L__BB2_11;
	shr.u32 	%r27, %r22, 1;
	add.s32 	%r2, %r22, -1;
	neg.s32 	%r28, %r22;
	and.b32  	%r29, %r1, %r28;
	mul.lo.s32 	%r30, %r23, %r29;
	mul.lo.s32 	%r31, %r23, %r27;
	min.u32 	%r3, %r30, %r20;
	not.b32 	%r32, %r30;
	min.u32 	%r33, %r31, %r32;
	add.s32 	%r34, %r33, %r30;
	min.u32 	%r4, %r34, %r20;
	not.b32 	%r35, %r4;
	min.u32 	%r36, %r31, %r35;
	add.s32 	%r37, %r36, %r4;
	min.u32 	%r5, %r37, %r20;
	// begin inline asm
	griddepcontrol.wait;
	// end inline asm
	add.s32 	%r38, %r1, 1;
	setp.ne.s32 	%p2, %r38, %r21;
	@%p2 bra 	$L__BB2_3;
	mul.wide.u32 	%rd30, %r1, 4;
	add.s64 	%rd31, %rd1, %rd30;
	st.global.u32 	[%rd31], %r4;
	bra.uni 	$L__BB2_11;
$L__BB2_3:
	sub.s32 	%r39, %r5, %r3;
	and.b32  	%r40, %r2, %r1;
	mul.lo.s32 	%r41, %r40, %r23;
	min.u32 	%r6, %r41, %r39;
	setp.eq.s16 	%p3, %rs1, 0;
	@%p3 bra 	$L__BB2_7;
	sub.s32 	%r42, %r4, %r3;
	sub.s32 	%r43, %r5, %r4;
	max.u32 	%r44, %r6, %r43;
	sub.s32 	%r77, %r44, %r43;
	min.u32 	%r73, %r42, %r6;
	setp.ge.u32 	%p4, %r77, %r73;
	@%p4 bra 	$L__BB2_10;
	cvta.to.global.u64 	%rd3, %rd9;
	cvt.u64.u32 	%rd4, %r4;
	cvt.u64.u32 	%rd5, %r3;
$L__BB2_6:
	sub.s32 	%r45, %r73, %r77;
	shr.u32 	%r46, %r45, 1;
	add.s32 	%r47, %r46, %r77;
	cvt.u64.u32 	%rd12, %r47;
	add.s64 	%rd13, %rd12, %rd5;
	shl.b64 	%rd14, %rd13, 3;
	add.s64 	%rd15, %rd3, %rd14;
	ld.global.u32 	%r48, [%rd15];
	ld.global.u32 	%r49, [%rd15+4];
	not.b32 	%r50, %r47;
	add.s32 	%r51, %r6, %r50;
	cvt.u64.u32 	%rd16, %r51;
	add.s64 	%rd17, %rd16, %rd4;
	shl.b64 	%rd18, %rd17, 3;
	add.s64 	%rd19, %rd3, %rd18;
	ld.global.u32 	%r52, [%rd19];
	ld.global.u32 	%r53, [%rd19+4];
	add.s32 	%r54, %r53, %r52;
	add.s32 	%r55, %r49, %r48;
	setp.lt.s32 	%p5, %r54, %r55;
	add.s32 	%r56, %r47, 1;
	selp.b32 	%r77, %r77, %r56, %p5;
	selp.b32 	%r73, %r47, %r73, %p5;
	setp.lt.u32 	%p6, %r77, %r73;
	@%p6 bra 	$L__BB2_6;
	bra.uni 	$L__BB2_10;
$L__BB2_7:
	sub.s32 	%r57, %r4, %r3;
	sub.s32 	%r58, %r5, %r4;
	max.u32 	%r59, %r6, %r58;
	sub.s32 	%r77, %r59, %r58;
	min.u32 	%r75, %r57, %r6;
	setp.ge.u32 	%p7, %r77, %r75;
	@%p7 bra 	$L__BB2_10;
	cvta.to.global.u64 	%rd6, %rd10;
	cvt.u64.u32 	%rd7, %r4;
	cvt.u64.u32 	%rd8, %r3;
$L__BB2_9:
	sub.s32 	%r60, %r75, %r77;
	shr.u32 	%r61, %r60, 1;
	add.s32 	%r62, %r61, %r77;
	cvt.u64.u32 	%rd20, %r62;
	add.s64 	%rd21, %rd20, %rd8;
	shl.b64 	%rd22, %rd21, 3;
	add.s64 	%rd23, %rd6, %rd22;
	ld.global.u32 	%r63, [%rd23];
	ld.global.u32 	%r64, [%rd23+4];
	not.b32 	%r65, %r62;
	add.s32 	%r66, %r6, %r65;
	cvt.u64.u32 	%rd24, %r66;
	add.s64 	%rd25, %rd24, %rd7;
	shl.b64 	%rd26, %rd25, 3;
	add.s64 	%rd27, %rd6, %rd26;
	ld.global.u32 	%r67, [%rd27];
	ld.global.u32 	%r68, [%rd27+4];
	add.s32 	%r69, %r68, %r67;
	add.s32 	%r70, %r64, %r63;
	setp.lt.s32 	%p8, %r69, %r70;
	add.s32 	%r71, %r62, 1;
	selp.b32 	%r77, %r77, %r71, %p8;
	selp.b32 	%r75, %r62, %r75, %p8;
	setp.lt.u32 	%p9, %r77, %r75;
	@%p9 bra 	$L__BB2_9;
$L__BB2_10:
	add.s32 	%r72, %r77, %r3;
	mul.wide.u32 	%rd28, %r1, 4;
	add.s64 	%rd29, %rd1, %rd28;
	st.global.u32 	[%rd29], %r72;
$L__BB2_11:
	ret;

}
	// .globl	_ZN3cub18CUB_300001_SM_10006detail10merge_sort26DeviceMergeSortMergeKernelINS2_10policy_hubIN6thrust24THRUST_300001_SM_1000_NS10device_ptrI6MyItemEEE9Policy600ES9_PNS0_8NullTypeES9_SD_jN4cuda3std3__44lessIS8_EES8_SC_EEvbT2_T3_T4_PT6_PT7_T5_PSL_SL_NS1_7vsmem_tE
.visible .entry _ZN3cub18CUB_300001_SM_10006detail10merge_sort26DeviceMergeSortMergeKernelINS2_10policy_hubIN6thrust24THRUST_300001_SM_1000_NS10device_ptrI6MyItemEEE9Policy600ES9_PNS0_8NullTypeES9_SD_jN4cuda3std3__44lessIS8_EES8_SC_EEvbT2_T3_T4_PT6_PT7_T5_PSL_SL_NS1_7vsmem_tE(
	.param .u8 _ZN3cub18CUB_300001_SM_10006detail10merge_sort26DeviceMergeSortMergeKernelINS2_10policy_hubIN6thrust24THRUST_300001_SM_1000_NS10device_ptrI6MyItemEEE9Policy600ES9_PNS0_8NullTypeES9_SD_jN4cuda3std3__44lessIS8_EES8_SC_EEvbT2_T3_T4_PT6_PT7_T5_PSL_SL_NS1_7vsmem_tE_param_0,
	.param .align 8 .b8 _ZN3cub18CUB_300001_SM_10006detail10merge_sort26DeviceMergeSortMergeKernelINS2_10policy_hubIN6thrust24THRUST_300001_SM_1000_NS10device_ptrI6MyItemEEE9Policy600ES9_PNS0_8NullTypeES9_SD_jN4cuda3std3__44lessIS8_EES8_SC_EEvbT2_T3_T4_PT6_PT7_T5_PSL_SL_NS1_7vsmem_tE_param_1[8],
	.param .u64 .ptr .align 1 _ZN3cub18CUB_300001_SM_10006detail10merge_sort26DeviceMergeSortMergeKernelINS2_10policy_hubIN6thrust24THRUST_300001_SM_1000_NS10device_ptrI6MyItemEEE9Policy600ES9_PNS0_8NullTypeES9_SD_jN4cuda3std3__44lessIS8_EES8_SC_EEvbT2_T3_T4_PT6_PT7_T5_PSL_SL_NS1_7vsmem_tE_param_2,
	.param .u32 _ZN3cub18CUB_300001_SM_10006detail10merge_sort26DeviceMergeSortMergeKernelINS2_10policy_hubIN6thrust24THRUST_300001_SM_1000_NS10device_ptrI6MyItemEEE9Policy600ES9_PNS0_8NullTypeES9_SD_jN4cuda3std3__44lessIS8_EES8_SC_EEvbT2_T3_T4_PT6_PT7_T5_PSL_SL_NS1_7vsmem_tE_param_3,
	.param .u64 .ptr .align 1 _ZN3cub18CUB_300001_SM_10006detail10merge_sort26DeviceMergeSortMergeKernelINS2_10policy_hubIN6thrust24THRUST_300001_SM_1000_NS10device_ptrI6MyItemEEE9Policy600ES9_PNS0_8NullTypeES9_SD_jN4cuda3std3__44lessIS8_EES8_SC_EEvbT2_T3_T4_PT6_PT7_T5_PSL_SL_NS1_7vsmem_tE_param_4,
	.param .u64 .ptr .align 1 _ZN3cub18CUB_300001_SM_10006detail10merge_sort26DeviceMergeSortMergeKernelINS2_10policy_hubIN6thrust24THRUST_300001_SM_1000_NS10device_ptrI6MyItemEEE9Policy600ES9_PNS0_8NullTypeES9_SD_jN4cuda3std3__44lessIS8_EES8_SC_EEvbT2_T3_T4_PT6_PT7_T5_PSL_SL_NS1_7vsmem_tE_param_5,
	.param .align 1 .b8 _ZN3cub18CUB_300001_SM_10006detail10merge_sort26DeviceMergeSortMergeKernelINS2_10policy_hubIN6thrust24THRUST_300001_SM_1000_NS10device_ptrI6MyItemEEE9Policy600ES9_PNS0_8NullTypeES9_SD_jN4cuda3std3__44lessIS8_EES8_SC_EEvbT2_T3_T4_PT6_PT7_T5_PSL_SL_NS1_7vsmem_tE_param_6[1],
	.param .u64 .ptr .align 1 _ZN3cub18CUB_300001_SM_10006detail10merge_sort26DeviceMergeSortMergeKernelINS2_10policy_hubIN6thrust24THRUST_300001_SM_1000_NS10device_ptrI6MyItemEEE9Policy600ES9_PNS0_8NullTypeES9_SD_jN4cuda3std3__44lessIS8_EES8_SC_EEvbT2_T3_T4_PT6_PT7_T5_PSL_SL_NS1_7vsmem_tE_param_7,
	.param .u32 _ZN3cub18CUB_300001_SM_10006detail10merge_sort26DeviceMergeSortMergeKernelINS2_10policy_hubIN6thrust24THRUST_300001_SM_1000_NS10device_ptrI6MyItemEEE9Policy600ES9_PNS0_8NullTypeES9_SD_jN4cuda3std3__44lessIS8_EES8_SC_EEvbT2_T3_T4_PT6_PT7_T5_PSL_SL_NS1_7vsmem_tE_param_8,
	.param .align 8 .b8 _ZN3cub18CUB_300001_SM_10006detail10merge_sort26DeviceMergeSortMergeKernelINS2_10policy_hubIN6thrust24THRUST_300001_SM_1000_NS10device_ptrI6MyItemEEE9Policy600ES9_PNS0_8NullTypeES9_SD_jN4cuda3std3__44lessIS8_EES8_SC_EEvbT2_T3_T4_PT6_PT7_T5_PSL_SL_NS1_7vsmem_tE_param_9[8]
)
.maxntid 256
{
	.reg .pred 	%p<210>;
	.reg .b16 	%rs<2>;
	.reg .b32 	%r<1153>;
	.reg .b64 	%rd<91>;
	// demoted variable
	.shared .align 16 .b8 _ZZN3cub18CUB_300001_SM_10006detail10merge_sort26DeviceMergeSortMergeKernelINS2_10policy_hubIN6thrust24THRUST_300001_SM_1000_NS10device_ptrI6MyItemEEE9Policy600ES9_PNS0_8NullTypeES9_SD_jN4cuda3std3__44lessIS8_EES8_SC_EEvbT2_T3_T4_PT6_PT7_T5_PSL_SL_NS1_7vsmem_tEE19static_temp_storage[16912];
	ld.param.s8 	%rs1, [_ZN3cub18CUB_300001_SM_10006detail10merge_sort26DeviceMergeSortMergeKernelINS2_10policy_hubIN6thrust24THRUST_300001_SM_1000_NS10device_ptrI6MyItemEEE9Policy600ES9_PNS0_8NullTypeES9_SD_jN4cuda3std3__44lessIS8_EES8_SC_EEvbT2_T3_T4_PT6_PT7_T5_PSL_SL_NS1_7vsmem_tE_param_0];
	ld.param.u64 	%rd14, [_ZN3cub18CUB_300001_SM_10006detail10merge_sort26DeviceMergeSortMergeKernelINS2_10policy_hubIN6thrust24THRUST_300001_SM_1000_NS10device_ptrI6MyItemEEE9Policy600ES9_PNS0_8NullTypeES9_SD_jN4cuda3std3__44lessIS8_EES8_SC_EEvbT2_T3_T4_PT6_PT7_T5_PSL_SL_NS1_7vsmem_tE_param_1];
	ld.param.u32 	%r494, [_ZN3cub18CUB_300001_SM_10006detail10merge_sort26DeviceMergeSortMergeKernelINS2_10policy_hubIN6thrust24THRUST_300001_SM_1000_NS10device_ptrI6MyItemEEE9Policy600ES9_PNS0_8NullTypeES9_SD_jN4cuda3std3__44lessIS8_EES8_SC_EEvbT2_T3_T4_PT6_PT7_T5_PSL_SL_NS1_7vsmem_tE_param_3];
	ld.param.u64 	%rd15, [_ZN3cub18CUB_300001_SM_10006detail10merge_sort26DeviceMergeSortMergeKernelINS2_10policy_hubIN6thrust24THRUST_300001_SM_1000_NS10device_ptrI6MyItemEEE9Policy600ES9_PNS0_8NullTypeES9_SD_jN4cuda3std3__44lessIS8_EES8_SC_EEvbT2_T3_T4_PT6_PT7_T5_PSL_SL_NS1_7vsmem_tE_param_4];
	ld.param.u64 	%rd16, [_ZN3cub18CUB_300001_SM_10006detail10merge_sort26DeviceMergeSortMergeKernelINS2_10policy_hubIN6thrust24THRUST_300001_SM_1000_NS10device_ptrI6MyItemEEE9Policy600ES9_PNS0_8NullTypeES9_SD_jN4cuda3std3__44lessIS8_EES8_SC_EEvbT2_T3_T4_PT6_PT7_T5_PSL_SL_NS1_7vsmem_tE_param_7];
	ld.param.u32 	%r495, [_ZN3cub18CUB_300001_SM_10006detail10merge_sort26DeviceMergeSortMergeKernelINS2_10policy_hubIN6thrust24THRUST_300001_SM_1000_NS10device_ptrI6MyItemEEE9Policy600ES9_PNS0_8NullTypeES9_SD_jN4cuda3std3__44lessIS8_EES8_SC_EEvbT2_T3_T4_PT6_PT7_T5_PSL_SL_NS1_7vsmem_tE_param_8];
	cvta.to.global.u64 	%rd1, %rd15;
	cvta.to.global.u64 	%rd2, %rd16;
	cvta.to.global.u64 	%rd3, %rd14;
	mov.u32 	%r1, %ctaid.x;
	mov.u32 	%r496, %nctaid.x;
	shl.b32 	%r2, %r1, 11;
	mov.u32 	%r3, %tid.x;
	add.s32 	%r497, %r496, -1;
	setp.ge.u32 	%p33, %r1, %r497;
	@%p33 bra 	$L__BB3_101;
	mul.wide.u32 	%rd53, %r1, 4;
	add.s64 	%rd54, %rd2, %rd53;
	ld.global.u32 	%r741, [%rd54];
	ld.global.u32 	%r742, [%rd54+4];
	neg.s32 	%r743, %r495;
	and.b32  	%r744, %r1, %r743;
	shl.b32 	%r4, %r744, 11;
	shl.b32 	%r745, %r495, 10;
	and.b32  	%r5, %r745, -2048;
	sub.s32 	%r746, %r1, %r744;
	shl.b32 	%r747, %r746, 11;
	sub.s32 	%r6, %r741, %r4;
	sub.s32 	%r748, %r742, %r4;
	sub.s32 	%r749, %r494, %r4;
	max.u32 	%r750, %r749, %r5;
	sub.s32 	%r751, %r750, %r5;
	sub.s32 	%r752, %r747, %r6;
	min.u32 	%r7, %r752, %r751;
	setp.eq.s32 	%p131, %r747, -2048;
	selp.b32 	%r753, 2047, 2048, %p131;
	add.s32 	%r754, %r753, %r747;
	sub.s32 	%r755, %r754, %r748;
	or.b32  	%r756, %r1, %r743;
	setp.eq.s32 	%p132, %r756, -1;
	min.u32 	%r757, %r5, %r749;
	selp.b32 	%r758, %r757, %r748, %p132;
	selp.b32 	%r759, %r5, %r755, %p132;
	min.u32 	%r8, %r759, %r751;
	sub.s32 	%r9, %r758, %r6;
	// begin inline asm
	griddepcontrol.wait;
	// end inline asm
	setp.eq.s16 	%p133, %rs1, 0;
	@%p133 bra 	$L__BB3_26;
	cvt.u64.u32 	%rd55, %r4;
	cvt.u64.u32 	%rd56, %r6;
	add.s64 	%rd57, %rd56, %rd55;
	cvt.u64.u32 	%rd58, %r5;
	add.s64 	%rd59, %rd55, %rd58;
	cvt.u64.u32 	%rd60, %r7;
	add.s64 	%rd61, %rd59, %rd60;
	setp.ge.s32 	%p134, %r3, %r9;
	cvt.u64.u32 	%rd62, %r3;
	add.s64 	%rd63, %rd57, %rd62;
	shl.b64 	%rd64, %rd63, 3;
	add.s64 	%rd4, %rd3, %rd64;
	sub.s32 	%r760, %r3, %r9;
	cvt.s64.s32 	%rd65, %r760;
	add.s64 	%rd66, %rd61, %rd65;
	shl.b64 	%rd67, %rd66, 3;
	add.s64 	%rd5, %rd3, %rd67;
	@%p134 bra 	$L__BB3_4;
	ld.global.u32 	%r1046, [%rd4];
	ld.global.u32 	%r1045, [%rd4+4];
	bra.uni 	$L__BB3_5;
$L__BB3_4:
	ld.global.u32 	%r1046, [%rd5];
	ld.global.u32 	%r1045, [%rd5+4];
$L__BB3_5:
	add.s32 	%r761, %r3, 256;
	setp.lt.s32 	%p135, %r761, %r9;
	@%p135 bra 	$L__BB3_7;
	ld.global.u32 	%r1044, [%rd5+2048];
	ld.global.u32 	%r1043, [%rd5+2052];
	bra.uni 	$L__BB3_8;
$L__BB3_7:
	ld.global.u32 	%r1044, [%rd4+2048];
	ld.global.u32 	%r1043, [%rd4+2052];
$L__BB3_8:
	add.s32 	%r762, %r3, 512;
	setp.lt.s32 	%p136, %r762, %r9;
	@%p136 bra 	$L__BB3_10;
	ld.global.u32 	%r1042, [%rd5+4096];
	ld.global.u32 	%r1041, [%rd5+4100];
	bra.uni 	$L__BB3_11;
$L__BB3_10:
	ld.global.u32 	%r1042, [%rd4+4096];
	ld.global.u32 	%r1041, [%rd4+4100];
$L__BB3_11:
	add.s32 	%r763, %r3, 768;
	setp.lt.s32 	%p137, %r763, %r9;
	@%p137 bra 	$L__BB3_13;
	ld.global.u32 	%r1040, [%rd5+6144];
	ld.global.u32 	%r1039, [%rd5+6148];
	bra.uni 	$L__BB3_14;
$L__BB3_13:
	ld.global.u32 	%r1040, [%rd4+6144];
	ld.global.u32 	%r1039, [%rd4+6148];
$L__BB3_14:
	or.b32  	%r764, %r3, 1024;
	setp.lt.s32 	%p138, %r764, %r9;
	@%p138 bra 	$L__BB3_16;
	ld.global.u32 	%r1038, [%rd5+8192];
	ld.global.u32 	%r1037, [%rd5+8196];
	bra.uni 	$L__BB3_17;
$L__BB3_16:
	ld.global.u32 	%r1038, [%rd4+8192];
	ld.global.u32 	%r1037, [%rd4+8196];
$L__BB3_17:
	add.s32 	%r765, %r3, 1280;
	setp.lt.s32 	%p139, %r765, %r9;
	@%p139 bra 	$L__BB3_19;
	ld.global.u32 	%r1036, [%rd5+10240];
	ld.global.u32 	%r1035, [%rd5+10244];
	bra.uni 	$L__BB3_20;
$L__BB3_19:
	ld.global.u32 	%r1036, [%rd4+10240];
	ld.global.u32 	%r1035, [%rd4+10244];
$L__BB3_20:
	add.s32 	%r766, %r3, 1536;
	setp.lt.s32 	%p140, %r766, %r9;
	@%p140 bra 	$L__BB3_22;
	ld.global.u32 	%r1034, [%rd5+12288];
	ld.global.u32 	%r1033, [%rd5+12292];
	bra.uni 	$L__BB3_23;
$L__BB3_22:
	ld.global.u32 	%r1034, [%rd4+12288];
	ld.global.u32 	%r1033, [%rd4+12292];
$L__BB3_23:
	add.s32 	%r767, %r3, 1792;
	setp.lt.s32 	%p141, %r767, %r9;
	@%p141 bra 	$L__BB3_25;
	ld.global.u32 	%r1032, [%rd5+14336];
	ld.global.u32 	%r1031, [%rd5+14340];
	bra.uni 	$L__BB3_50;
$L__BB3_25:
	ld.global.u32 	%r1032, [%rd4+14336];
	ld.global.u32 	%r1031, [%rd4+14340];
	bra.uni 	$L__BB3_50;
$L__BB3_26:
	cvt.u64.u32 	%rd68, %r4;
	cvt.u64.u32 	%rd69, %r6;
	add.s64 	%rd70, %rd69, %rd68;
	cvt.u64.u32 	%rd71, %r5;
	add.s64 	%rd72, %rd68, %rd71;
	cvt.u64.u32 	%rd73, %r7;
	add.s64 	%rd74, %rd72, %rd73;
	setp.ge.s32 	%p142, %r3, %r9;
	cvt.u64.u32 	%rd75, %r3;
	add.s64 	%rd76, %rd70, %rd75;
	shl.b64 	%rd77, %rd76, 3;
	add.s64 	%rd6, %rd1, %rd77;
	sub.s32 	%r768, %r3, %r9;
	cvt.s64.s32 	%rd78, %r768;
	add.s64 	%rd79, %rd74, %rd78;
	shl.b64 	%rd80, %rd79, 3;
	add.s64 	%rd7, %rd1, %rd80;
	@%p142 bra 	$L__BB3_28;
	ld.global.u32 	%r1046, [%rd6];
	ld.global.u32 	%r1045, [%rd6+4];
	bra.uni 	$L__BB3_29;
$L__BB3_28:
	ld.global.u32 	%r1046, [%rd7];
	ld.global.u32 	%r1045, [%rd7+4];
$L__BB3_29:
	add.s32 	%r769, %r3, 256;
	setp.lt.s32 	%p143, %r769, %r9;
	@%p143 bra 	$L__BB3_31;
	ld.global.u32 	%r1044, [%rd7+2048];
	ld.global.u32 	%r1043, [%rd7+2052];
	bra.uni 	$L__BB3_32;
$L__BB3_31:
	ld.global.u32 	%r1044, [%rd6+2048];
	ld.global.u32 	%r1043, [%rd6+2052];
$L__BB3_32:
	add.s32 	%r770, %r3, 512;
	setp.lt.s32 	%p144, %r770, %r9;
	@%p144 bra 	$L__BB3_34;
	ld.global.u32 	%r1042, [%rd7+4096];
	ld.global.u32 	%r1041, [%rd7+4100];
	bra.uni 	$L__BB3_35;
$L__BB3_34:
	ld.global.u32 	%r1042, [%rd6+4096];
	ld.global.u32 	%r1041, [%rd6+4100];
$L__BB3_35:
	add.s32 	%r771, %r3, 768;
	setp.lt.s32 	%p145, %r771, %r9;
	@%p145 bra 	$L__BB3_37;
	ld.global.u32 	%r1040, [%rd7+6144];
	ld.global.u32 	%r1039, [%rd7+6148];
	bra.uni 	$L__BB3_38;
$L__BB3_37:
	ld.global.u32 	%r1040, [%rd6+6144];
	ld.global.u32 	%r1039, [%rd6+6148];
$L__BB3_38:
	or.b32  	%r772, %r3, 1024;
	setp.lt.s32 	%p146, %r772, %r9;
	@%p146 bra 	$L__BB3_40;
	ld.global.u32 	%r1038, [%rd7+8192];
	ld.global.u32 	%r1037, [%rd7+8196];
	bra.uni 	$L__BB3_41;
$L__BB3_40:
	ld.global.u32 	%r1038, [%rd6+8192];
	ld.global.u32 	%r1037, [%rd6+8196];
$L__BB3_41:
	add.s32 	%r773, %r3, 1280;
	setp.lt.s32 	%p147, %r773, %r9;
	@%p147 bra 	$L__BB3_43;
	ld.global.u32 	%r1036, [%rd7+10240];
	ld.global.u32 	%r1035, [%rd7+10244];
	bra.uni 	$L__BB3_44;
$L__BB3_43:
	ld.global.u32 	%r1036, [%rd6+10240];
	ld.global.u32 	%r1035, [%rd6+10244];
$L__BB3_44:
	add.s32 	%r774, %r3, 1536;
	setp.lt.s32 	%p148, %r774, %r9;
	@%p148 bra 	$L__BB3_46;
	ld.global.u32 	%r1034, [%rd7+12288];
	ld.global.u32 	%r1033, [%rd7+12292];
	bra.uni 	$L__BB3_47;
$L__BB3_46:
	ld.global.u32 	%r1034, [%rd6+12288];
	ld.global.u32 	%r1033, [%rd6+12292];
$L__BB3_47:
	add.s32 	%r775, %r3, 1792;
	setp.lt.s32 	%p149, %r775, %r9;
	@%p149 bra 	$L__BB3_49;
	ld.global.u32 	%r1032, [%rd7+14336];
	ld.global.u32 	%r1031, [%rd7+14340];
	bra.uni 	$L__BB3_50;
$L__BB3_49:
	ld.global.u32 	%r1032, [%rd6+14336];
	ld.global.u32 	%r1031, [%rd6+14340];
$L__BB3_50:
	sub.s32 	%r776, %r8, %r7;
	shl.b32 	%r119, %r3, 3;
	mov.u32 	%r777, _ZZN3cub18CUB_300001_SM_10006detail10merge_sort26DeviceMergeSortMergeKernelINS2_10policy_hubIN6thrust24THRUST_300001_SM_1000_NS10device_ptrI6MyItemEEE9Policy600ES9_PNS0_8NullTypeES9_SD_jN4cuda3std3__44lessIS8_EES8_SC_EEvbT2_T3_T4_PT6_PT7_T5_PSL_SL_NS1_7vsmem_tEE19static_temp_storage;
	add.s32 	%r778, %r777, %r119;
	st.shared.v2.u32 	[%r778], {%r1046, %r1045};
	st.shared.v2.u32 	[%r778+2048], {%r1044, %r1043};
	st.shared.v2.u32 	[%r778+4096], {%r1042, %r1041};
	st.shared.v2.u32 	[%r778+6144], {%r1040, %r1039};
	st.shared.v2.u32 	[%r778+8192], {%r1038, %r1037};
	st.shared.v2.u32 	[%r778+10240], {%r1036, %r1035};
	st.shared.v2.u32 	[%r778+12288], {%r1034, %r1033};
	st.shared.v2.u32 	[%r778+14336], {%r1032, %r1031};
	bar.sync 	0;
	// begin inline asm
	griddepcontrol.launch_dependents;
	// end inline asm
	add.s32 	%r118, %r776, %r9;
	min.s32 	%r120, %r119, %r118;
	setp.lt.s32 	%p150, %r120, %r776;
	sub.s32 	%r779, %r120, %r776;
	selp.b32 	%r1049, 0, %r779, %p150;
	min.s32 	%r1047, %r9, %r120;
	setp.ge.s32 	%p151, %r1049, %r1047;
	@%p151 bra 	$L__BB3_53;
	add.s32 	%r123, %r120, %r9;
$L__BB3_52:
	sub.s32 	%r780, %r1047, %r1049;
	shr.u32 	%r781, %r780, 31;
	add.s32 	%r782, %r780, %r781;
	shr.s32 	%r783, %r782, 1;
	add.s32 	%r784, %r783, %r1049;
	shl.b32 	%r785, %r784, 3;
	add.s32 	%r787, %r777, %r785;
	ld.shared.v2.u32 	{%r788, %r789}, [%r787];
	not.b32 	%r790, %r784;
	add.s32 	%r791, %r123, %r790;
	shl.b32 	%r792, %r791, 3;
	add.s32 	%r793, %r777, %r792;
	ld.shared.v2.u32 	{%r794, %r795}, [%r793];
	add.s32 	%r796, %r795, %r794;
	add.s32 	%r797, %r789, %r788;
	setp.lt.s32 	%p152, %r796, %r797;
	add.s32 	%r798, %r784, 1;
	selp.b32 	%r1049, %r1049, %r798, %p152;
	selp.b32 	%r1047, %r784, %r1047, %p152;
	setp.lt.s32 	%p153, %r1049, %r1047;
	@%p153 bra 	$L__BB3_52;
$L__BB3_53:
	sub.s32 	%r799, %r120, %r1049;
	add.s32 	%r129, %r799, %r9;
	shl.b32 	%r800, %r129, 3;
	add.s32 	%r130, %r777, %r800;
	ld.shared.v2.u32 	{%r1050, %r1051}, [%r130];
	shl.b32 	%r802, %r1049, 3;
	add.s32 	%r133, %r777, %r802;
	ld.shared.v2.u32 	{%r1056, %r1057}, [%r133];
	setp.ge.s32 	%p155, %r129, %r118;
	mov.pred 	%p194, 0;
	@%p155 bra 	$L__BB3_56;
	setp.ge.s32 	%p157, %r1049, %r9;
	mov.pred 	%p194, -1;
	@%p157 bra 	$L__BB3_56;
	add.s32 	%r803, %r1051, %r1050;
	add.s32 	%r804, %r1057, %r1056;
	setp.lt.s32 	%p194, %r803, %r804;
$L__BB3_56:
	selp.b32 	%r136, %r1051, %r1057, %p194;
	selp.b32 	%r137, %r1050, %r1056, %p194;
	selp.u32 	%r805, 1, 0, %p194;
	add.s32 	%r138, %r129, %r805;
	not.pred 	%p158, %p194;
	selp.u32 	%r806, 1, 0, %p158;
	add.s32 	%r139, %r1049, %r806;
	@%p158 bra 	$L__BB3_58;
	ld.shared.v2.u32 	{%r1050, %r1051}, [%r130+8];
	bra.uni 	$L__BB3_59;
$L__BB3_58:
	ld.shared.v2.u32 	{%r1056, %r1057}, [%r133+8];
$L__BB3_59:
	setp.ge.s32 	%p160, %r138, %r118;
	mov.pred 	%p195, 0;
	@%p160 bra 	$L__BB3_62;
	setp.ge.s32 	%p162, %r139, %r9;
	mov.pred 	%p195, -1;
	@%p162 bra 	$L__BB3_62;
	add.s32 	%r807, %r1051, %r1050;
	add.s32 	%r808, %r1057, %r1056;
	setp.lt.s32 	%p195, %r807, %r808;
$L__BB3_62:
	selp.b32 	%r148, %r1051, %r1057, %p195;
	selp.b32 	%r149, %r1050, %r1056, %p195;
	selp.u32 	%r809, 1, 0, %p195;
	add.s32 	%r150, %r138, %r809;
	not.pred 	%p163, %p195;
	selp.u32 	%r810, 1, 0, %p163;
	add.s32 	%r151, %r139, %r810;
	@%p195 bra 	$L__BB3_64;
	shl.b32 	%r811, %r151, 3;
	add.s32 	%r813, %r777, %r811;
	ld.shared.v2.u32 	{%r1056, %r1057}, [%r813];
	bra.uni 	$L__BB3_65;
$L__BB3_64:
	shl.b32 	%r814, %r150, 3;
	add.s32 	%r816, %r777, %r814;
	ld.shared.v2.u32 	{%r1050, %r1051}, [%r816];
$L__BB3_65:
	setp.ge.s32 	%p165, %r150, %r118;
	mov.pred 	%p196, 0;
	@%p165 bra 	$L__BB3_68;
	setp.ge.s32 	%p167, %r151, %r9;
	mov.pred 	%p196, -1;
	@%p167 bra 	$L__BB3_68;
	add.s32 	%r817, %r1051, %r1050;
	add.s32 	%r818, %r1057, %r1056;
	setp.lt.s32 	%p196, %r817, %r818;
$L__BB3_68:
	selp.b32 	%r160, %r1051, %r1057, %p196;
	selp.b32 	%r161, %r1050, %r1056, %p196;
	selp.u32 	%r819, 1, 0, %p196;
	add.s32 	%r162, %r150, %r819;
	not.pred 	%p168, %p196;
	selp.u32 	%r820, 1, 0, %p168;
	add.s32 	%r163, %r151, %r820;
	@%p196 bra 	$L__BB3_70;
	shl.b32 	%r821, %r163, 3;
	add.s32 	%r823, %r777, %r821;
	ld.shared.v2.u32 	{%r1056, %r1057}, [%r823];
	bra.uni 	$L__BB3_71;
$L__BB3_70:
	shl.b32 	%r824, %r162, 3;
	add.s32 	%r826, %r777, %r824;
	ld.shared.v2.u32 	{%r1050, %r1051}, [%r826];
$L__BB3_71:
	setp.ge.s32 	%p170, %r162, %r118;
	mov.pred 	%p197, 0;
	@%p170 bra 	$L__BB3_74;
	setp.ge.s32 	%p172, %r163, %r9;
	mov.pred 	%p197, -1;
	@%p172 bra 	$L__BB3_74;
	add.s32 	%r827, %r1051, %r1050;
	add.s32 	%r828, %r1057, %r1056;
	setp.lt.s32 	%p197, %r827, %r828;
$L__BB3_74:
	selp.b32 	%r172, %r1051, %r1057, %p197;
	selp.b32 	%r173, %r1050, %r1056, %p197;
	selp.u32 	%r829, 1, 0, %p197;
	add.s32 	%r174, %r162, %r829;
	not.pred 	%p173, %p197;
	selp.u32 	%r830, 1, 0, %p173;
	add.s32 	%r175, %r163, %r830;
	@%p197 bra 	$L__BB3_76;
	shl.b32 	%r831, %r175, 3;
	add.s32 	%r833, %r777, %r831;
	ld.shared.v2.u32 	{%r1056, %r1057}, [%r833];
	bra.uni 	$L__BB3_77;
$L__BB3_76:
	shl.b32 	%r834, %r174, 3;
	add.s32 	%r836, %r777, %r834;
	ld.shared.v2.u32 	{%r1050, %r1051}, [%r836];
$L__BB3_77:
	setp.ge.s32 	%p175, %r174, %r118;
	mov.pred 	%p198, 0;
	@%p175 bra 	$L__BB3_80;
	setp.ge.s32 	%p177, %r175, %r9;
	mov.pred 	%p198, -1;
	@%p177 bra 	$L__BB3_80;
	add.s32 	%r837, %r1051, %r1050;
	add.s32 	%r838, %r1057, %r1056;
	setp.lt.s32 	%p198, %r837, %r838;
$L__BB3_80:
	selp.b32 	%r184, %r1051, %r1057, %p198;
	selp.b32 	%r185, %r1050, %r1056, %p198;
	selp.u32 	%r839, 1, 0, %p198;
	add.s32 	%r186, %r174, %r839;
	not.pred 	%p178, %p198;
	selp.u32 	%r840, 1, 0, %p178;
	add.s32 	%r187, %r175, %r840;
	@%p198 bra 	$L__BB3_82;
	shl.b32 	%r841, %r187, 3;
	add.s32 	%r843, %r777, %r841;
	ld.shared.v2.u32 	{%r1056, %r1057}, [%r843];
	bra.uni 	$L__BB3_83;
$L__BB3_82:
	shl.b32 	%r844, %r186, 3;
	add.s32 	%r846, %r777, %r844;
	ld.shared.v2.u32 	{%r1050, %r1051}, [%r846];
$L__BB3_83:
	setp.ge.s32 	%p180, %r186, %r118;
	mov.pred 	%p199, 0;
	@%p180 bra 	$L__BB3_86;
	setp.ge.s32 	%p182, %r187, %r9;
	mov.pred 	%p199, -1;
	@%p182 bra 	$L__BB3_86;
	add.s32 	%r847, %r1051, %r1050;
	add.s32 	%r848, %r1057, %r1056;
	setp.lt.s32 	%p199, %r847, %r848;
$L__BB3_86:
	selp.b32 	%r196, %r1051, %r1057, %p199;
	selp.b32 	%r197, %r1050, %r1056, %p199;
	selp.u32 	%r849, 1, 0, %p199;
	add.s32 	%r198, %r186, %r849;
	not.pred 	%p183, %p199;
	selp.u32 	%r850, 1, 0, %p183;
	add.s32 	%r199, %r187, %r850;
	@%p199 bra 	$L__BB3_88;
	shl.b32 	%r851, %r199, 3;
	add.s32 	%r853, %r777, %r851;
	ld.shared.v2.u32 	{%r1056, %r1057}, [%r853];
	bra.uni 	$L__BB3_89;
$L__BB3_88:
	shl.b32 	%r854, %r198, 3;
	add.s32 	%r856, %r777, %r854;
	ld.shared.v2.u32 	{%r1050, %r1051}, [%r856];
$L__BB3_89:
	setp.ge.s32 	%p185, %r198, %r118;
	mov.pred 	%p200, 0;
	@%p185 bra 	$L__BB3_92;
	setp.ge.s32 	%p187, %r199, %r9;
	mov.pred 	%p200, -1;
	@%p187 bra 	$L__BB3_92;
	add.s32 	%r857, %r1051, %r1050;
	add.s32 	%r858, %r1057, %r1056;
	setp.lt.s32 	%p200, %r857, %r858;
$L__BB3_92:
	selp.b32 	%r208, %r1051, %r1057, %p200;
	selp.b32 	%r209, %r1050, %r1056, %p200;
	selp.u32 	%r859, 1, 0, %p200;
	add.s32 	%r210, %r198, %r859;
	not.pred 	%p188, %p200;
	selp.u32 	%r860, 1, 0, %p188;
	add.s32 	%r211, %r199, %r860;
	@%p200 bra 	$L__BB3_94;
	shl.b32 	%r861, %r211, 3;
	mov.u32 	%r862, _ZZN3cub18CUB_300001_SM_10006detail10merge_sort26DeviceMergeSortMergeKernelINS2_10policy_hubIN6thrust24THRUST_300001_SM_1000_NS10device_ptrI6MyItemEEE9Policy600ES9_PNS0_8NullTypeES9_SD_jN4cuda3std3__44lessIS8_EES8_SC_EEvbT2_T3_T4_PT6_PT7_T5_PSL_SL_NS1_7vsmem_tEE19static_temp_storage;
	add.s32 	%r863, %r862, %r861;
	ld.shared.v2.u32 	{%r1056, %r1057}, [%r863];
	bra.uni 	$L__BB3_95;
$L__BB3_94:
	shl.b32 	%r864, %r210, 3;
	mov.u32 	%r865, _ZZN3cub18CUB_300001_SM_10006detail10merge_sort26DeviceMergeSortMergeKernelINS2_10policy_hubIN6thrust24THRUST_300001_SM_1000_NS10device_ptrI6MyItemEEE9Policy600ES9_PNS0_8NullTypeES9_SD_jN4cuda3std3__44lessIS8_EES8_SC_EEvbT2_T3_T4_PT6_PT7_T5_PSL_SL_NS1_7vsmem_tEE19static_temp_storage;
	add.s32 	%r866, %r865, %r864;
	ld.shared.v2.u32 	{%r1050, %r1051}, [%r866];
$L__BB3_95:
	setp.ge.s32 	%p190, %r210, %r118;
	mov.pred 	%p201, 0;
	@%p190 bra 	$L__BB3_98;
	setp.ge.s32 	%p192, %r211, %r9;
	mov.pred 	%p201, -1;
	@%p192 bra 	$L__BB3_98;
	add.s32 	%r867, %r1051, %r1050;
	add.s32 	%r868, %r1057, %r1056;
	setp.lt.s32 	%p201, %r867, %r868;
$L__BB3_98:
	setp.eq.s16 	%p193, %rs1, 0;
	selp.b32 	%r220, %r1051, %r1057, %p201;
	selp.b32 	%r221, %r1050, %r1056, %p201;
	bar.sync 	0;
	@%p193 bra 	$L__BB3_100;
	cvt.u64.u32 	%rd81, %r2;
	// begin inline asm
	mov.u32 %r869, %laneid;
	// end inline asm
	and.b32  	%r870, %r119, 7936;
	shl.b32 	%r871, %r869, 3;
	add.s32 	%r872, %r871, %r870;
	shr.s32 	%r873, %r872, 5;
	add.s32 	%r874, %r873, %r872;
	shl.b32 	%r875, %r874, 3;
	mov.u32 	%r876, _ZZN3cub18CUB_300001_SM_10006detail10merge_sort26DeviceMergeSortMergeKernelINS2_10policy_hubIN6thrust24THRUST_300001_SM_1000_NS10device_ptrI6MyItemEEE9Policy600ES9_PNS0_8NullTypeES9_SD_jN4cuda3std3__44lessIS8_EES8_SC_EEvbT2_T3_T4_PT6_PT7_T5_PSL_SL_NS1_7vsmem_tEE19static_temp_storage;
	add.s32 	%r877, %r876, %r875;
	st.shared.v2.u32 	[%r877], {%r137, %r136};
	st.shared.v2.u32 	[%r877+8], {%r149, %r148};
	st.shared.v2.u32 	[%r877+16], {%r161, %r160};
	st.shared.v2.u32 	[%r877+24], {%r173, %r172};
	st.shared.v2.u32 	[%r877+32], {%r185, %r184};
	st.shared.v2.u32 	[%r877+40], {%r197, %r196};
	st.shared.v2.u32 	[%r877+48], {%r209, %r208};
	st.shared.v2.u32 	[%r877+56], {%r221, %r220};
	bar.warp.sync 	-1;
	mad.lo.s32 	%r878, %r869, -7, %r872;
	shr.s32 	%r879, %r878, 5;
	add.s32 	%r880, %r879, %r878;
	shl.b32 	%r881, %r880, 3;
	add.s32 	%r882, %r876, %r881;
	ld.shared.v2.u32 	{%r883, %r884}, [%r882];
	add.s32 	%r885, %r878, 32;
	shr.s32 	%r886, %r885, 5;
	add.s32 	%r887, %r886, %r878;
	shl.b32 	%r888, %r887, 3;
	add.s32 	%r889, %r876, %r888;
	ld.shared.v2.u32 	{%r890, %r891}, [%r889+256];
	add.s32 	%r892, %r878, 64;
	shr.s32 	%r893, %r892, 5;
	add.s32 	%r894, %r893, %r878;
	shl.b32 	%r895, %r894, 3;
	add.s32 	%r896, %r876, %r895;
	ld.shared.v2.u32 	{%r897, %r898}, [%r896+512];
	add.s32 	%r899, %r878, 96;
	shr.s32 	%r900, %r899, 5;
	add.s32 	%r901, %r900, %r878;
	shl.b32 	%r902, %r901, 3;
	add.s32 	%r903, %r876, %r902;
	ld.shared.v2.u32 	{%r904, %r905}, [%r903+768];
	add.s32 	%r906, %r878, 128;
	shr.s32 	%r907, %r906, 5;
	add.s32 	%r908, %r907, %r878;
	shl.b32 	%r909, %r908, 3;
	add.s32 	%r910, %r876, %r909;
	ld.shared.v2.u32 	{%r911, %r912}, [%r910+1024];
	add.s32 	%r913, %r878, 160;
	shr.s32 	%r914, %r913, 5;
	add.s32 	%r915, %r914, %r878;
	shl.b32 	%r916, %r915, 3;
	add.s32 	%r917, %r876, %r916;
	ld.shared.v2.u32 	{%r918, %r919}, [%r917+1280];
	add.s32 	%r920, %r878, 192;
	shr.s32 	%r921, %r920, 5;
	add.s32 	%r922, %r921, %r878;
	shl.b32 	%r923, %r922, 3;
	add.s32 	%r924, %r876, %r923;
	ld.shared.v2.u32 	{%r925, %r926}, [%r924+1536];
	add.s32 	%r927, %r878, 224;
	shr.s32 	%r928, %r927, 5;
	add.s32 	%r929, %r928, %r878;
	shl.b32 	%r930, %r929, 3;
	add.s32 	%r931, %r876, %r930;
	ld.shared.v2.u32 	{%r932, %r933}, [%r931+1792];
	and.b32  	%r934, %r3, 31;
	or.b32  	%r935, %r870, %r934;
	cvt.u64.u32 	%rd82, %r935;
	add.s64 	%rd83, %rd82, %rd81;
	shl.b64 	%rd84, %rd83, 3;
	add.s64 	%rd85, %rd1, %rd84;
	st.global.u32 	[%rd85], %r883;
	st.global.u32 	[%rd85+4], %r884;
	st.global.u32 	[%rd85+256], %r890;
	st.global.u32 	[%rd85+260], %r891;
	st.global.u32 	[%rd85+512], %r897;
	st.global.u32 	[%rd85+516], %r898;
	st.global.u32 	[%rd85+768], %r904;
	st.global.u32 	[%rd85+772], %r905;
	st.global.u32 	[%rd85+1024], %r911;
	st.global.u32 	[%rd85+1028], %r912;
	st.global.u32 	[%rd85+1280], %r918;
	st.global.u32 	[%rd85+1284], %r919;
	st.global.u32 	[%rd85+1536], %r925;
	st.global.u32 	[%rd85+1540], %r926;
	st.global.u32 	[%rd85+1792], %r932;
	st.global.u32 	[%rd85+1796], %r933;
	bra.uni 	$L__BB3_251;
$L__BB3_100:
	// begin inline asm
	mov.u32 %r936, %laneid;
	// end inline asm
	and.b32  	%r937, %r119, 7936;
	shl.b32 	%r938, %r936, 3;
	add.s32 	%r939, %r938, %r937;
	shr.s32 	%r940, %r939, 5;
	add.s32 	%r941, %r940, %r939;
	shl.b32 	%r942, %r941, 3;
	mov.u32 	%r943, _ZZN3cub18CUB_300001_SM_10006detail10merge_sort26DeviceMergeSortMergeKernelINS2_10policy_hubIN6thrust24THRUST_300001_SM_1000_NS10device_ptrI6MyItemEEE9Policy600ES9_PNS0_8NullTypeES9_SD_jN4cuda3std3__44lessIS8_EES8_SC_EEvbT2_T3_T4_PT6_PT7_T5_PSL_SL_NS1_7vsmem_tEE19static_temp_storage;
	add.s32 	%r944, %r943, %r942;
	st.shared.v2.u32 	[%r944], {%r137, %r136};
	st.shared.v2.u32 	[%r944+8], {%r149, %r148};
	st.shared.v2.u32 	[%r944+16], {%r161, %r160};
	st.shared.v2.u32 	[%r944+24], {%r173, %r172};
	st.shared.v2.u32 	[%r944+32], {%r185, %r184};
	st.shared.v2.u32 	[%r944+40], {%r197, %r196};
	st.shared.v2.u32 	[%r944+48], {%r209, %r208};
	st.shared.v2.u32 	[%r944+56], {%r221, %r220};
	bar.warp.sync 	-1;
	mad.lo.s32 	%r945, %r936, -7, %r939;
	shr.s32 	%r946, %r945, 5;
	add.s32 	%r947, %r946, %r945;
	shl.b32 	%r948, %r947, 3;
	add.s32 	%r949, %r943, %r948;
	ld.shared.v2.u32 	{%r950, %r951}, [%r949];
	add.s32 	%r952, %r945, 32;
	shr.s32 	%r953, %r952, 5;
	add.s32 	%r954, %r953, %r945;
	shl.b32 	%r955, %r954, 3;
	add.s32 	%r956, %r943, %r955;
	ld.shared.v2.u32 	{%r957, %r958}, [%r956+256];
	add.s32 	%r959, %r945, 64;
	shr.s32 	%r960, %r959, 5;
	add.s32 	%r961, %r960, %r945;
	shl.b32 	%r962, %r961, 3;
	add.s32 	%r963, %r943, %r962;
	ld.shared.v2.u32 	{%r964, %r965}, [%r963+512];
	add.s32 	%r966, %r945, 96;
	shr.s32 	%r967, %r966, 5;
	add.s32 	%r968, %r967, %r945;
	shl.b32 	%r969, %r968, 3;
	add.s32 	%r970, %r943, %r969;
	ld.shared.v2.u32 	{%r971, %r972}, [%r970+768];
	add.s32 	%r973, %r945, 128;
	shr.s32 	%r974, %r973, 5;
	add.s32 	%r975, %r974, %r945;
	shl.b32 	%r976, %r975, 3;
	add.s32 	%r977, %r943, %r976;
	ld.shared.v2.u32 	{%r978, %r979}, [%r977+1024];
	add.s32 	%r980, %r945, 160;
	shr.s32 	%r981, %r980, 5;
	add.s32 	%r982, %r981, %r945;
	shl.b32 	%r983, %r982, 3;
	add.s32 	%r984, %r943, %r983;
	ld.shared.v2.u32 	{%r985, %r986}, [%r984+1280];
	add.s32 	%r987, %r945, 192;
	shr.s32 	%r988, %r987, 5;
	add.s32 	%r989, %r988, %r945;
	shl.b32 	%r990, %r989, 3;
	add.s32 	%r991, %r943, %r990;
	ld.shared.v2.u32 	{%r992, %r993}, [%r991+1536];
	add.s32 	%r994, %r945, 224;
	shr.s32 	%r995, %r994, 5;
	add.s32 	%r996, %r995, %r945;
	shl.b32 	%r997, %r996, 3;
	add.s32 	%r998, %r943, %r997;
	ld.shared.v2.u32 	{%r999, %r1000}, [%r998+1792];
	and.b32  	%r1001, %r3, 31;
	cvt.u64.u32 	%rd86, %r937;
	add.s32 	%r1002, %r1001, %r2;
	cvt.u64.u32 	%rd87, %r1002;
	add.s64 	%rd88, %rd87, %rd86;
	shl.b64 	%rd89, %rd88, 3;
	add.s64 	%rd90, %rd3, %rd89;
	st.global.u32 	[%rd90], %r950;
	st.global.u32 	[%rd90+4], %r951;
	st.global.u32 	[%rd90+256], %r957;
	st.global.u32 	[%rd90+260], %r958;
	st.global.u32 	[%rd90+512], %r964;
	st.global.u32 	[%rd90+516], %r965;
	st.global.u32 	[%rd90+768], %r971;
	st.global.u32 	[%rd90+772], %r972;
	st.global.u32 	[%rd90+1024], %r978;
	st.global.u32 	[%rd90+1028], %r979;
	st.global.u32 	[%rd90+1280], %r985;
	st.global.u32 	[%rd90+1284], %r986;
	st.global.u32 	[%rd90+1536], %r992;
	st.global.u32 	[%rd90+1540], %r993;
	st.global.u32 	[%rd90+1792], %r999;
	st.global.u32 	[%rd90+1796], %r1000;
	bra.uni 	$L__BB3_251;
$L__BB3_101:
	mul.wide.u32 	%rd17, %r1, 4;
	add.s64 	%rd18, %rd2, %rd17;
	ld.global.u32 	%r498, [%rd18];
	ld.global.u32 	%r499, [%rd18+4];
	neg.s32 	%r500, %r495;
	and.b32  	%r501, %r1, %r500;
	shl.b32 	%r222, %r501, 11;
	shl.b32 	%r502, %r495, 10;
	and.b32  	%r223, %r502, -2048;
	sub.s32 	%r503, %r1, %r501;
	shl.b32 	%r504, %r503, 11;
	sub.s32 	%r224, %r498, %r222;
	sub.s32 	%r505, %r499, %r222;
	sub.s32 	%r506, %r494, %r222;
	max.u32 	%r507, %r506, %r223;
	sub.s32 	%r508, %r507, %r223;
	sub.s32 	%r509, %r504, %r224;
	min.u32 	%r225, %r509, %r508;
	setp.eq.s32 	%p34, %r504, -2048;
	selp.b32 	%r510, 2047, 2048, %p34;
	add.s32 	%r511, %r510, %r504;
	sub.s32 	%r512, %r511, %r505;
	or.b32  	%r513, %r1, %r500;
	setp.eq.s32 	%p35, %r513, -1;
	min.u32 	%r514, %r223, %r506;
	selp.b32 	%r515, %r514, %r505, %p35;
	selp.b32 	%r516, %r223, %r512, %p35;
	min.u32 	%r517, %r516, %r508;
	sub.s32 	%r226, %r515, %r224;
	sub.s32 	%r227, %r517, %r225;
	// begin inline asm
	griddepcontrol.wait;
	// end inline asm
	setp.eq.s16 	%p36, %rs1, 0;
	@%p36 bra 	$L__BB3_134;
	cvt.u64.u32 	%rd19, %r222;
	cvt.u64.u32 	%rd20, %r224;
	add.s64 	%rd21, %rd20, %rd19;
	cvt.u64.u32 	%rd22, %r223;
	add.s64 	%rd23, %rd19, %rd22;
	cvt.u64.u32 	%rd24, %r225;
	add.s64 	%rd25, %rd23, %rd24;
	add.s32 	%r228, %r227, %r226;
	setp.ge.s32 	%p37, %r3, %r228;
	cvt.u64.u32 	%rd26, %r3;
	add.s64 	%rd27, %rd21, %rd26;
	shl.b64 	%rd28, %rd27, 3;
	add.s64 	%rd8, %rd3, %rd28;
	sub.s32 	%r519, %r3, %r226;
	cvt.s64.s32 	%rd29, %r519;
	add.s64 	%rd30, %rd25, %rd29;
	shl.b64 	%rd31, %rd30, 3;
	add.s64 	%rd9, %rd3, %rd31;
	@%p37 bra 	$L__BB3_106;
	setp.ge.s32 	%p38, %r3, %r226;
	@%p38 bra 	$L__BB3_105;
	ld.global.u32 	%r1121, [%rd8];
	ld.global.u32 	%r1120, [%rd8+4];
	bra.uni 	$L__BB3_106;
$L__BB3_105:
	ld.global.u32 	%r1121, [%rd9];
	ld.global.u32 	%r1120, [%rd9+4];
$L__BB3_106:
	add.s32 	%r235, %r3, 256;
	setp.ge.s32 	%p39, %r235, %r228;
	@%p39 bra 	$L__BB3_110;
	setp.lt.s32 	%p40, %r235, %r226;
	@%p40 bra 	$L__BB3_109;
	ld.global.u32 	%r1119, [%rd9+2048];
	ld.global.u32 	%r1118, [%rd9+2052];
	bra.uni 	$L__BB3_110;
$L__BB3_109:
	ld.global.u32 	%r1119, [%rd8+2048];
	ld.global.u32 	%r1118, [%rd8+2052];
$L__BB3_110:
	add.s32 	%r242, %r3, 512;
	setp.ge.s32 	%p41, %r242, %r228;
	@%p41 bra 	$L__BB3_114;
	setp.lt.s32 	%p42, %r242, %r226;
	@%p42 bra 	$L__BB3_113;
	ld.global.u32 	%r1117, [%rd9+4096];
	ld.global.u32 	%r1116, [%rd9+4100];
	bra.uni 	$L__BB3_114;
$L__BB3_113:
	ld.global.u32 	%r1117, [%rd8+4096];
	ld.global.u32 	%r1116, [%rd8+4100];
$L__BB3_114:
	add.s32 	%r249, %r3, 768;
	setp.ge.s32 	%p43, %r249, %r228;
	@%p43 bra 	$L__BB3_118;
	setp.lt.s32 	%p44, %r249, %r226;
	@%p44 bra 	$L__BB3_117;
	ld.global.u32 	%r1115, [%rd9+6144];
	ld.global.u32 	%r1114, [%rd9+6148];
	bra.uni 	$L__BB3_118;
$L__BB3_117:
	ld.global.u32 	%r1115, [%rd8+6144];
	ld.global.u32 	%r1114, [%rd8+6148];
$L__BB3_118:
	or.b32  	%r256, %r3, 1024;
	setp.ge.s32 	%p45, %r256, %r228;
	@%p45 bra 	$L__BB3_122;
	setp.lt.s32 	%p46, %r256, %r226;
	@%p46 bra 	$L__BB3_121;
	ld.global.u32 	%r1113, [%rd9+8192];
	ld.global.u32 	%r1112, [%rd9+8196];
	bra.uni 	$L__BB3_122;
$L__BB3_121:
	ld.global.u32 	%r1113, [%rd8+8192];
	ld.global.u32 	%r1112, [%rd8+8196];
$L__BB3_122:
	add.s32 	%r263, %r3, 1280;
	setp.ge.s32 	%p47, %r263, %r228;
	@%p47 bra 	$L__BB3_126;
	setp.lt.s32 	%p48, %r263, %r226;
	@%p48 bra 	$L__BB3_125;
	ld.global.u32 	%r1111, [%rd9+10240];
	ld.global.u32 	%r1110, [%rd9+10244];
	bra.uni 	$L__BB3_126;
$L__BB3_125:
	ld.global.u32 	%r1111, [%rd8+10240];
	ld.global.u32 	%r1110, [%rd8+10244];
$L__BB3_126:
	add.s32 	%r270, %r3, 1536;
	setp.ge.s32 	%p49, %r270, %r228;
	@%p49 bra 	$L__BB3_130;
	setp.lt.s32 	%p50, %r270, %r226;
	@%p50 bra 	$L__BB3_129;
	ld.global.u32 	%r1109, [%rd9+12288];
	ld.global.u32 	%r1108, [%rd9+12292];
	bra.uni 	$L__BB3_130;
$L__BB3_129:
	ld.global.u32 	%r1109, [%rd8+12288];
	ld.global.u32 	%r1108, [%rd8+12292];
$L__BB3_130:
	add.s32 	%r277, %r3, 1792;
	setp.ge.s32 	%p51, %r277, %r228;
	@%p51 bra 	$L__BB3_166;
	setp.lt.s32 	%p52, %r277, %r226;
	@%p52 bra 	$L__BB3_133;
	ld.global.u32 	%r1107, [%rd9+14336];
	ld.global.u32 	%r1106, [%rd9+14340];
	bra.uni 	$L__BB3_166;
$L__BB3_133:
	ld.global.u32 	%r1107, [%rd8+14336];
	ld.global.u32 	%r1106, [%rd8+14340];
	bra.uni 	$L__BB3_166;
$L__BB3_134:
	cvt.u64.u32 	%rd32, %r222;
	cvt.u64.u32 	%rd33, %r224;
	add.s64 	%rd34, %rd33, %rd32;
	cvt.u64.u32 	%rd35, %r223;
	add.s64 	%rd36, %rd32, %rd35;
	cvt.u64.u32 	%rd37, %r225;
	add.s64 	%rd38, %rd36, %rd37;
	add.s32 	%r282, %r227, %r226;
	setp.ge.s32 	%p53, %r3, %r282;
	cvt.u64.u32 	%rd39, %r3;
	add.s64 	%rd40, %rd34, %rd39;
	shl.b64 	%rd41, %rd40, 3;
	add.s64 	%rd10, %rd1, %rd41;
	sub.s32 	%r528, %r3, %r226;
	cvt.s64.s32 	%rd42, %r528;
	add.s64 	%rd43, %rd38, %rd42;
	shl.b64 	%rd44, %rd43, 3;
	add.s64 	%rd11, %rd1, %rd44;
	@%p53 bra 	$L__BB3_138;
	setp.ge.s32 	%p54, %r3, %r226;
	@%p54 bra 	$L__BB3_137;
	ld.global.u32 	%r1121, [%rd10];
	ld.global.u32 	%r1120, [%rd10+4];
	bra.uni 	$L__BB3_138;
$L__BB3_137:
	ld.global.u32 	%r1121, [%rd11];
	ld.global.u32 	%r1120, [%rd11+4];
$L__BB3_138:
	add.s32 	%r289, %r3, 256;
	setp.ge.s32 	%p55, %r289, %r282;
	@%p55 bra 	$L__BB3_142;
	setp.lt.s32 	%p56, %r289, %r226;
	@%p56 bra 	$L__BB3_141;
	ld.global.u32 	%r1119, [%rd11+2048];
	ld.global.u32 	%r1118, [%rd11+2052];
	bra.uni 	$L__BB3_142;
$L__BB3_141:
	ld.global.u32 	%r1119, [%rd10+2048];
	ld.global.u32 	%r1118, [%rd10+2052];
$L__BB3_142:
	add.s32 	%r296, %r3, 512;
	setp.ge.s32 	%p57, %r296, %r282;
	@%p57 bra 	$L__BB3_146;
	setp.lt.s32 	%p58, %r296, %r226;
	@%p58 bra 	$L__BB3_145;
	ld.global.u32 	%r1117, [%rd11+4096];
	ld.global.u32 	%r1116, [%rd11+4100];
	bra.uni 	$L__BB3_146;
$L__BB3_145:
	ld.global.u32 	%r1117, [%rd10+4096];
	ld.global.u32 	%r1116, [%rd10+4100];
$L__BB3_146:
	add.s32 	%r303, %r3, 768;
	setp.ge.s32 	%p59, %r303, %r282;
	@%p59 bra 	$L__BB3_150;
	setp.lt.s32 	%p60, %r303, %r226;
	@%p60 bra 	$L__BB3_149;
	ld.global.u32 	%r1115, [%rd11+6144];
	ld.global.u32 	%r1114, [%rd11+6148];
	bra.uni 	$L__BB3_150;
$L__BB3_149:
	ld.global.u32 	%r1115, [%rd10+6144];
	ld.global.u32 	%r1114, [%rd10+6148];
$L__BB3_150:
	or.b32  	%r310, %r3, 1024;
	setp.ge.s32 	%p61, %r310, %r282;
	@%p61 bra 	$L__BB3_154;
	setp.lt.s32 	%p62, %r310, %r226;
	@%p62 bra 	$L__BB3_153;
	ld.global.u32 	%r1113, [%rd11+8192];
	ld.global.u32 	%r1112, [%rd11+8196];
	bra.uni 	$L__BB3_154;
$L__BB3_153:
	ld.global.u32 	%r1113, [%rd10+8192];
	ld.global.u32 	%r1112, [%rd10+8196];
$L__BB3_154:
	add.s32 	%r317, %r3, 1280;
	setp.ge.s32 	%p63, %r317, %r282;
	@%p63 bra 	$L__BB3_158;
	setp.lt.s32 	%p64, %r317, %r226;
	@%p64 bra 	$L__BB3_157;
	ld.global.u32 	%r1111, [%rd11+10240];
	ld.global.u32 	%r1110, [%rd11+10244];
	bra.uni 	$L__BB3_158;
$L__BB3_157:
	ld.global.u32 	%r1111, [%rd10+10240];
	ld.global.u32 	%r1110, [%rd10+10244];
$L__BB3_158:
	add.s32 	%r324, %r3, 1536;
	setp.ge.s32 	%p65, %r324, %r282;
	@%p65 bra 	$L__BB3_162;
	setp.lt.s32 	%p66, %r324, %r226;
	@%p66 bra 	$L__BB3_161;
	ld.global.u32 	%r1109, [%rd11+12288];
	ld.global.u32 	%r1108, [%rd11+12292];
	bra.uni 	$L__BB3_162;
$L__BB3_161:
	ld.global.u32 	%r1109, [%rd10+12288];
	ld.global.u32 	%r1108, [%rd10+12292];
$L__BB3_162:
	add.s32 	%r331, %r3, 1792;
	setp.ge.s32 	%p67, %r331, %r282;
	@%p67 bra 	$L__BB3_166;
	setp.lt.s32 	%p68, %r331, %r226;
	@%p68 bra 	$L__BB3_165;
	ld.global.u32 	%r1107, [%rd11+14336];
	ld.global.u32 	%r1106, [%rd11+14340];
	bra.uni 	$L__BB3_166;
$L__BB3_165:
	ld.global.u32 	%r1107, [%rd10+14336];
	ld.global.u32 	%r1106, [%rd10+14340];
$L__BB3_166:
	shl.b32 	%r353, %r3, 3;
	mov.u32 	%r536, _ZZN3cub18CUB_300001_SM_10006detail10merge_sort26DeviceMergeSortMergeKernelINS2_10policy_hubIN6thrust24THRUST_300001_SM_1000_NS10device_ptrI6MyItemEEE9Policy600ES9_PNS0_8NullTypeES9_SD_jN4cuda3std3__44lessIS8_EES8_SC_EEvbT2_T3_T4_PT6_PT7_T5_PSL_SL_NS1_7vsmem_tEE19static_temp_storage;
	add.s32 	%r537, %r536, %r353;
	st.shared.v2.u32 	[%r537], {%r1121, %r1120};
	st.shared.v2.u32 	[%r537+2048], {%r1119, %r1118};
	st.shared.v2.u32 	[%r537+4096], {%r1117, %r1116};
	st.shared.v2.u32 	[%r537+6144], {%r1115, %r1114};
	st.shared.v2.u32 	[%r537+8192], {%r1113, %r1112};
	st.shared.v2.u32 	[%r537+10240], {%r1111, %r1110};
	st.shared.v2.u32 	[%r537+12288], {%r1109, %r1108};
	st.shared.v2.u32 	[%r537+14336], {%r1107, %r1106};
	bar.sync 	0;
	// begin inline asm
	griddepcontrol.launch_dependents;
	// end inline asm
	add.s32 	%r352, %r227, %r226;
	min.s32 	%r354, %r353, %r352;
	setp.lt.s32 	%p69, %r354, %r227;
	sub.s32 	%r538, %r354, %r227;
	selp.b32 	%r1124, 0, %r538, %p69;
	min.s32 	%r1122, %r226, %r354;
	setp.ge.s32 	%p70, %r1124, %r1122;
	@%p70 bra 	$L__BB3_169;
	add.s32 	%r357, %r354, %r226;
$L__BB3_168:
	sub.s32 	%r539, %r1122, %r1124;
	shr.u32 	%r540, %r539, 31;
	add.s32 	%r541, %r539, %r540;
	shr.s32 	%r542, %r541, 1;
	add.s32 	%r543, %r542, %r1124;
	shl.b32 	%r544, %r543, 3;
	add.s32 	%r546, %r536, %r544;
	ld.shared.v2.u32 	{%r547, %r548}, [%r546];
	not.b32 	%r549, %r543;
	add.s32 	%r550, %r357, %r549;
	shl.b32 	%r551, %r550, 3;
	add.s32 	%r552, %r536, %r551;
	ld.shared.v2.u32 	{%r553, %r554}, [%r552];
	add.s32 	%r555, %r554, %r553;
	add.s32 	%r556, %r548, %r547;
	setp.lt.s32 	%p71, %r555, %r556;
	add.s32 	%r557, %r543, 1;
	selp.b32 	%r1124, %r1124, %r557, %p71;
	selp.b32 	%r1122, %r543, %r1122, %p71;
	setp.lt.s32 	%p72, %r1124, %r1122;
	@%p72 bra 	$L__BB3_168;
$L__BB3_169:
	sub.s32 	%r558, %r354, %r1124;
	add.s32 	%r363, %r558, %r226;
	shl.b32 	%r559, %r363, 3;
	add.s32 	%r364, %r536, %r559;
	ld.shared.v2.u32 	{%r1125, %r1126}, [%r364];
	shl.b32 	%r561, %r1124, 3;
	add.s32 	%r367, %r536, %r561;
	ld.shared.v2.u32 	{%r1131, %r1132}, [%r367];
	setp.ge.s32 	%p74, %r363, %r352;
	mov.pred 	%p202, 0;
	@%p74 bra 	$L__BB3_172;
	setp.ge.s32 	%p76, %r1124, %r226;
	mov.pred 	%p202, -1;
	@%p76 bra 	$L__BB3_172;
	add.s32 	%r562, %r1126, %r1125;
	add.s32 	%r563, %r1132, %r1131;
	setp.lt.s32 	%p202, %r562, %r563;
$L__BB3_172:
	selp.b32 	%r370, %r1126, %r1132, %p202;
	selp.b32 	%r371, %r1125, %r1131, %p202;
	selp.u32 	%r564, 1, 0, %p202;
	add.s32 	%r372, %r363, %r564;
	not.pred 	%p77, %p202;
	selp.u32 	%r565, 1, 0, %p77;
	add.s32 	%r373, %r1124, %r565;
	@%p77 bra 	$L__BB3_174;
	ld.shared.v2.u32 	{%r1125, %r1126}, [%r364+8];
	bra.uni 	$L__BB3_175;
$L__BB3_174:
	ld.shared.v2.u32 	{%r1131, %r1132}, [%r367+8];
$L__BB3_175:
	setp.ge.s32 	%p79, %r372, %r352;
	mov.pred 	%p203, 0;
	@%p79 bra 	$L__BB3_178;
	setp.ge.s32 	%p81, %r373, %r226;
	mov.pred 	%p203, -1;
	@%p81 bra 	$L__BB3_178;
	add.s32 	%r566, %r1126, %r1125;
	add.s32 	%r567, %r1132, %r1131;
	setp.lt.s32 	%p203, %r566, %r567;
$L__BB3_178:
	selp.b32 	%r382, %r1126, %r1132, %p203;
	selp.b32 	%r383, %r1125, %r1131, %p203;
	selp.u32 	%r568, 1, 0, %p203;
	add.s32 	%r384, %r372, %r568;
	not.pred 	%p82, %p203;
	selp.u32 	%r569, 1, 0, %p82;
	add.s32 	%r385, %r373, %r569;
	@%p203 bra 	$L__BB3_180;
	shl.b32 	%r570, %r385, 3;
	add.s32 	%r572, %r536, %r570;
	ld.shared.v2.u32 	{%r1131, %r1132}, [%r572];
	bra.uni 	$L__BB3_181;
$L__BB3_180:
	shl.b32 	%r573, %r384, 3;
	add.s32 	%r575, %r536, %r573;
	ld.shared.v2.u32 	{%r1125, %r1126}, [%r575];
$L__BB3_181:
	setp.ge.s32 	%p84, %r384, %r352;
	mov.pred 	%p204, 0;
	@%p84 bra 	$L__BB3_184;
	setp.ge.s32 	%p86, %r385, %r226;
	mov.pred 	%p204, -1;
	@%p86 bra 	$L__BB3_184;
	add.s32 	%r576, %r1126, %r1125;
	add.s32 	%r577, %r1132, %r1131;
	setp.lt.s32 	%p204, %r576, %r577;
$L__BB3_184:
	selp.b32 	%r394, %r1126, %r1132, %p204;
	selp.b32 	%r395, %r1125, %r1131, %p204;
	selp.u32 	%r578, 1, 0, %p204;
	add.s32 	%r396, %r384, %r578;
	not.pred 	%p87, %p204;
	selp.u32 	%r579, 1, 0, %p87;
	add.s32 	%r397, %r385, %r579;
	@%p204 bra 	$L__BB3_186;
	shl.b32 	%r580, %r397, 3;
	add.s32 	%r582, %r536, %r580;
	ld.shared.v2.u32 	{%r1131, %r1132}, [%r582];
	bra.uni 	$L__BB3_187;
$L__BB3_186:
	shl.b32 	%r583, %r396, 3;
	add.s32 	%r585, %r536, %r583;
	ld.shared.v2.u32 	{%r1125, %r1126}, [%r585];
$L__BB3_187:
	setp.ge.s32 	%p89, %r396, %r352;
	mov.pred 	%p205, 0;
	@%p89 bra 	$L__BB3_190;
	setp.ge.s32 	%p91, %r397, %r226;
	mov.pred 	%p205, -1;
	@%p91 bra 	$L__BB3_190;
	add.s32 	%r586, %r1126, %r1125;
	add.s32 	%r587, %r1132, %r1131;
	setp.lt.s32 	%p205, %r586, %r587;
$L__BB3_190:
	selp.b32 	%r406, %r1126, %r1132, %p205;
	selp.b32 	%r407, %r1125, %r1131, %p205;
	selp.u32 	%r588, 1, 0, %p205;
	add.s32 	%r408, %r396, %r588;
	not.pred 	%p92, %p205;
	selp.u32 	%r589, 1, 0, %p92;
	add.s32 	%r409, %r397, %r589;
	@%p205 bra 	$L__BB3_192;
	shl.b32 	%r590, %r409, 3;
	add.s32 	%r592, %r536, %r590;
	ld.shared.v2.u32 	{%r1131, %r1132}, [%r592];
	bra.uni 	$L__BB3_193;
$L__BB3_192:
	shl.b32 	%r593, %r408, 3;
	add.s32 	%r595, %r536, %r593;
	ld.shared.v2.u32 	{%r1125, %r1126}, [%r595];
$L__BB3_193:
	setp.ge.s32 	%p94, %r408, %r352;
	mov.pred 	%p206, 0;
	@%p94 bra 	$L__BB3_196;
	setp.ge.s32 	%p96, %r409, %r226;
	mov.pred 	%p206, -1;
	@%p96 bra 	$L__BB3_196;
	add.s32 	%r596, %r1126, %r1125;
	add.s32 	%r597, %r1132, %r1131;
	setp.lt.s32 	%p206, %r596, %r597;
$L__BB3_196:
	selp.b32 	%r418, %r1126, %r1132, %p206;
	selp.b32 	%r419, %r1125, %r1131, %p206;
	selp.u32 	%r598, 1, 0, %p206;
	add.s32 	%r420, %r408, %r598;
	not.pred 	%p97, %p206;
	selp.u32 	%r599, 1, 0, %p97;
	add.s32 	%r421, %r409, %r599;
	@%p206 bra 	$L__BB3_198;
	shl.b32 	%r600, %r421, 3;
	add.s32 	%r602, %r536, %r600;
	ld.shared.v2.u32 	{%r1131, %r1132}, [%r602];
	bra.uni 	$L__BB3_199;
$L__BB3_198:
	shl.b32 	%r603, %r420, 3;
	add.s32 	%r605, %r536, %r603;
	ld.shared.v2.u32 	{%r1125, %r1126}, [%r605];
$L__BB3_199:
	setp.ge.s32 	%p99, %r420, %r352;
	mov.pred 	%p207, 0;
	@%p99 bra 	$L__BB3_202;
	setp.ge.s32 	%p101, %r421, %r226;
	mov.pred 	%p207, -1;
	@%p101 bra 	$L__BB3_202;
	add.s32 	%r606, %r1126, %r1125;
	add.s32 	%r607, %r1132, %r1131;
	setp.lt.s32 	%p207, %r606, %r607;
$L__BB3_202:
	selp.b32 	%r430, %r1126, %r1132, %p207;
	selp.b32 	%r431, %r1125, %r1131, %p207;
	selp.u32 	%r608, 1, 0, %p207;
	add.s32 	%r432, %r420, %r608;
	not.pred 	%p102, %p207;
	selp.u32 	%r609, 1, 0, %p102;
	add.s32 	%r433, %r421, %r609;
	@%p207 bra 	$L__BB3_204;
	shl.b32 	%r610, %r433, 3;
	add.s32 	%r612, %r536, %r610;
	ld.shared.v2.u32 	{%r1131, %r1132}, [%r612];
	bra.uni 	$L__BB3_205;
$L__BB3_204:
	shl.b32 	%r613, %r432, 3;
	add.s32 	%r615, %r536, %r613;
	ld.shared.v2.u32 	{%r1125, %r1126}, [%r615];
$L__BB3_205:
	setp.ge.s32 	%p104, %r432, %r352;
	mov.pred 	%p208, 0;
	@%p104 bra 	$L__BB3_208;
	setp.ge.s32 	%p106, %r433, %r226;
	mov.pred 	%p208, -1;
	@%p106 bra 	$L__BB3_208;
	add.s32 	%r616, %r1126, %r1125;
	add.s32 	%r617, %r1132, %r1131;
	setp.lt.s32 	%p208, %r616, %r617;
$L__BB3_208:
	selp.b32 	%r442, %r1126, %r1132, %p208;
	selp.b32 	%r443, %r1125, %r1131, %p208;
	selp.u32 	%r618, 1, 0, %p208;
	add.s32 	%r444, %r432, %r618;
	not.pred 	%p107, %p208;
	selp.u32 	%r619, 1, 0, %p107;
	add.s32 	%r445, %r433, %r619;
	@%p208 bra 	$L__BB3_210;
	shl.b32 	%r620, %r445, 3;
	mov.u32 	%r621, _ZZN3cub18CUB_300001_SM_10006detail10merge_sort26DeviceMergeSortMergeKernelINS2_10policy_hubIN6thrust24THRUST_300001_SM_1000_NS10device_ptrI6MyItemEEE9Policy600ES9_PNS0_8NullTypeES9_SD_jN4cuda3std3__44lessIS8_EES8_SC_EEvbT2_T3_T4_PT6_PT7_T5_PSL_SL_NS1_7vsmem_tEE19static_temp_storage;
	add.s32 	%r622, %r621, %r620;
	ld.shared.v2.u32 	{%r1131, %r1132}, [%r622];
	bra.uni 	$L__BB3_211;
$L__BB3_210:
	shl.b32 	%r623, %r444, 3;
	mov.u32 	%r624, _ZZN3cub18CUB_300001_SM_10006detail10merge_sort26DeviceMergeSortMergeKernelINS2_10policy_hubIN6thrust24THRUST_300001_SM_1000_NS10device_ptrI6MyItemEEE9Policy600ES9_PNS0_8NullTypeES9_SD_jN4cuda3std3__44lessIS8_EES8_SC_EEvbT2_T3_T4_PT6_PT7_T5_PSL_SL_NS1_7vsmem_tEE19static_temp_storage;
	add.s32 	%r625, %r624, %r623;
	ld.shared.v2.u32 	{%r1125, %r1126}, [%r625];
$L__BB3_211:
	setp.ge.s32 	%p109, %r444, %r352;
	mov.pred 	%p209, 0;
	@%p109 bra 	$L__BB3_214;
	setp.ge.s32 	%p111, %r445, %r226;
	mov.pred 	%p209, -1;
	@%p111 bra 	$L__BB3_214;
	add.s32 	%r626, %r1126, %r1125;
	add.s32 	%r627, %r1132, %r1131;
	setp.lt.s32 	%p209, %r626, %r627;
$L__BB3_214:
	setp.eq.s16 	%p112, %rs1, 0;
	selp.b32 	%r454, %r1126, %r1132, %p209;
	selp.b32 	%r455, %r1125, %r1131, %p209;
	bar.sync 	0;
	@%p112 bra 	$L__BB3_233;
	// begin inline asm
	mov.u32 %r628, %laneid;
	// end inline asm
	and.b32  	%r456, %r353, 7936;
	shl.b32 	%r629, %r628, 3;
	add.s32 	%r630, %r629, %r456;
	shr.s32 	%r631, %r630, 5;
	add.s32 	%r632, %r631, %r630;
	shl.b32 	%r633, %r632, 3;
	mov.u32 	%r634, _ZZN3cub18CUB_300001_SM_10006detail10merge_sort26DeviceMergeSortMergeKernelINS2_10policy_hubIN6thrust24THRUST_300001_SM_1000_NS10device_ptrI6MyItemEEE9Policy600ES9_PNS0_8NullTypeES9_SD_jN4cuda3std3__44lessIS8_EES8_SC_EEvbT2_T3_T4_PT6_PT7_T5_PSL_SL_NS1_7vsmem_tEE19static_temp_storage;
	add.s32 	%r635, %r634, %r633;
	st.shared.v2.u32 	[%r635], {%r371, %r370};
	st.shared.v2.u32 	[%r635+8], {%r383, %r382};
	st.shared.v2.u32 	[%r635+16], {%r395, %r394};
	st.shared.v2.u32 	[%r635+24], {%r407, %r406};
	st.shared.v2.u32 	[%r635+32], {%r419, %r418};
	st.shared.v2.u32 	[%r635+40], {%r431, %r430};
	st.shared.v2.u32 	[%r635+48], {%r443, %r442};
	st.shared.v2.u32 	[%r635+56], {%r455, %r454};
	bar.warp.sync 	-1;
	mad.lo.s32 	%r636, %r628, -7, %r630;
	shr.s32 	%r637, %r636, 5;
	add.s32 	%r638, %r637, %r636;
	shl.b32 	%r639, %r638, 3;
	add.s32 	%r640, %r634, %r639;
	ld.shared.v2.u32 	{%r458, %r457}, [%r640];
	add.s32 	%r641, %r636, 32;
	shr.s32 	%r642, %r641, 5;
	add.s32 	%r643, %r642, %r636;
	shl.b32 	%r644, %r643, 3;
	add.s32 	%r645, %r634, %r644;
	ld.shared.v2.u32 	{%r460, %r459}, [%r645+256];
	add.s32 	%r646, %r636, 64;
	shr.s32 	%r647, %r646, 5;
	add.s32 	%r648, %r647, %r636;
	shl.b32 	%r649, %r648, 3;
	add.s32 	%r650, %r634, %r649;
	ld.shared.v2.u32 	{%r462, %r461}, [%r650+512];
	add.s32 	%r651, %r636, 96;
	shr.s32 	%r652, %r651, 5;
	add.s32 	%r653, %r652, %r636;
	shl.b32 	%r654, %r653, 3;
	add.s32 	%r655, %r634, %r654;
	ld.shared.v2.u32 	{%r464, %r463}, [%r655+768];
	add.s32 	%r656, %r636, 128;
	shr.s32 	%r657, %r656, 5;
	add.s32 	%r658, %r657, %r636;
	shl.b32 	%r659, %r658, 3;
	add.s32 	%r660, %r634, %r659;
	ld.shared.v2.u32 	{%r466, %r465}, [%r660+1024];
	add.s32 	%r661, %r636, 160;
	shr.s32 	%r662, %r661, 5;
	add.s32 	%r663, %r662, %r636;
	shl.b32 	%r664, %r663, 3;
	add.s32 	%r665, %r634, %r664;
	ld.shared.v2.u32 	{%r468, %r467}, [%r665+1280];
	add.s32 	%r666, %r636, 192;
	shr.s32 	%r667, %r666, 5;
	add.s32 	%r668, %r667, %r636;
	shl.b32 	%r669, %r668, 3;
	add.s32 	%r670, %r634, %r669;
	ld.shared.v2.u32 	{%r470, %r469}, [%r670+1536];
	add.s32 	%r671, %r636, 224;
	shr.s32 	%r672, %r671, 5;
	add.s32 	%r673, %r672, %r636;
	shl.b32 	%r674, %r673, 3;
	add.s32 	%r675, %r634, %r674;
	ld.shared.v2.u32 	{%r472, %r471}, [%r675+1792];
	setp.ne.s32 	%p113, %r3, 0;
	@%p113 bra 	$L__BB3_217;
	st.volatile.shared.u32 	[_ZZN3cub18CUB_300001_SM_10006detail10merge_sort26DeviceMergeSortMergeKernelINS2_10policy_hubIN6thrust24THRUST_300001_SM_1000_NS10device_ptrI6MyItemEEE9Policy600ES9_PNS0_8NullTypeES9_SD_jN4cuda3std3__44lessIS8_EES8_SC_EEvbT2_T3_T4_PT6_PT7_T5_PSL_SL_NS1_7vsmem_tEE19static_temp_storage+16896], %r352;
$L__BB3_217:
	bar.sync 	0;
	ld.volatile.shared.u32 	%r473, [_ZZN3cub18CUB_300001_SM_10006detail10merge_sort26DeviceMergeSortMergeKernelINS2_10policy_hubIN6thrust24THRUST_300001_SM_1000_NS10device_ptrI6MyItemEEE9Policy600ES9_PNS0_8NullTypeES9_SD_jN4cuda3std3__44lessIS8_EES8_SC_EEvbT2_T3_T4_PT6_PT7_T5_PSL_SL_NS1_7vsmem_tEE19static_temp_storage+16896];
	and.b32  	%r676, %r3, 31;
	add.s32 	%r474, %r456, %r676;
	setp.ge.s32 	%p114, %r474, %r473;
	cvt.u64.u32 	%rd45, %r474;
	cvt.u64.u32 	%rd46, %r2;
	add.s64 	%rd47, %rd45, %rd46;
	shl.b64 	%rd48, %rd47, 3;
	add.s64 	%rd12, %rd1, %rd48;
	@%p114 bra 	$L__BB3_219;
	st.global.u32 	[%rd12], %r458;
	st.global.u32 	[%rd12+4], %r457;
$L__BB3_219:
	add.s32 	%r677, %r474, 32;
	setp.ge.s32 	%p115, %r677, %r473;
	@%p115 bra 	$L__BB3_221;
	st.global.u32 	[%rd12+256], %r460;
	st.global.u32 	[%rd12+260], %r459;
$L__BB3_221:
	add.s32 	%r678, %r474, 64;
	setp.ge.s32 	%p116, %r678, %r473;
	@%p116 bra 	$L__BB3_223;
	st.global.u32 	[%rd12+512], %r462;
	st.global.u32 	[%rd12+516], %r461;
$L__BB3_223:
	add.s32 	%r679, %r474, 96;
	setp.ge.s32 	%p117, %r679, %r473;
	@%p117 bra 	$L__BB3_225;
	st.global.u32 	[%rd12+768], %r464;
	st.global.u32 	[%rd12+772], %r463;
$L__BB3_225:
	add.s32 	%r680, %r474, 128;
	setp.ge.s32 	%p118, %r680, %r473;
	@%p118 bra 	$L__BB3_227;
	st.global.u32 	[%rd12+1024], %r466;
	st.global.u32 	[%rd12+1028], %r465;
$L__BB3_227:
	add.s32 	%r681, %r474, 160;
	setp.ge.s32 	%p119, %r681, %r473;
	@%p119 bra 	$L__BB3_229;
	st.global.u32 	[%rd12+1280], %r468;
	st.global.u32 	[%rd12+1284], %r467;
$L__BB3_229:
	add.s32 	%r682, %r474, 192;
	setp.ge.s32 	%p120, %r682, %r473;
	@%p120 bra 	$L__BB3_231;
	st.global.u32 	[%rd12+1536], %r470;
	st.global.u32 	[%rd12+1540], %r469;
$L__BB3_231:
	add.s32 	%r683, %r474, 224;
	setp.ge.s32 	%p121, %r683, %r473;
	@%p121 bra 	$L__BB3_251;
	st.global.u32 	[%rd12+1792], %r472;
	st.global.u32 	[%rd12+1796], %r471;
	bra.uni 	$L__BB3_251;
$L__BB3_233:
	// begin inline asm
	mov.u32 %r684, %laneid;
	// end inline asm
	and.b32  	%r475, %r353, 7936;
	shl.b32 	%r685, %r684, 3;
	add.s32 	%r686, %r685, %r475;
	shr.s32 	%r687, %r686, 5;
	add.s32 	%r688, %r687, %r686;
	shl.b32 	%r689, %r688, 3;
	mov.u32 	%r690, _ZZN3cub18CUB_300001_SM_10006detail10merge_sort26DeviceMergeSortMergeKernelINS2_10policy_hubIN6thrust24THRUST_300001_SM_1000_NS10device_ptrI6MyItemEEE9Policy600ES9_PNS0_8NullTypeES9_SD_jN4cuda3std3__44lessIS8_EES8_SC_EEvbT2_T3_T4_PT6_PT7_T5_PSL_SL_NS1_7vsmem_tEE19static_temp_storage;
	add.s32 	%r691, %r690, %r689;
	st.shared.v2.u32 	[%r691], {%r371, %r370};
	st.shared.v2.u32 	[%r691+8], {%r383, %r382};
	st.shared.v2.u32 	[%r691+16], {%r395, %r394};
	st.shared.v2.u32 	[%r691+24], {%r407, %r406};
	st.shared.v2.u32 	[%r691+32], {%r419, %r418};
	st.shared.v2.u32 	[%r691+40], {%r431, %r430};
	st.shared.v2.u32 	[%r691+48], {%r443, %r442};
	st.shared.v2.u32 	[%r691+56], {%r455, %r454};
	bar.warp.sync 	-1;
	mad.lo.s32 	%r692, %r684, -7, %r686;
	shr.s32 	%r693, %r692, 5;
	add.s32 	%r694, %r693, %r692;
	shl.b32 	%r695, %r694, 3;
	add.s32 	%r696, %r690, %r695;
	ld.shared.v2.u32 	{%r477, %r476}, [%r696];
	add.s32 	%r697, %r692, 32;
	shr.s32 	%r698, %r697, 5;
	add.s32 	%r699, %r698, %r692;
	shl.b32 	%r700, %r699, 3;
	add.s32 	%r701, %r690, %r700;
	ld.shared.v2.u32 	{%r479, %r478}, [%r701+256];
	add.s32 	%r702, %r692, 64;
	shr.s32 	%r703, %r702, 5;
	add.s32 	%r704, %r703, %r692;
	shl.b32 	%r705, %r704, 3;
	add.s32 	%r706, %r690, %r705;
	ld.shared.v2.u32 	{%r481, %r480}, [%r706+512];
	add.s32 	%r707, %r692, 96;
	shr.s32 	%r708, %r707, 5;
	add.s32 	%r709, %r708, %r692;
	shl.b32 	%r710, %r709, 3;
	add.s32 	%r711, %r690, %r710;
	ld.shared.v2.u32 	{%r483, %r482}, [%r711+768];
	add.s32 	%r712, %r692, 128;
	shr.s32 	%r713, %r712, 5;
	add.s32 	%r714, %r713, %r692;
	shl.b32 	%r715, %r714, 3;
	add.s32 	%r716, %r690, %r715;
	ld.shared.v2.u32 	{%r485, %r484}, [%r716+1024];
	add.s32 	%r717, %r692, 160;
	shr.s32 	%r718, %r717, 5;
	add.s32 	%r719, %r718, %r692;
	shl.b32 	%r720, %r719, 3;
	add.s32 	%r721, %r690, %r720;
	ld.shared.v2.u32 	{%r487, %r486}, [%r721+1280];
	add.s32 	%r722, %r692, 192;
	shr.s32 	%r723, %r722, 5;
	add.s32 	%r724, %r723, %r692;
	shl.b32 	%r725, %r724, 3;
	add.s32 	%r726, %r690, %r725;
	ld.shared.v2.u32 	{%r489, %r488}, [%r726+1536];
	add.s32 	%r727, %r692, 224;
	shr.s32 	%r728, %r727, 5;
	add.s32 	%r729, %r728, %r692;
	shl.b32 	%r730, %r729, 3;
	add.s32 	%r731, %r690, %r730;
	ld.shared.v2.u32 	{%r491, %r490}, [%r731+1792];
	setp.ne.s32 	%p122, %r3, 0;
	@%p122 bra 	$L__BB3_235;
	st.volatile.shared.u32 	[_ZZN3cub18CUB_300001_SM_10006detail10merge_sort26DeviceMergeSortMergeKernelINS2_10policy_hubIN6thrust24THRUST_300001_SM_1000_NS10device_ptrI6MyItemEEE9Policy600ES9_PNS0_8NullTypeES9_SD_jN4cuda3std3__44lessIS8_EES8_SC_EEvbT2_T3_T4_PT6_PT7_T5_PSL_SL_NS1_7vsmem_tEE19static_temp_storage+16896], %r352;
$L__BB3_235:
	bar.sync 	0;
	ld.volatile.shared.u32 	%r492, [_ZZN3cub18CUB_300001_SM_10006detail10merge_sort26DeviceMergeSortMergeKernelINS2_10policy_hubIN6thrust24THRUST_300001_SM_1000_NS10device_ptrI6MyItemEEE9Policy600ES9_PNS0_8NullTypeES9_SD_jN4cuda3std3__44lessIS8_EES8_SC_EEvbT2_T3_T4_PT6_PT7_T5_PSL_SL_NS1_7vsmem_tEE19static_temp_storage+16896];
	and.b32  	%r732, %r3, 31;
	cvt.u64.u32 	%rd49, %r475;
	add.s32 	%r493, %r475, %r732;
	add.s32 	%r733, %r732, %r2;
	cvt.u64.u32 	%rd50, %r733;
	add.s64 	%rd51, %rd50, %rd49;
	setp.ge.s32 	%p123, %r493, %r492;
	shl.b64 	%rd52, %rd51, 3;
	add.s64 	%rd13, %rd3, %rd52;
	@%p123 bra 	$L__BB3_237;
	st.global.u32 	[%rd13], %r477;
	st.global.u32 	[%rd13+4], %r476;
$L__BB3_237:
	add.s32 	%r734, %r493, 32;
	setp.ge.s32 	%p124, %r734, %r492;
	@%p124 bra 	$L__BB3_239;
	st.global.u32 	[%rd13+256], %r479;
	st.global.u32 	[%rd13+260], %r478;
$L__BB3_239:
	add.s32 	%r735, %r493, 64;
	setp.ge.s32 	%p125, %r735, %r492;
	@%p125 bra 	$L__BB3_241;
	st.global.u32 	[%rd13+512], %r481;
	st.global.u32 	[%rd13+516], %r480;
$L__BB3_241:
	add.s32 	%r736, %r493, 96;
	setp.ge.s32 	%p126, %r736, %r492;
	@%p126 bra 	$L__BB3_243;
	st.global.u32 	[%rd13+768], %r483;
	st.global.u32 	[%rd13+772], %r482;
$L__BB3_243:
	add.s32 	%r737, %r493, 128;
	setp.ge.s32 	%p127, %r737, %r492;
	@%p127 bra 	$L__BB3_245;
	st.global.u32 	[%rd13+1024], %r485;
	st.global.u32 	[%rd13+1028], %r484;
$L__BB3_245:
	add.s32 	%r738, %r493, 160;
	setp.ge.s32 	%p128, %r738, %r492;
	@%p128 bra 	$L__BB3_247;
	st.global.u32 	[%rd13+1280], %r487;
	st.global.u32 	[%rd13+1284], %r486;
$L__BB3_247:
	add.s32 	%r739, %r493, 192;
	setp.ge.s32 	%p129, %r739, %r492;
	@%p129 bra 	$L__BB3_249;
	st.global.u32 	[%rd13+1536], %r489;
	st.global.u32 	[%rd13+1540], %r488;
$L__BB3_249:
	add.s32 	%r740, %r493, 224;
	setp.ge.s32 	%p130, %r740, %r492;
	@%p130 bra 	$L__BB3_251;
	st.global.u32 	[%rd13+1792], %r491;
	st.global.u32 	[%rd13+1796], %r490;
$L__BB3_251:
	ret;

}
	// .globl	_ZN3cub18CUB_300001_SM_10006detail10merge_sort30DeviceMergeSortBlockSortKernelINS2_10policy_hubIN6thrust24THRUST_300001_SM_1000_NS10device_ptrI6MyItemEEE9Policy600ES9_PNS0_8NullTypeES9_SD_mN4cuda3std3__44lessIS8_EES8_SC_EEvbT0_T1_T2_T3_T4_PT6_PT7_T5_NS1_7vsmem_tE
.visible .entry _ZN3cub18CUB_300001_SM_10006detail10merge_sort30DeviceMergeSortBlockSortKernelINS2_10policy_hubIN6thrust24THRUST_300001_SM_1000_NS10device_ptrI6MyItemEEE9Policy600ES9_PNS0_8NullTypeES9_SD_mN4cuda3std3__44lessIS8_EES8_SC_EEvbT0_T1_T2_T3_T4_PT6_PT7_T5_NS1_7vsmem_tE(
	.param .u8 _ZN3cub18CUB_300001_SM_10006detail10merge_sort30DeviceMergeSortBlockSortKernelINS2_10policy_hubIN6thrust24THRUST_300001_SM_1000_NS10device_ptrI6MyItemEEE9Policy600ES9_PNS0_8NullTypeES9_SD_mN4cuda3std3__44lessIS8_EES8_SC_EEvbT0_T1_T2_T3_T4_PT6_PT7_T5_NS1_7vsmem_tE_param_0,
	.param .align 8 .b8 _ZN3cub18CUB_300001_SM_10006detail10merge_sort30DeviceMergeSortBlockSortKernelINS2_10policy_hubIN6thrust24THRUST_300001_SM_1000_NS10device_ptrI6MyItemEEE9Policy600ES9_PNS0_8NullTypeES9_SD_mN4cuda3std3__44lessIS8_EES8_SC_EEvbT0_T1_T2_T3_T4_PT6_PT7_T5_NS1_7vsmem_tE_param_1[8],
	.param .u64 .ptr .align 1 _ZN3cub18CUB_300001_SM_10006detail10merge_sort30DeviceMergeSortBlockSortKernelINS2_10policy_hubIN6thrust24THRUST_300001_SM_1000_NS10device_ptrI6MyItemEEE9Policy600ES9_PNS0_8NullTypeES9_SD_mN4cuda3std3__44lessIS8_EES8_SC_EEvbT0_T1_T2_T3_T4_PT6_PT7_T5_NS1_7vsmem_tE_param_2,
	.param .align 8 .b8 _ZN3cub18CUB_300001_SM_10006detail10merge_sort30DeviceMergeSortBlockSortKernelINS2_10policy_hubIN6thrust24THRUST_300001_SM_1000_NS10device_ptrI6MyItemEEE9Policy600ES9_PNS0_8NullTypeES9_SD_mN4cuda3std3__44lessIS8_EES8_SC_EEvbT0_T1_T2_T3_T4_PT6_PT7_T5_NS1_7vsmem_tE_param_3[8],
	.param .u64 .ptr .align 1 _ZN3cub18CUB_300001_SM_10006detail10merge_sort30DeviceMergeSortBlockSortKernelINS2_10policy_hubIN6thrust24THRUST_300001_SM_1000_NS10device_ptrI6MyItemEEE9Policy600ES9_PNS0_8NullTypeES9_SD_mN4cuda3std3__44lessIS8_EES8_SC_EEvbT0_T1_T2_T3_T4_PT6_PT7_T5_NS1_7vsmem_tE_param_4,
	.param .u64 _ZN3cub18CUB_300001_SM_10006detail10merge_sort30DeviceMergeSortBlockSortKernelINS2_10policy_hubIN6thrust24THRUST_300001_SM_1000_NS10device_ptrI6MyItemEEE9Policy600ES9_PNS0_8NullTypeES9_SD_mN4cuda3std3__44lessIS8_EES8_SC_EEvbT0_T1_T2_T3_T4_PT6_PT7_T5_NS1_7vsmem_tE_param_5,
	.param .u64 .ptr .align 1 _ZN3cub18CUB_300001_SM_10006detail10merge_sort30DeviceMergeSortBlockSortKernelINS2_10policy_hubIN6thrust24THRUST_300001_SM_1000_NS10device_ptrI6MyItemEEE9Policy600ES9_PNS0_8NullTypeES9_SD_mN4cuda3std3__44lessIS8_EES8_SC_EEvbT0_T1_T2_T3_T4_PT6_PT7_T5_NS1_7vsmem_tE_param_6,
	.param .u64 .ptr .align 1 _ZN3cub18CUB_300001_SM_10006detail10merge_sort30DeviceMergeSortBlockSortKernelINS2_10policy_hubIN6thrust24THRUST_300001_SM_1000_NS10device_ptrI6MyItemEEE9Policy600ES9_PNS0_8NullTypeES9_SD_mN4cuda3std3__44lessIS8_EES8_SC_EEvbT0_T1_T2_T3_T4_PT6_PT7_T5_NS1_7vsmem_tE_param_7,
	.param .align 1 .b8 _ZN3cub18CUB_300001_SM_10006detail10merge_sort30DeviceMergeSortBlockSortKernelINS2_10policy_hubIN6thrust24THRUST_300001_SM_1000_NS10device_ptrI6MyItemEEE9Policy600ES9_PNS0_8NullTypeES9_SD_mN4cuda3std3__44lessIS8_EES8_SC_EEvbT0_T1_T2_T3_T4_PT6_PT7_T5_NS1_7vsmem_tE_param_8[1],
	.param .align 8 .b8 _ZN3cub18CUB_300001_SM_10006detail10merge_sort30DeviceMergeSortBlockSortKernelINS2_10policy_hubIN6thrust24THRUST_300001_SM_1000_NS10device_ptrI6MyItemEEE9Policy600ES9_PNS0_8NullTypeES9_SD_mN4cuda3std3__44lessIS8_EES8_SC_EEvbT0_T1_T2_T3_T4_PT6_PT7_T5_NS1_7vsmem_tE_param_9[8]
)
.maxntid 256
{
	.reg .pred 	%p<236>;
	.reg .b16 	%rs<4>;
	.reg .b32 	%r<1384>;
	.reg .b64 	%rd<45>;
	// demoted variable
	.shared .align 16 .b8 _ZZN3cub18CUB_300001_SM_10006detail10merge_sort30DeviceMergeSortBlockSortKernelINS2_10policy_hubIN6thrust24THRUST_300001_SM_1000_NS10device_ptrI6MyItemEEE9Policy600ES9_PNS0_8NullTypeES9_SD_mN4cuda3std3__44lessIS8_EES8_SC_EEvbT0_T1_T2_T3_T4_PT6_PT7_T5_NS1_7vsmem_tEE19static_temp_storage[16912];
	ld.param.u64 	%rd10, [_ZN3cub18CUB_300001_SM_10006detail10merge_sort30DeviceMergeSortBlockSortKernelINS2_10policy_hubIN6thrust24THRUST_300001_SM_1000_NS10device_ptrI6MyItemEEE9Policy600ES9_PNS0_8NullTypeES9_SD_mN4cuda3std3__44lessIS8_EES8_SC_EEvbT0_T1_T2_T3_T4_PT6_PT7_T5_NS1_7vsmem_tE_param_3];
	ld.param.u64 	%rd11, [_ZN3cub18CUB_300001_SM_10006detail10merge_sort30DeviceMergeSortBlockSortKernelINS2_10policy_hubIN6thrust24THRUST_300001_SM_1000_NS10device_ptrI6MyItemEEE9Policy600ES9_PNS0_8NullTypeES9_SD_mN4cuda3std3__44lessIS8_EES8_SC_EEvbT0_T1_T2_T3_T4_PT6_PT7_T5_NS1_7vsmem_tE_param_1];
	ld.param.u64 	%rd8, [_ZN3cub18CUB_300001_SM_10006detail10merge_sort30DeviceMergeSortBlockSortKernelINS2_10policy_hubIN6thrust24THRUST_300001_SM_1000_NS10device_ptrI6MyItemEEE9Policy600ES9_PNS0_8NullTypeES9_SD_mN4cuda3std3__44lessIS8_EES8_SC_EEvbT0_T1_T2_T3_T4_PT6_PT7_T5_NS1_7vsmem_tE_param_5];
	cvta.to.global.u64 	%rd1, %rd11;
	cvta.to.global.u64 	%rd2, %rd10;
	mov.u32 	%r463, %ctaid.x;
	cvt.u64.u32 	%rd12, %r463;
	mov.u32 	%r464, %nctaid.x;
	cvt.u64.u32 	%rd13, %r464;
	mul.wide.u32 	%rd3, %r463, 2048;
	add.s64 	%rd14, %rd13, -1;
	setp.le.u64 	%p33, %rd14, %rd12;
	@%p33 bra 	$L__BB4_54;
	// begin inline asm
	griddepcontrol.wait;
	// end inline asm
	mov.u32 	%r1, %tid.x;
	and.b32  	%r2, %r1, 31;
	shl.b32 	%r842, %r1, 3;
	and.b32  	%r3, %r842, 7936;
	or.b32  	%r843, %r3, %r2;
	cvt.u64.u32 	%rd29, %r843;
	mov.u32 	%r844, %ctaid.x;
	mul.wide.u32 	%rd30, %r844, 2048;
	add.s64 	%rd4, %rd30, %rd29;
	shl.b64 	%rd31, %rd4, 3;
	add.s64 	%rd32, %rd1, %rd31;
	ld.global.u32 	%r845, [%rd32];
	ld.global.u32 	%r846, [%rd32+4];
	ld.global.u32 	%r847, [%rd32+256];
	ld.global.u32 	%r848, [%rd32+260];
	ld.global.u32 	%r849, [%rd32+512];
	ld.global.u32 	%r850, [%rd32+516];
	ld.global.u32 	%r851, [%rd32+768];
	ld.global.u32 	%r852, [%rd32+772];
	ld.global.u32 	%r853, [%rd32+1024];
	ld.global.u32 	%r854, [%rd32+1028];
	ld.global.u32 	%r855, [%rd32+1280];
	ld.global.u32 	%r856, [%rd32+1284];
	ld.global.u32 	%r857, [%rd32+1536];
	ld.global.u32 	%r858, [%rd32+1540];
	ld.global.u32 	%r859, [%rd32+1792];
	ld.global.u32 	%r860, [%rd32+1796];
	// begin inline asm
	mov.u32 %r840, %laneid;
	// end inline asm
	add.s32 	%r861, %r840, %r3;
	shr.s32 	%r862, %r861, 5;
	add.s32 	%r863, %r862, %r861;
	shl.b32 	%r864, %r863, 3;
	mov.u32 	%r865, _ZZN3cub18CUB_300001_SM_10006detail10merge_sort30DeviceMergeSortBlockSortKernelINS2_10policy_hubIN6thrust24THRUST_300001_SM_1000_NS10device_ptrI6MyItemEEE9Policy600ES9_PNS0_8NullTypeES9_SD_mN4cuda3std3__44lessIS8_EES8_SC_EEvbT0_T1_T2_T3_T4_PT6_PT7_T5_NS1_7vsmem_tEE19static_temp_storage;
	add.s32 	%r4, %r865, %r864;
	st.shared.v2.u32 	[%r4], {%r845, %r846};
	add.s32 	%r866, %r861, 32;
	shr.s32 	%r867, %r866, 5;
	add.s32 	%r868, %r867, %r861;
	shl.b32 	%r869, %r868, 3;
	add.s32 	%r5, %r865, %r869;
	st.shared.v2.u32 	[%r5+256], {%r847, %r848};
	add.s32 	%r870, %r861, 64;
	shr.s32 	%r871, %r870, 5;
	add.s32 	%r872, %r871, %r861;
	shl.b32 	%r873, %r872, 3;
	add.s32 	%r6, %r865, %r873;
	st.shared.v2.u32 	[%r6+512], {%r849, %r850};
	add.s32 	%r874, %r861, 96;
	shr.s32 	%r875, %r874, 5;
	add.s32 	%r876, %r875, %r861;
	shl.b32 	%r877, %r876, 3;
	add.s32 	%r7, %r865, %r877;
	st.shared.v2.u32 	[%r7+768], {%r851, %r852};
	add.s32 	%r878, %r861, 128;
	shr.s32 	%r879, %r878, 5;
	add.s32 	%r880, %r879, %r861;
	shl.b32 	%r881, %r880, 3;
	add.s32 	%r8, %r865, %r881;
	st.shared.v2.u32 	[%r8+1024], {%r853, %r854};
	add.s32 	%r882, %r861, 160;
	shr.s32 	%r883, %r882, 5;
	add.s32 	%r884, %r883, %r861;
	shl.b32 	%r885, %r884, 3;
	add.s32 	%r9, %r865, %r885;
	st.shared.v2.u32 	[%r9+1280], {%r855, %r856};
	add.s32 	%r886, %r861, 192;
	shr.s32 	%r887, %r886, 5;
	add.s32 	%r888, %r887, %r861;
	shl.b32 	%r889, %r888, 3;
	add.s32 	%r10, %r865, %r889;
	st.shared.v2.u32 	[%r10+1536], {%r857, %r858};
	add.s32 	%r890, %r861, 224;
	shr.s32 	%r891, %r890, 5;
	add.s32 	%r892, %r891, %r861;
	shl.b32 	%r893, %r892, 3;
	add.s32 	%r11, %r865, %r893;
	st.shared.v2.u32 	[%r11+1792], {%r859, %r860};
	bar.warp.sync 	-1;
	mad.lo.s32 	%r894, %r840, 7, %r861;
	shr.s32 	%r895, %r894, 5;
	add.s32 	%r896, %r895, %r894;
	shl.b32 	%r897, %r896, 3;
	add.s32 	%r12, %r865, %r897;
	ld.shared.v2.u32 	{%r898, %r899}, [%r12];
	add.s32 	%r900, %r894, 1;
	shr.s32 	%r901, %r900, 5;
	add.s32 	%r902, %r901, %r894;
	shl.b32 	%r903, %r902, 3;
	add.s32 	%r13, %r865, %r903;
	ld.shared.v2.u32 	{%r904, %r905}, [%r13+8];
	add.s32 	%r906, %r894, 2;
	shr.s32 	%r907, %r906, 5;
	add.s32 	%r908, %r907, %r894;
	shl.b32 	%r909, %r908, 3;
	add.s32 	%r14, %r865, %r909;
	ld.shared.v2.u32 	{%r910, %r911}, [%r14+16];
	add.s32 	%r912, %r894, 3;
	shr.s32 	%r913, %r912, 5;
	add.s32 	%r914, %r913, %r894;
	shl.b32 	%r915, %r914, 3;
	add.s32 	%r15, %r865, %r915;
	ld.shared.v2.u32 	{%r916, %r917}, [%r15+24];
	add.s32 	%r918, %r894, 4;
	shr.s32 	%r919, %r918, 5;
	add.s32 	%r920, %r919, %r894;
	shl.b32 	%r921, %r920, 3;
	add.s32 	%r16, %r865, %r921;
	ld.shared.v2.u32 	{%r922, %r923}, [%r16+32];
	add.s32 	%r924, %r894, 5;
	shr.s32 	%r925, %r924, 5;
	add.s32 	%r926, %r925, %r894;
	shl.b32 	%r927, %r926, 3;
	add.s32 	%r17, %r865, %r927;
	ld.shared.v2.u32 	{%r928, %r929}, [%r17+40];
	add.s32 	%r930, %r894, 6;
	shr.s32 	%r931, %r930, 5;
	add.s32 	%r932, %r931, %r894;
	shl.b32 	%r933, %r932, 3;
	add.s32 	%r18, %r865, %r933;
	ld.shared.v2.u32 	{%r934, %r935}, [%r18+48];
	add.s32 	%r936, %r894, 7;
	shr.s32 	%r937, %r936, 5;
	add.s32 	%r938, %r937, %r894;
	shl.b32 	%r939, %r938, 3;
	add.s32 	%r19, %r865, %r939;
	ld.shared.v2.u32 	{%r940, %r941}, [%r19+56];
	bar.sync 	0;
	// begin inline asm
	griddepcontrol.launch_dependents;
	// end inline asm
	add.s32 	%r942, %r905, %r904;
	add.s32 	%r943, %r899, %r898;
	setp.lt.s32 	%p147, %r942, %r943;
	selp.b32 	%r944, %r899, %r905, %p147;
	selp.b32 	%r945, %r898, %r904, %p147;
	selp.b32 	%r946, %r905, %r899, %p147;
	selp.b32 	%r947, %r904, %r898, %p147;
	add.s32 	%r948, %r917, %r916;
	add.s32 	%r949, %r911, %r910;
	setp.lt.s32 	%p148, %r948, %r949;
	selp.b32 	%r950, %r911, %r917, %p148;
	selp.b32 	%r951, %r910, %r916, %p148;
	selp.b32 	%r952, %r917, %r911, %p148;
	selp.b32 	%r953, %r916, %r910, %p148;
	add.s32 	%r954, %r929, %r928;
	add.s32 	%r955, %r923, %r922;
	setp.lt.s32 	%p149, %r954, %r955;
	selp.b32 	%r956, %r923, %r929, %p149;
	selp.b32 	%r957, %r922, %r928, %p149;
	selp.b32 	%r958, %r929, %r923, %p149;
	selp.b32 	%r959, %r928, %r922, %p149;
	add.s32 	%r960, %r941, %r940;
	add.s32 	%r961, %r935, %r934;
	setp.lt.s32 	%p150, %r960, %r961;
	selp.b32 	%r962, %r935, %r941, %p150;
	selp.b32 	%r963, %r934, %r940, %p150;
	selp.b32 	%r964, %r941, %r935, %p150;
	selp.b32 	%r965, %r940, %r934, %p150;
	add.s32 	%r966, %r952, %r953;
	add.s32 	%r967, %r944, %r945;
	setp.lt.s32 	%p151, %r966, %r967;
	selp.b32 	%r968, %r944, %r952, %p151;
	selp.b32 	%r969, %r945, %r953, %p151;
	selp.b32 	%r970, %r952, %r944, %p151;
	selp.b32 	%r971, %r953, %r945, %p151;
	add.s32 	%r972, %r958, %r959;
	add.s32 	%r973, %r950, %r951;
	setp.lt.s32 	%p152, %r972, %r973;
	selp.b32 	%r974, %r950, %r958, %p152;
	selp.b32 	%r975, %r951, %r959, %p152;
	selp.b32 	%r976, %r958, %r950, %p152;
	selp.b32 	%r977, %r959, %r951, %p152;
	add.s32 	%r978, %r964, %r965;
	add.s32 	%r979, %r956, %r957;
	setp.lt.s32 	%p153, %r978, %r979;
	selp.b32 	%r980, %r956, %r964, %p153;
	selp.b32 	%r981, %r957, %r965, %p153;
	selp.b32 	%r982, %r964, %r956, %p153;
	selp.b32 	%r983, %r965, %r957, %p153;
	add.s32 	%r984, %r970, %r971;
	add.s32 	%r985, %r946, %r947;
	setp.lt.s32 	%p154, %r984, %r985;
	selp.b32 	%r986, %r946, %r970, %p154;
	selp.b32 	%r987, %r947, %r971, %p154;
	selp.b32 	%r988, %r970, %r946, %p154;
	selp.b32 	%r989, %r971, %r947, %p154;
	add.s32 	%r990, %r976, %r977;
	add.s32 	%r991, %r968, %r969;
	setp.lt.s32 	%p155, %r990, %r991;
	selp.b32 	%r992, %r968, %r976, %p155;
	selp.b32 	%r993, %r969, %r977, %p155;
	selp.b32 	%r994, %r976, %r968, %p155;
	selp.b32 	%r995, %r977, %r969, %p155;
	add.s32 	%r996, %r982, %r983;
	add.s32 	%r997, %r974, %r975;
	setp.lt.s32 	%p156, %r996, %r997;
	selp.b32 	%r998, %r974, %r982, %p156;
	selp.b32 	%r999, %r975, %r983, %p156;
	selp.b32 	%r1000, %r982, %r974, %p156;
	selp.b32 	%r1001, %r983, %r975, %p156;
	add.s32 	%r1002, %r962, %r963;
	add.s32 	%r1003, %r980, %r981;
	setp.lt.s32 	%p157, %r1002, %r1003;
	selp.b32 	%r1004, %r980, %r962, %p157;
	selp.b32 	%r1005, %r981, %r963, %p157;
	selp.b32 	%r1006, %r962, %r980, %p157;
	selp.b32 	%r1007, %r963, %r981, %p157;
	add.s32 	%r1008, %r994, %r995;
	add.s32 	%r1009, %r986, %r987;
	setp.lt.s32 	%p158, %r1008, %r1009;
	selp.b32 	%r1010, %r986, %r994, %p158;
	selp.b32 	%r1011, %r987, %r995, %p158;
	selp.b32 	%r1012, %r994, %r986, %p158;
	selp.b32 	%r1013, %r995, %r987, %p158;
	add.s32 	%r1014, %r1000, %r1001;
	add.s32 	%r1015, %r992, %r993;
	setp.lt.s32 	%p159, %r1014, %r1015;
	selp.b32 	%r1016, %r992, %r1000, %p159;
	selp.b32 	%r1017, %r993, %r1001, %p159;
	selp.b32 	%r1018, %r1000, %r992, %p159;
	selp.b32 	%r1019, %r1001, %r993, %p159;
	add.s32 	%r1020, %r1006, %r1007;
	add.s32 	%r1021, %r998, %r999;
	setp.lt.s32 	%p160, %r1020, %r1021;
	selp.b32 	%r1022, %r998, %r1006, %p160;
	selp.b32 	%r1023, %r999, %r1007, %p160;
	selp.b32 	%r1024, %r1006, %r998, %p160;
	selp.b32 	%r1025, %r1007, %r999, %p160;
	add.s32 	%r1026, %r1012, %r1013;
	add.s32 	%r1027, %r988, %r989;
	setp.lt.s32 	%p161, %r1026, %r1027;
	selp.b32 	%r1028, %r988, %r1012, %p161;
	selp.b32 	%r1029, %r989, %r1013, %p161;
	selp.b32 	%r1030, %r1012, %r988, %p161;
	selp.b32 	%r1031, %r1013, %r989, %p161;
	add.s32 	%r1032, %r1018, %r1019;
	add.s32 	%r1033, %r1010, %r1011;
	setp.lt.s32 	%p162, %r1032, %r1033;
	selp.b32 	%r1034, %r1010, %r1018, %p162;
	selp.b32 	%r1035, %r1011, %r1019, %p162;
	selp.b32 	%r1036, %r1018, %r1010, %p162;
	selp.b32 	%r1037, %r1019, %r1011, %p162;
	add.s32 	%r1038, %r1024, %r1025;
	add.s32 	%r1039, %r1016, %r1017;
	setp.lt.s32 	%p163, %r1038, %r1039;
	selp.b32 	%r1040, %r1016, %r1024, %p163;
	selp.b32 	%r1041, %r1017, %r1025, %p163;
	selp.b32 	%r1042, %r1024, %r1016, %p163;
	selp.b32 	%r1043, %r1025, %r1017, %p163;
	add.s32 	%r1044, %r1004, %r1005;
	add.s32 	%r1045, %r1022, %r1023;
	setp.lt.s32 	%p164, %r1044, %r1045;
	selp.b32 	%r1046, %r1022, %r1004, %p164;
	selp.b32 	%r1047, %r1023, %r1005, %p164;
	selp.b32 	%r1048, %r1004, %r1022, %p164;
	selp.b32 	%r1049, %r1005, %r1023, %p164;
	add.s32 	%r1050, %r1036, %r1037;
	add.s32 	%r1051, %r1028, %r1029;
	setp.lt.s32 	%p165, %r1050, %r1051;
	selp.b32 	%r1052, %r1028, %r1036, %p165;
	selp.b32 	%r1053, %r1029, %r1037, %p165;
	selp.b32 	%r1054, %r1036, %r1028, %p165;
	selp.b32 	%r1055, %r1037, %r1029, %p165;
	add.s32 	%r1056, %r1042, %r1043;
	add.s32 	%r1057, %r1034, %r1035;
	setp.lt.s32 	%p166, %r1056, %r1057;
	selp.b32 	%r1058, %r1034, %r1042, %p166;
	selp.b32 	%r1059, %r1035, %r1043, %p166;
	selp.b32 	%r1060, %r1042, %r1034, %p166;
	selp.b32 	%r1061, %r1043, %r1035, %p166;
	add.s32 	%r1062, %r1048, %r1049;
	add.s32 	%r1063, %r1040, %r1041;
	setp.lt.s32 	%p167, %r1062, %r1063;
	selp.b32 	%r1064, %r1040, %r1048, %p167;
	selp.b32 	%r1065, %r1041, %r1049, %p167;
	selp.b32 	%r1066, %r1048, %r1040, %p167;
	selp.b32 	%r1067, %r1049, %r1041, %p167;
	add.s32 	%r1068, %r1054, %r1055;
	add.s32 	%r1069, %r1030, %r1031;
	setp.lt.s32 	%p168, %r1068, %r1069;
	selp.b32 	%r1070, %r1030, %r1054, %p168;
	selp.b32 	%r1071, %r1031, %r1055, %p168;
	selp.b32 	%r1246, %r1054, %r1030, %p168;
	selp.b32 	%r1247, %r1055, %r1031, %p168;
	add.s32 	%r1072, %r1060, %r1061;
	add.s32 	%r1073, %r1052, %r1053;
	setp.lt.s32 	%p169, %r1072, %r1073;
	selp.b32 	%r1074, %r1052, %r1060, %p169;
	selp.b32 	%r1075, %r1053, %r1061, %p169;
	selp.b32 	%r1076, %r1060, %r1052, %p169;
	selp.b32 	%r1077, %r1061, %r1053, %p169;
	add.s32 	%r1078, %r1066, %r1067;
	add.s32 	%r1079, %r1058, %r1059;
	setp.lt.s32 	%p170, %r1078, %r1079;
	selp.b32 	%r1080, %r1058, %r1066, %p170;
	selp.b32 	%r1081, %r1059, %r1067, %p170;
	selp.b32 	%r1082, %r1066, %r1058, %p170;
	selp.b32 	%r1083, %r1067, %r1059, %p170;
	add.s32 	%r1084, %r1046, %r1047;
	add.s32 	%r1085, %r1064, %r1065;
	setp.lt.s32 	%p171, %r1084, %r1085;
	selp.b32 	%r1232, %r1064, %r1046, %p171;
	selp.b32 	%r1233, %r1065, %r1047, %p171;
	selp.b32 	%r1086, %r1046, %r1064, %p171;
	selp.b32 	%r1087, %r1047, %r1065, %p171;
	add.s32 	%r1088, %r1076, %r1077;
	add.s32 	%r1089, %r1070, %r1071;
	setp.lt.s32 	%p172, %r1088, %r1089;
	selp.b32 	%r1242, %r1070, %r1076, %p172;
	selp.b32 	%r1243, %r1071, %r1077, %p172;
	selp.b32 	%r1244, %r1076, %r1070, %p172;
	selp.b32 	%r1245, %r1077, %r1071, %p172;
	add.s32 	%r1090, %r1082, %r1083;
	add.s32 	%r1091, %r1074, %r1075;
	setp.lt.s32 	%p173, %r1090, %r1091;
	selp.b32 	%r1238, %r1074, %r1082, %p173;
	selp.b32 	%r1239, %r1075, %r1083, %p173;
	selp.b32 	%r1240, %r1082, %r1074, %p173;
	selp.b32 	%r1241, %r1083, %r1075, %p173;
	add.s32 	%r1092, %r1086, %r1087;
	add.s32 	%r1093, %r1080, %r1081;
	setp.lt.s32 	%p174, %r1092, %r1093;
	selp.b32 	%r1234, %r1080, %r1086, %p174;
	selp.b32 	%r1235, %r1081, %r1087, %p174;
	selp.b32 	%r1236, %r1086, %r1080, %p174;
	selp.b32 	%r1237, %r1087, %r1081, %p174;
	mov.b32 	%r1248, 2;
$L__BB4_2:
	mov.u32 	%r52, %r1248;
	bar.sync 	0;
	add.s32 	%r1094, %r52, -1;
	shl.b32 	%r1095, %r1, 6;
	mov.u32 	%r1096, _ZZN3cub18CUB_300001_SM_10006detail10merge_sort30DeviceMergeSortBlockSortKernelINS2_10policy_hubIN6thrust24THRUST_300001_SM_1000_NS10device_ptrI6MyItemEEE9Policy600ES9_PNS0_8NullTypeES9_SD_mN4cuda3std3__44lessIS8_EES8_SC_EEvbT0_T1_T2_T3_T4_PT6_PT7_T5_NS1_7vsmem_tEE19static_temp_storage;
	add.s32 	%r1097, %r1096, %r1095;
	st.shared.v4.u32 	[%r1097], {%r1247, %r1246, %r1245, %r1244};
	st.shared.v4.u32 	[%r1097+16], {%r1243, %r1242, %r1241, %r1240};
	st.shared.v4.u32 	[%r1097+32], {%r1239, %r1238, %r1237, %r1236};
	st.shared.v4.u32 	[%r1097+48], {%r1235, %r1234, %r1233, %r1232};
	bar.sync 	0;
	neg.s32 	%r1098, %r52;
	and.b32  	%r1099, %r1, %r1098;
	shl.b32 	%r1100, %r1099, 3;
	shl.b32 	%r1101, %r52, 2;
	and.b32  	%r1102, %r1094, %r1;
	shl.b32 	%r1103, %r1102, 3;
	min.u32 	%r53, %r1103, 2048;
	min.u32 	%r54, %r1100, 2048;
	add.s32 	%r1104, %r54, %r1101;
	min.u32 	%r55, %r1104, 2048;
	add.s32 	%r1105, %r55, %r1101;
	min.u32 	%r56, %r1105, 2048;
	sub.s32 	%r1106, %r55, %r54;
	sub.s32 	%r1107, %r56, %r55;
	setp.lt.s32 	%p175, %r53, %r1107;
	sub.s32 	%r1108, %r53, %r1107;
	selp.b32 	%r1251, 0, %r1108, %p175;
	min.s32 	%r1249, %r1106, %r53;
	setp.ge.s32 	%p176, %r1251, %r1249;
	@%p176 bra 	$L__BB4_5;
	add.s32 	%r59, %r55, %r53;
$L__BB4_4:
	sub.s32 	%r1109, %r1249, %r1251;
	shr.u32 	%r1110, %r1109, 31;
	add.s32 	%r1111, %r1109, %r1110;
	shr.s32 	%r1112, %r1111, 1;
	add.s32 	%r1113, %r1112, %r1251;
	add.s32 	%r1114, %r1113, %r54;
	shl.b32 	%r1115, %r1114, 3;
	add.s32 	%r1117, %r1096, %r1115;
	ld.shared.v2.u32 	{%r1118, %r1119}, [%r1117];
	not.b32 	%r1120, %r1113;
	add.s32 	%r1121, %r59, %r1120;
	shl.b32 	%r1122, %r1121, 3;
	add.s32 	%r1123, %r1096, %r1122;
	ld.shared.v2.u32 	{%r1124, %r1125}, [%r1123];
	add.s32 	%r1126, %r1125, %r1124;
	add.s32 	%r1127, %r1119, %r1118;
	setp.lt.s32 	%p177, %r1126, %r1127;
	add.s32 	%r1128, %r1113, 1;
	selp.b32 	%r1251, %r1251, %r1128, %p177;
	selp.b32 	%r1249, %r1113, %r1249, %p177;
	setp.lt.s32 	%p178, %r1251, %r1249;
	@%p178 bra 	$L__BB4_4;
$L__BB4_5:
	add.s32 	%r65, %r1251, %r54;
	add.s32 	%r1129, %r55, %r53;
	sub.s32 	%r66, %r1129, %r1251;
	shl.b32 	%r1130, %r65, 3;
	add.s32 	%r67, %r1096, %r1130;
	ld.shared.v2.u32 	{%r1258, %r1259}, [%r67];
	shl.b32 	%r1132, %r66, 3;
	add.s32 	%r70, %r1096, %r1132;
	ld.shared.v2.u32 	{%r1252, %r1253}, [%r70];
	setp.ge.s32 	%p180, %r66, %r56;
	mov.pred 	%p220, 0;
	@%p180 bra 	$L__BB4_8;
	setp.ge.s32 	%p182, %r65, %r55;
	mov.pred 	%p220, -1;
	@%p182 bra 	$L__BB4_8;
	add.s32 	%r1133, %r1253, %r1252;
	add.s32 	%r1134, %r1259, %r1258;
	setp.lt.s32 	%p220, %r1133, %r1134;
$L__BB4_8:
	selp.b32 	%r1246, %r1253, %r1259, %p220;
	selp.b32 	%r1247, %r1252, %r1258, %p220;
	selp.u32 	%r1135, 1, 0, %p220;
	add.s32 	%r75, %r66, %r1135;
	not.pred 	%p183, %p220;
	selp.u32 	%r1136, 1, 0, %p183;
	add.s32 	%r76, %r65, %r1136;
	@%p183 bra 	$L__BB4_10;
	ld.shared.v2.u32 	{%r1252, %r1253}, [%r70+8];
	bra.uni 	$L__BB4_11;
$L__BB4_10:
	ld.shared.v2.u32 	{%r1258, %r1259}, [%r67+8];
$L__BB4_11:
	setp.ge.s32 	%p185, %r75, %r56;
	mov.pred 	%p221, 0;
	@%p185 bra 	$L__BB4_14;
	setp.ge.s32 	%p187, %r76, %r55;
	mov.pred 	%p221, -1;
	@%p187 bra 	$L__BB4_14;
	add.s32 	%r1137, %r1253, %r1252;
	add.s32 	%r1138, %r1259, %r1258;
	setp.lt.s32 	%p221, %r1137, %r1138;
$L__BB4_14:
	selp.b32 	%r1244, %r1253, %r1259, %p221;
	selp.b32 	%r1245, %r1252, %r1258, %p221;
	selp.u32 	%r1139, 1, 0, %p221;
	add.s32 	%r87, %r75, %r1139;
	not.pred 	%p188, %p221;
	selp.u32 	%r1140, 1, 0, %p188;
	add.s32 	%r88, %r76, %r1140;
	@%p221 bra 	$L__BB4_16;
	shl.b32 	%r1141, %r88, 3;
	add.s32 	%r1143, %r1096, %r1141;
	ld.shared.v2.u32 	{%r1258, %r1259}, [%r1143];
	bra.uni 	$L__BB4_17;
$L__BB4_16:
	shl.b32 	%r1144, %r87, 3;
	add.s32 	%r1146, %r1096, %r1144;
	ld.shared.v2.u32 	{%r1252, %r1253}, [%r1146];
$L__BB4_17:
	setp.ge.s32 	%p190, %r87, %r56;
	mov.pred 	%p222, 0;
	@%p190 bra 	$L__BB4_20;
	setp.ge.s32 	%p192, %r88, %r55;
	mov.pred 	%p222, -1;
	@%p192 bra 	$L__BB4_20;
	add.s32 	%r1147, %r1253, %r1252;
	add.s32 	%r1148, %r1259, %r1258;
	setp.lt.s32 	%p222, %r1147, %r1148;
$L__BB4_20:
	selp.b32 	%r1242, %r1253, %r1259, %p222;
	selp.b32 	%r1243, %r1252, %r1258, %p222;
	selp.u32 	%r1149, 1, 0, %p222;
	add.s32 	%r99, %r87, %r1149;
	not.pred 	%p193, %p222;
	selp.u32 	%r1150, 1, 0, %p193;
	add.s32 	%r100, %r88, %r1150;
	@%p222 bra 	$L__BB4_22;
	shl.b32 	%r1151, %r100, 3;
	mov.u32 	%r1152, _ZZN3cub18CUB_300001_SM_10006detail10merge_sort30DeviceMergeSortBlockSortKernelINS2_10policy_hubIN6thrust24THRUST_300001_SM_1000_NS10device_ptrI6MyItemEEE9Policy600ES9_PNS0_8NullTypeES9_SD_mN4cuda3std3__44lessIS8_EES8_SC_EEvbT0_T1_T2_T3_T4_PT6_PT7_T5_NS1_7vsmem_tEE19static_temp_storage;
	add.s32 	%r1153, %r1152, %r1151;
	ld.shared.v2.u32 	{%r1258, %r1259}, [%r1153];
	bra.uni 	$L__BB4_23;
$L__BB4_22:
	shl.b32 	%r1154, %r99, 3;
	mov.u32 	%r1155, _ZZN3cub18CUB_300001_SM_10006detail10merge_sort30DeviceMergeSortBlockSortKernelINS2_10policy_hubIN6thrust24THRUST_300001_SM_1000_NS10device_ptrI6MyItemEEE9Policy600ES9_PNS0_8NullTypeES9_SD_mN4cuda3std3__44lessIS8_EES8_SC_EEvbT0_T1_T2_T3_T4_PT6_PT7_T5_NS1_7vsmem_tEE19static_temp_storage;
	add.s32 	%r1156, %r1155, %r1154;
	ld.shared.v2.u32 	{%r1252, %r1253}, [%r1156];
$L__BB4_23:
	setp.ge.s32 	%p195, %r99, %r56;
	mov.pred 	%p223, 0;
	@%p195 bra 	$L__BB4_26;
	setp.ge.s32 	%p197, %r100, %r55;
	mov.pred 	%p223, -1;
	@%p197 bra 	$L__BB4_26;
	add.s32 	%r1157, %r1253, %r1252;
	add.s32 	%r1158, %r1259, %r1258;
	setp.lt.s32 	%p223, %r1157, %r1158;
$L__BB4_26:
	selp.b32 	%r1240, %r1253, %r1259, %p223;
	selp.b32 	%r1241, %r1252, %r1258, %p223;
	selp.u32 	%r1159, 1, 0, %p223;
	add.s32 	%r111, %r99, %r1159;
	not.pred 	%p198, %p223;
	selp.u32 	%r1160, 1, 0, %p198;
	add.s32 	%r112, %r100, %r1160;
	@%p223 bra 	$L__BB4_28;
	shl.b32 	%r1161, %r112, 3;
	mov.u32 	%r1162, _ZZN3cub18CUB_300001_SM_10006detail10merge_sort30DeviceMergeSortBlockSortKernelINS2_10policy_hubIN6thrust24THRUST_300001_SM_1000_NS10device_ptrI6MyItemEEE9Policy600ES9_PNS0_8NullTypeES9_SD_mN4cuda3std3__44lessIS8_EES8_SC_EEvbT0_T1_T2_T3_T4_PT6_PT7_T5_NS1_7vsmem_tEE19static_temp_storage;
	add.s32 	%r1163, %r1162, %r1161;
	ld.shared.v2.u32 	{%r1258, %r1259}, [%r1163];
	bra.uni 	$L__BB4_29;
$L__BB4_28:
	shl.b32 	%r1164, %r111, 3;
	mov.u32 	%r1165, _ZZN3cub18CUB_300001_SM_10006detail10merge_sort30DeviceMergeSortBlockSortKernelINS2_10policy_hubIN6thrust24THRUST_300001_SM_1000_NS10device_ptrI6MyItemEEE9Policy600ES9_PNS0_8NullTypeES9_SD_mN4cuda3std3__44lessIS8_EES8_SC_EEvbT0_T1_T2_T3_T4_PT6_PT7_T5_NS1_7vsmem_tEE19static_temp_storage;
	add.s32 	%r1166, %r1165, %r1164;
	ld.shared.v2.u32 	{%r1252, %r1253}, [%r1166];
$L__BB4_29:
	setp.ge.s32 	%p200, %r111, %r56;
	mov.pred 	%p224, 0;
	@%p200 bra 	$L__BB4_32;
	setp.ge.s32 	%p202, %r112, %r55;
	mov.pred 	%p224, -1;
	@%p202 bra 	$L__BB4_32;
	add.s32 	%r1167, %r1253, %r1252;
	add.s32 	%r1168, %r1259, %r1258;
	setp.lt.s32 	%p224, %r1167, %r1168;
$L__BB4_32:
	selp.b32 	%r1238, %r1253, %r1259, %p224;
	selp.b32 	%r1239, %r1252, %r1258, %p224;
	selp.u32 	%r1169, 1, 0, %p224;
	add.s32 	%r123, %r111, %r1169;
	not.pred 	%p203, %p224;
	selp.u32 	%r1170, 1, 0, %p203;
	add.s32 	%r124, %r112, %r1170;
	@%p224 bra 	$L__BB4_34;
	shl.b32 	%r1171, %r124, 3;
	mov.u32 	%r1172, _ZZN3cub18CUB_300001_SM_10006detail10merge_sort30DeviceMergeSortBlockSortKernelINS2_10policy_hubIN6thrust24THRUST_300001_SM_1000_NS10device_ptrI6MyItemEEE9Policy600ES9_PNS0_8NullTypeES9_SD_mN4cuda3std3__44lessIS8_EES8_SC_EEvbT0_T1_T2_T3_T4_PT6_PT7_T5_NS1_7vsmem_tEE19static_temp_storage;
	add.s32 	%r1173, %r1172, %r1171;
	ld.shared.v2.u32 	{%r1258, %r1259}, [%r1173];
	bra.uni 	$L__BB4_35;
$L__BB4_34:
	shl.b32 	%r1174, %r123, 3;
	mov.u32 	%r1175, _ZZN3cub18CUB_300001_SM_10006detail10merge_sort30DeviceMergeSortBlockSortKernelINS2_10policy_hubIN6thrust24THRUST_300001_SM_1000_NS10device_ptrI6MyItemEEE9Policy600ES9_PNS0_8NullTypeES9_SD_mN4cuda3std3__44lessIS8_EES8_SC_EEvbT0_T1_T2_T3_T4_PT6_PT7_T5_NS1_7vsmem_tEE19static_temp_storage;
	add.s32 	%r1176, %r1175, %r1174;
	ld.shared.v2.u32 	{%r1252, %r1253}, [%r1176];
$L__BB4_35:
	setp.ge.s32 	%p205, %r123, %r56;
	mov.pred 	%p225, 0;
	@%p205 bra 	$L__BB4_38;
	setp.ge.s32 	%p207, %r124, %r55;
	mov.pred 	%p225, -1;
	@%p207 bra 	$L__BB4_38;
	add.s32 	%r1177, %r1253, %r1252;
	add.s32 	%r1178, %r1259, %r1258;
	setp.lt.s32 	%p225, %r1177, %r1178;
$L__BB4_38:
	selp.b32 	%r1236, %r1253, %r1259, %p225;
	selp.b32 	%r1237, %r1252, %r1258, %p225;
	selp.u32 	%r1179, 1, 0, %p225;
	add.s32 	%r135, %r123, %r1179;
	not.pred 	%p208, %p225;
	selp.u32 	%r1180, 1, 0, %p208;
	add.s32 	%r136, %r124, %r1180;
	@%p225 bra 	$L__BB4_40;
	shl.b32 	%r1181, %r136, 3;
	mov.u32 	%r1182, _ZZN3cub18CUB_300001_SM_10006detail10merge_sort30DeviceMergeSortBlockSortKernelINS2_10policy_hubIN6thrust24THRUST_300001_SM_1000_NS10device_ptrI6MyItemEEE9Policy600ES9_PNS0_8NullTypeES9_SD_mN4cuda3std3__44lessIS8_EES8_SC_EEvbT0_T1_T2_T3_T4_PT6_PT7_T5_NS1_7vsmem_tEE19static_temp_storage;
	add.s32 	%r1183, %r1182, %r1181;
	ld.shared.v2.u32 	{%r1258, %r1259}, [%r1183];
	bra.uni 	$L__BB4_41;
$L__BB4_40:
	shl.b32 	%r1184, %r135, 3;
	mov.u32 	%r1185, _ZZN3cub18CUB_300001_SM_10006detail10merge_sort30DeviceMergeSortBlockSortKernelINS2_10policy_hubIN6thrust24THRUST_300001_SM_1000_NS10device_ptrI6MyItemEEE9Policy600ES9_PNS0_8NullTypeES9_SD_mN4cuda3std3__44lessIS8_EES8_SC_EEvbT0_T1_T2_T3_T4_PT6_PT7_T5_NS1_7vsmem_tEE19static_temp_storage;
	add.s32 	%r1186, %r1185, %r1184;
	ld.shared.v2.u32 	{%r1252, %r1253}, [%r1186];
$L__BB4_41:
	setp.ge.s32 	%p210, %r135, %r56;
	mov.pred 	%p226, 0;
	@%p210 bra 	$L__BB4_44;
	setp.ge.s32 	%p212, %r136, %r55;
	mov.pred 	%p226, -1;
	@%p212 bra 	$L__BB4_44;
	add.s32 	%r1187, %r1253, %r1252;
	add.s32 	%r1188, %r1259, %r1258;
	setp.lt.s32 	%p226, %r1187, %r1188;
$L__BB4_44:
	selp.b32 	%r1234, %r1253, %r1259, %p226;
	selp.b32 	%r1235, %r1252, %r1258, %p226;
	selp.u32 	%r1189, 1, 0, %p226;
	add.s32 	%r147, %r135, %r1189;
	not.pred 	%p213, %p226;
	selp.u32 	%r1190, 1, 0, %p213;
	add.s32 	%r148, %r136, %r1190;
	@%p226 bra 	$L__BB4_46;
	shl.b32 	%r1191, %r148, 3;
	mov.u32 	%r1192, _ZZN3cub18CUB_300001_SM_10006detail10merge_sort30DeviceMergeSortBlockSortKernelINS2_10policy_hubIN6thrust24THRUST_300001_SM_1000_NS10device_ptrI6MyItemEEE9Policy600ES9_PNS0_8NullTypeES9_SD_mN4cuda3std3__44lessIS8_EES8_SC_EEvbT0_T1_T2_T3_T4_PT6_PT7_T5_NS1_7vsmem_tEE19static_temp_storage;
	add.s32 	%r1193, %r1192, %r1191;
	ld.shared.v2.u32 	{%r1258, %r1259}, [%r1193];
	bra.uni 	$L__BB4_47;
$L__BB4_46:
	shl.b32 	%r1194, %r147, 3;
	mov.u32 	%r1195, _ZZN3cub18CUB_300001_SM_10006detail10merge_sort30DeviceMergeSortBlockSortKernelINS2_10policy_hubIN6thrust24THRUST_300001_SM_1000_NS10device_ptrI6MyItemEEE9Policy600ES9_PNS0_8NullTypeES9_SD_mN4cuda3std3__44lessIS8_EES8_SC_EEvbT0_T1_T2_T3_T4_PT6_PT7_T5_NS1_7vsmem_tEE19static_temp_storage;
	add.s32 	%r1196, %r1195, %r1194;
	ld.shared.v2.u32 	{%r1252, %r1253}, [%r1196];
$L__BB4_47:
	setp.ge.s32 	%p215, %r147, %r56;
	mov.pred 	%p227, 0;
	@%p215 bra 	$L__BB4_50;
	setp.ge.s32 	%p217, %r148, %r55;
	mov.pred 	%p227, -1;
	@%p217 bra 	$L__BB4_50;
	add.s32 	%r1197, %r1253, %r1252;
	add.s32 	%r1198, %r1259, %r1258;
	setp.lt.s32 	%p227, %r1197, %r1198;
$L__BB4_50:
	selp.b32 	%r1232, %r1253, %r1259, %p227;
	selp.b32 	%r1233, %r1252, %r1258, %p227;
	shl.b32 	%r1248, %r52, 1;
	setp.lt.u32 	%p218, %r52, 129;
	@%p218 bra 	$L__BB4_2;
	ld.param.s8 	%rs3, [_ZN3cub18CUB_300001_SM_10006detail10merge_sort30DeviceMergeSortBlockSortKernelINS2_10policy_hubIN6thrust24THRUST_300001_SM_1000_NS10device_ptrI6MyItemEEE9Policy600ES9_PNS0_8NullTypeES9_SD_mN4cuda3std3__44lessIS8_EES8_SC_EEvbT0_T1_T2_T3_T4_PT6_PT7_T5_NS1_7vsmem_tE_param_0];
	bar.sync 	0;
	setp.eq.s16 	%p219, %rs3, 0;
	@%p219 bra 	$L__BB4_53;
	st.shared.v2.u32 	[%r12], {%r1247, %r1246};
	st.shared.v2.u32 	[%r13+8], {%r1245, %r1244};
	st.shared.v2.u32 	[%r14+16], {%r1243, %r1242};
	st.shared.v2.u32 	[%r15+24], {%r1241, %r1240};
	st.shared.v2.u32 	[%r16+32], {%r1239, %r1238};
	st.shared.v2.u32 	[%r17+40], {%r1237, %r1236};
	st.shared.v2.u32 	[%r18+48], {%r1235, %r1234};
	st.shared.v2.u32 	[%r19+56], {%r1233, %r1232};
	bar.warp.sync 	-1;
	ld.shared.v2.u32 	{%r1199, %r1200}, [%r4];
	ld.shared.v2.u32 	{%r1201, %r1202}, [%r5+256];
	ld.shared.v2.u32 	{%r1203, %r1204}, [%r6+512];
	ld.shared.v2.u32 	{%r1205, %r1206}, [%r7+768];
	ld.shared.v2.u32 	{%r1207, %r1208}, [%r8+1024];
	ld.shared.v2.u32 	{%r1209, %r1210}, [%r9+1280];
	ld.shared.v2.u32 	{%r1211, %r1212}, [%r10+1536];
	ld.shared.v2.u32 	{%r1213, %r1214}, [%r11+1792];
	cvt.u64.u32 	%rd33, %r3;
	cvt.u64.u32 	%rd34, %r2;
	mov.u32 	%r1215, %ctaid.x;
	mul.wide.u32 	%rd35, %r1215, 2048;
	or.b64  	%rd36, %rd35, %rd34;
	add.s64 	%rd37, %rd36, %rd33;
	shl.b64 	%rd38, %rd37, 3;
	add.s64 	%rd39, %rd2, %rd38;
	st.global.u32 	[%rd39], %r1199;
	st.global.u32 	[%rd39+4], %r1200;
	st.global.u32 	[%rd39+256], %r1201;
	st.global.u32 	[%rd39+260], %r1202;
	st.global.u32 	[%rd39+512], %r1203;
	st.global.u32 	[%rd39+516], %r1204;
	st.global.u32 	[%rd39+768], %r1205;
	st.global.u32 	[%rd39+772], %r1206;
	st.global.u32 	[%rd39+1024], %r1207;
	st.global.u32 	[%rd39+1028], %r1208;
	st.global.u32 	[%rd39+1280], %r1209;
	st.global.u32 	[%rd39+1284], %r1210;
	st.global.u32 	[%rd39+1536], %r1211;
	st.global.u32 	[%rd39+1540], %r1212;
	st.global.u32 	[%rd39+1792], %r1213;
	st.global.u32 	[%rd39+1796], %r1214;
	bra.uni 	$L__BB4_170;
$L__BB4_53:
	ld.param.u64 	%rd44, [_ZN3cub18CUB_300001_SM_10006detail10merge_sort30DeviceMergeSortBlockSortKernelINS2_10policy_hubIN6thrust24THRUST_300001_SM_1000_NS10device_ptrI6MyItemEEE9Policy600ES9_PNS0_8NullTypeES9_SD_mN4cuda3std3__44lessIS8_EES8_SC_EEvbT0_T1_T2_T3_T4_PT6_PT7_T5_NS1_7vsmem_tE_param_6];
	st.shared.v2.u32 	[%r12], {%r1247, %r1246};
	st.shared.v2.u32 	[%r13+8], {%r1245, %r1244};
	st.shared.v2.u32 	[%r14+16], {%r1243, %r1242};
	st.shared.v2.u32 	[%r15+24], {%r1241, %r1240};
	st.shared.v2.u32 	[%r16+32], {%r1239, %r1238};
	st.shared.v2.u32 	[%r17+40], {%r1237, %r1236};
	st.shared.v2.u32 	[%r18+48], {%r1235, %r1234};
	st.shared.v2.u32 	[%r19+56], {%r1233, %r1232};
	bar.warp.sync 	-1;
	ld.shared.v2.u32 	{%r1216, %r1217}, [%r4];
	ld.shared.v2.u32 	{%r1218, %r1219}, [%r5+256];
	ld.shared.v2.u32 	{%r1220, %r1221}, [%r6+512];
	ld.shared.v2.u32 	{%r1222, %r1223}, [%r7+768];
	ld.shared.v2.u32 	{%r1224, %r1225}, [%r8+1024];
	ld.shared.v2.u32 	{%r1226, %r1227}, [%r9+1280];
	ld.shared.v2.u32 	{%r1228, %r1229}, [%r10+1536];
	ld.shared.v2.u32 	{%r1230, %r1231}, [%r11+1792];
	cvta.to.global.u64 	%rd40, %rd44;
	add.s64 	%rd42, %rd40, %rd31;
	st.global.u32 	[%rd42], %r1216;
	st.global.u32 	[%rd42+4], %r1217;
	st.global.u32 	[%rd42+256], %r1218;
	st.global.u32 	[%rd42+260], %r1219;
	st.global.u32 	[%rd42+512], %r1220;
	st.global.u32 	[%rd42+516], %r1221;
	st.global.u32 	[%rd42+768], %r1222;
	st.global.u32 	[%rd42+772], %r1223;
	st.global.u32 	[%rd42+1024], %r1224;
	st.global.u32 	[%rd42+1028], %r1225;
	st.global.u32 	[%rd42+1280], %r1226;
	st.global.u32 	[%rd42+1284], %r1227;
	st.global.u32 	[%rd42+1536], %r1228;
	st.global.u32 	[%rd42+1540], %r1229;
	st.global.u32 	[%rd42+1792], %r1230;
	st.global.u32 	[%rd42+1796], %r1231;
	bra.uni 	$L__BB4_170;
$L__BB4_54:
	cvt.u32.u64 	%r465, %rd3;
	cvt.u32.u64 	%r466, %rd8;
	sub.s32 	%r467, %r466, %r465;
	min.s32 	%r160, %r467, 2048;
	// begin inline asm
	griddepcontrol.wait;
	// end inline asm
	shl.b64 	%rd15, %rd3, 3;
	add.s64 	%rd16, %rd1, %rd15;
	mov.u32 	%r161, %tid.x;
	ld.global.u32 	%r1294, [%rd16+4];
	ld.global.u32 	%r1295, [%rd16];
	and.b32  	%r468, %r161, 31;
	shl.b32 	%r469, %r161, 3;
	and.b32  	%r470, %r469, 7936;
	or.b32  	%r164, %r470, %r468;
	setp.ge.s32 	%p34, %r164, %r160;
	shl.b32 	%r471, %r164, 3;
	cvt.u64.u32 	%rd17, %r471;
	add.s64 	%rd5, %rd16, %rd17;
	mov.u32 	%r1280, %r1294;
	mov.u32 	%r1281, %r1295;
	@%p34 bra 	$L__BB4_56;
	ld.global.u32 	%r1281, [%rd5];
	ld.global.u32 	%r1280, [%rd5+4];
$L__BB4_56:
	add.s32 	%r169, %r164, 32;
	setp.ge.s32 	%p35, %r169, %r160;
	mov.u32 	%r1282, %r1294;
	mov.u32 	%r1283, %r1295;
	@%p35 bra 	$L__BB4_58;
	ld.global.u32 	%r1283, [%rd5+256];
	ld.global.u32 	%r1282, [%rd5+260];
$L__BB4_58:
	add.s32 	%r174, %r164, 64;
	setp.ge.s32 	%p36, %r174, %r160;
	mov.u32 	%r1284, %r1294;
	mov.u32 	%r1285, %r1295;
	@%p36 bra 	$L__BB4_60;
	ld.global.u32 	%r1285, [%rd5+512];
	ld.global.u32 	%r1284, [%rd5+516];
$L__BB4_60:
	add.s32 	%r472, %r164, 96;
	setp.ge.s32 	%p37, %r472, %r160;
	mov.u32 	%r1286, %r1294;
	mov.u32 	%r1287, %r1295;
	@%p37 bra 	$L__BB4_62;
	ld.global.u32 	%r1287, [%rd5+768];
	ld.global.u32 	%r1286, [%rd5+772];
$L__BB4_62:
	add.s32 	%r473, %r164, 128;
	setp.ge.s32 	%p38, %r473, %r160;
	mov.u32 	%r1288, %r1294;
	mov.u32 	%r1289, %r1295;
	@%p38 bra 	$L__BB4_64;
	ld.global.u32 	%r1289, [%rd5+1024];
	ld.global.u32 	%r1288, [%rd5+1028];
$L__BB4_64:
	add.s32 	%r474, %r164, 160;
	setp.ge.s32 	%p39, %r474, %r160;
	mov.u32 	%r1290, %r1294;
	mov.u32 	%r1291, %r1295;
	@%p39 bra 	$L__BB4_66;
	ld.global.u32 	%r1291, [%rd5+1280];
	ld.global.u32 	%r1290, [%rd5+1284];
$L__BB4_66:
	add.s32 	%r475, %r164, 192;
	setp.ge.s32 	%p40, %r475, %r160;
	mov.u32 	%r1292, %r1294;
	mov.u32 	%r1293, %r1295;
	@%p40 bra 	$L__BB4_68;
	ld.global.u32 	%r1293, [%rd5+1536];
	ld.global.u32 	%r1292, [%rd5+1540];
$L__BB4_68:
	add.s32 	%r476, %r164, 224;
	setp.ge.s32 	%p41, %r476, %r160;
	@%p41 bra 	$L__BB4_70;
	ld.global.u32 	%r1295, [%rd5+1792];
	ld.global.u32 	%r1294, [%rd5+1796];
$L__BB4_70:
	// begin inline asm
	mov.u32 %r477, %laneid;
	// end inline asm
	shl.b32 	%r199, %r161, 3;
	and.b32  	%r478, %r199, 7936;
	add.s32 	%r479, %r477, %r478;
	shr.s32 	%r480, %r479, 5;
	add.s32 	%r481, %r480, %r479;
	shl.b32 	%r482, %r481, 3;
	mov.u32 	%r483, _ZZN3cub18CUB_300001_SM_10006detail10merge_sort30DeviceMergeSortBlockSortKernelINS2_10policy_hubIN6thrust24THRUST_300001_SM_1000_NS10device_ptrI6MyItemEEE9Policy600ES9_PNS0_8NullTypeES9_SD_mN4cuda3std3__44lessIS8_EES8_SC_EEvbT0_T1_T2_T3_T4_PT6_PT7_T5_NS1_7vsmem_tEE19static_temp_storage;
	add.s32 	%r200, %r483, %r482;
	st.shared.v2.u32 	[%r200], {%r1281, %r1280};
	add.s32 	%r484, %r479, 32;
	shr.s32 	%r485, %r484, 5;
	add.s32 	%r486, %r485, %r479;
	shl.b32 	%r487, %r486, 3;
	add.s32 	%r201, %r483, %r487;
	st.shared.v2.u32 	[%r201+256], {%r1283, %r1282};
	add.s32 	%r488, %r479, 64;
	shr.s32 	%r489, %r488, 5;
	add.s32 	%r490, %r489, %r479;
	shl.b32 	%r491, %r490, 3;
	add.s32 	%r202, %r483, %r491;
	st.shared.v2.u32 	[%r202+512], {%r1285, %r1284};
	add.s32 	%r492, %r479, 96;
	shr.s32 	%r493, %r492, 5;
	add.s32 	%r494, %r493, %r479;
	shl.b32 	%r495, %r494, 3;
	add.s32 	%r203, %r483, %r495;
	st.shared.v2.u32 	[%r203+768], {%r1287, %r1286};
	add.s32 	%r496, %r479, 128;
	shr.s32 	%r497, %r496, 5;
	add.s32 	%r498, %r497, %r479;
	shl.b32 	%r499, %r498, 3;
	add.s32 	%r204, %r483, %r499;
	st.shared.v2.u32 	[%r204+1024], {%r1289, %r1288};
	add.s32 	%r500, %r479, 160;
	shr.s32 	%r501, %r500, 5;
	add.s32 	%r502, %r501, %r479;
	shl.b32 	%r503, %r502, 3;
	add.s32 	%r205, %r483, %r503;
	st.shared.v2.u32 	[%r205+1280], {%r1291, %r1290};
	add.s32 	%r504, %r479, 192;
	shr.s32 	%r505, %r504, 5;
	add.s32 	%r506, %r505, %r479;
	shl.b32 	%r507, %r506, 3;
	add.s32 	%r206, %r483, %r507;
	st.shared.v2.u32 	[%r206+1536], {%r1293, %r1292};
	add.s32 	%r508, %r479, 224;
	shr.s32 	%r509, %r508, 5;
	add.s32 	%r510, %r509, %r479;
	shl.b32 	%r511, %r510, 3;
	add.s32 	%r207, %r483, %r511;
	st.shared.v2.u32 	[%r207+1792], {%r1295, %r1294};
	bar.warp.sync 	-1;
	mad.lo.s32 	%r512, %r477, 7, %r479;
	shr.s32 	%r513, %r512, 5;
	add.s32 	%r514, %r513, %r512;
	shl.b32 	%r515, %r514, 3;
	add.s32 	%r208, %r483, %r515;
	ld.shared.v2.u32 	{%r1351, %r1350}, [%r208];
	add.s32 	%r516, %r512, 1;
	shr.s32 	%r517, %r516, 5;
	add.s32 	%r518, %r517, %r512;
	shl.b32 	%r519, %r518, 3;
	add.s32 	%r211, %r483, %r519;
	ld.shared.v2.u32 	{%r212, %r213}, [%r211+8];
	add.s32 	%r520, %r512, 2;
	shr.s32 	%r521, %r520, 5;
	add.s32 	%r522, %r521, %r512;
	shl.b32 	%r523, %r522, 3;
	add.s32 	%r214, %r483, %r523;
	ld.shared.v2.u32 	{%r215, %r216}, [%r214+16];
	add.s32 	%r524, %r512, 3;
	shr.s32 	%r525, %r524, 5;
	add.s32 	%r526, %r525, %r512;
	shl.b32 	%r527, %r526, 3;
	add.s32 	%r217, %r483, %r527;
	ld.shared.v2.u32 	{%r218, %r219}, [%r217+24];
	add.s32 	%r528, %r512, 4;
	shr.s32 	%r529, %r528, 5;
	add.s32 	%r530, %r529, %r512;
	shl.b32 	%r531, %r530, 3;
	add.s32 	%r220, %r483, %r531;
	ld.shared.v2.u32 	{%r221, %r222}, [%r220+32];
	add.s32 	%r532, %r512, 5;
	shr.s32 	%r533, %r532, 5;
	add.s32 	%r534, %r533, %r512;
	shl.b32 	%r535, %r534, 3;
	add.s32 	%r223, %r483, %r535;
	ld.shared.v2.u32 	{%r224, %r225}, [%r223+40];
	add.s32 	%r536, %r512, 6;
	shr.s32 	%r537, %r536, 5;
	add.s32 	%r538, %r537, %r512;
	shl.b32 	%r539, %r538, 3;
	add.s32 	%r226, %r483, %r539;
	ld.shared.v2.u32 	{%r227, %r228}, [%r226+48];
	add.s32 	%r540, %r512, 7;
	shr.s32 	%r541, %r540, 5;
	add.s32 	%r542, %r541, %r512;
	shl.b32 	%r543, %r542, 3;
	add.s32 	%r229, %r483, %r543;
	ld.shared.v2.u32 	{%r230, %r231}, [%r229+56];
	bar.sync 	0;
	// begin inline asm
	griddepcontrol.launch_dependents;
	// end inline asm
	or.b32  	%r544, %r199, 1;
	setp.ge.u32 	%p42, %r544, %r160;
	mov.u32 	%r1332, %r1350;
	mov.u32 	%r1333, %r1351;
	mov.u32 	%r1301, %r1351;
	mov.u32 	%r1300, %r1350;
	@%p42 bra 	$L__BB4_72;
	add.s32 	%r545, %r1350, %r1351;
	add.s32 	%r546, %r213, %r212;
	setp.lt.s32 	%p43, %r545, %r546;
	selp.b32 	%r1301, %r212, %r1351, %p43;
	selp.b32 	%r1300, %r213, %r1350, %p43;
	mov.u32 	%r1332, %r213;
	mov.u32 	%r1333, %r212;
$L__BB4_72:
	add.s32 	%r547, %r199, 2;
	setp.ge.u32 	%p44, %r547, %r160;
	mov.u32 	%r1305, %r1301;
	mov.u32 	%r1304, %r1300;
	@%p44 bra 	$L__BB4_74;
	add.s32 	%r548, %r1300, %r1301;
	add.s32 	%r549, %r216, %r215;
	setp.lt.s32 	%p45, %r548, %r549;
	selp.b32 	%r1305, %r215, %r1301, %p45;
	selp.b32 	%r1304, %r216, %r1300, %p45;
	mov.u32 	%r1300, %r216;
	mov.u32 	%r1301, %r215;
$L__BB4_74:
	add.s32 	%r550, %r199, 3;
	setp.ge.u32 	%p46, %r550, %r160;
	mov.u32 	%r1309, %r1305;
	mov.u32 	%r1308, %r1304;
	@%p46 bra 	$L__BB4_76;
	add.s32 	%r551, %r1304, %r1305;
	add.s32 	%r552, %r219, %r218;
	setp.lt.s32 	%p47, %r551, %r552;
	selp.b32 	%r1309, %r218, %r1305, %p47;
	selp.b32 	%r1308, %r219, %r1304, %p47;
	mov.u32 	%r1304, %r219;
	mov.u32 	%r1305, %r218;
$L__BB4_76:
	add.s32 	%r553, %r199, 4;
	setp.ge.u32 	%p48, %r553, %r160;
	mov.u32 	%r1313, %r1309;
	mov.u32 	%r1312, %r1308;
	@%p48 bra 	$L__BB4_78;
	add.s32 	%r554, %r1308, %r1309;
	add.s32 	%r555, %r222, %r221;
	setp.lt.s32 	%p49, %r554, %r555;
	selp.b32 	%r1313, %r221, %r1309, %p49;
	selp.b32 	%r1312, %r222, %r1308, %p49;
	mov.u32 	%r1308, %r222;
	mov.u32 	%r1309, %r221;
$L__BB4_78:
	add.s32 	%r556, %r199, 5;
	setp.ge.u32 	%p50, %r556, %r160;
	mov.u32 	%r1317, %r1313;
	mov.u32 	%r1316, %r1312;
	@%p50 bra 	$L__BB4_80;
	add.s32 	%r557, %r1312, %r1313;
	add.s32 	%r558, %r225, %r224;
	setp.lt.s32 	%p51, %r557, %r558;
	selp.b32 	%r1317, %r224, %r1313, %p51;
	selp.b32 	%r1316, %r225, %r1312, %p51;
	mov.u32 	%r1312, %r225;
	mov.u32 	%r1313, %r224;
$L__BB4_80:
	add.s32 	%r559, %r199, 6;
	setp.ge.u32 	%p52, %r559, %r160;
	mov.u32 	%r1318, %r1317;
	mov.u32 	%r1319, %r1316;
	@%p52 bra 	$L__BB4_82;
	add.s32 	%r560, %r1316, %r1317;
	add.s32 	%r561, %r228, %r227;
	setp.lt.s32 	%p53, %r560, %r561;
	selp.b32 	%r1318, %r227, %r1317, %p53;
	selp.b32 	%r1319, %r228, %r1316, %p53;
	mov.u32 	%r1316, %r228;
	mov.u32 	%r1317, %r227;
$L__BB4_82:
	add.s32 	%r562, %r199, 7;
	setp.lt.u32 	%p54, %r562, %r160;
	selp.b32 	%r1336, %r231, %r1319, %p54;
	selp.b32 	%r1337, %r230, %r1318, %p54;
	setp.ge.u32 	%p55, %r199, %r160;
	@%p55 bra 	$L__BB4_84;
	add.s32 	%r563, %r1332, %r1333;
	add.s32 	%r564, %r1350, %r1351;
	setp.lt.s32 	%p56, %r563, %r564;
	selp.b32 	%r565, %r1350, %r1332, %p56;
	selp.b32 	%r566, %r1351, %r1333, %p56;
	selp.b32 	%r567, %r1332, %r1350, %p56;
	selp.b32 	%r568, %r1333, %r1351, %p56;
	add.s32 	%r569, %r1304, %r1305;
	add.s32 	%r570, %r1300, %r1301;
	setp.lt.s32 	%p57, %r569, %r570;
	selp.b32 	%r571, %r1300, %r1304, %p57;
	selp.b32 	%r572, %r1301, %r1305, %p57;
	selp.b32 	%r573, %r1304, %r1300, %p57;
	selp.b32 	%r574, %r1305, %r1301, %p57;
	add.s32 	%r575, %r1312, %r1313;
	add.s32 	%r576, %r1308, %r1309;
	setp.lt.s32 	%p58, %r575, %r576;
	selp.b32 	%r577, %r1308, %r1312, %p58;
	selp.b32 	%r578, %r1309, %r1313, %p58;
	selp.b32 	%r579, %r1312, %r1308, %p58;
	selp.b32 	%r580, %r1313, %r1309, %p58;
	add.s32 	%r581, %r1336, %r1337;
	add.s32 	%r582, %r1316, %r1317;
	setp.lt.s32 	%p59, %r581, %r582;
	selp.b32 	%r583, %r1316, %r1336, %p59;
	selp.b32 	%r584, %r1317, %r1337, %p59;
	selp.b32 	%r585, %r1336, %r1316, %p59;
	selp.b32 	%r586, %r1337, %r1317, %p59;
	add.s32 	%r587, %r573, %r574;
	add.s32 	%r588, %r565, %r566;
	setp.lt.s32 	%p60, %r587, %r588;
	selp.b32 	%r589, %r565, %r573, %p60;
	selp.b32 	%r590, %r566, %r574, %p60;
	selp.b32 	%r591, %r573, %r565, %p60;
	selp.b32 	%r592, %r574, %r566, %p60;
	add.s32 	%r593, %r579, %r580;
	add.s32 	%r594, %r571, %r572;
	setp.lt.s32 	%p61, %r593, %r594;
	selp.b32 	%r595, %r571, %r579, %p61;
	selp.b32 	%r596, %r572, %r580, %p61;
	selp.b32 	%r597, %r579, %r571, %p61;
	selp.b32 	%r598, %r580, %r572, %p61;
	add.s32 	%r599, %r585, %r586;
	add.s32 	%r600, %r577, %r578;
	setp.lt.s32 	%p62, %r599, %r600;
	selp.b32 	%r601, %r577, %r585, %p62;
	selp.b32 	%r602, %r578, %r586, %p62;
	selp.b32 	%r603, %r585, %r577, %p62;
	selp.b32 	%r604, %r586, %r578, %p62;
	add.s32 	%r605, %r591, %r592;
	add.s32 	%r606, %r567, %r568;
	setp.lt.s32 	%p63, %r605, %r606;
	selp.b32 	%r607, %r567, %r591, %p63;
	selp.b32 	%r608, %r568, %r592, %p63;
	selp.b32 	%r609, %r591, %r567, %p63;
	selp.b32 	%r610, %r592, %r568, %p63;
	add.s32 	%r611, %r597, %r598;
	add.s32 	%r612, %r589, %r590;
	setp.lt.s32 	%p64, %r611, %r612;
	selp.b32 	%r613, %r589, %r597, %p64;
	selp.b32 	%r614, %r590, %r598, %p64;
	selp.b32 	%r615, %r597, %r589, %p64;
	selp.b32 	%r616, %r598, %r590, %p64;
	add.s32 	%r617, %r603, %r604;
	add.s32 	%r618, %r595, %r596;
	setp.lt.s32 	%p65, %r617, %r618;
	selp.b32 	%r619, %r595, %r603, %p65;
	selp.b32 	%r620, %r596, %r604, %p65;
	selp.b32 	%r621, %r603, %r595, %p65;
	selp.b32 	%r622, %r604, %r596, %p65;
	add.s32 	%r623, %r583, %r584;
	add.s32 	%r624, %r601, %r602;
	setp.lt.s32 	%p66, %r623, %r624;
	selp.b32 	%r625, %r601, %r583, %p66;
	selp.b32 	%r626, %r602, %r584, %p66;
	selp.b32 	%r627, %r583, %r601, %p66;
	selp.b32 	%r628, %r584, %r602, %p66;
	add.s32 	%r629, %r615, %r616;
	add.s32 	%r630, %r607, %r608;
	setp.lt.s32 	%p67, %r629, %r630;
	selp.b32 	%r631, %r607, %r615, %p67;
	selp.b32 	%r632, %r608, %r616, %p67;
	selp.b32 	%r633, %r615, %r607, %p67;
	selp.b32 	%r634, %r616, %r608, %p67;
	add.s32 	%r635, %r621, %r622;
	add.s32 	%r636, %r613, %r614;
	setp.lt.s32 	%p68, %r635, %r636;
	selp.b32 	%r637, %r613, %r621, %p68;
	selp.b32 	%r638, %r614, %r622, %p68;
	selp.b32 	%r639, %r621, %r613, %p68;
	selp.b32 	%r640, %r622, %r614, %p68;
	add.s32 	%r641, %r627, %r628;
	add.s32 	%r642, %r619, %r620;
	setp.lt.s32 	%p69, %r641, %r642;
	selp.b32 	%r643, %r619, %r627, %p69;
	selp.b32 	%r644, %r620, %r628, %p69;
	selp.b32 	%r645, %r627, %r619, %p69;
	selp.b32 	%r646, %r628, %r620, %p69;
	add.s32 	%r647, %r633, %r634;
	add.s32 	%r648, %r609, %r610;
	setp.lt.s32 	%p70, %r647, %r648;
	selp.b32 	%r649, %r609, %r633, %p70;
	selp.b32 	%r650, %r610, %r634, %p70;
	selp.b32 	%r651, %r633, %r609, %p70;
	selp.b32 	%r652, %r634, %r610, %p70;
	add.s32 	%r653, %r639, %r640;
	add.s32 	%r654, %r631, %r632;
	setp.lt.s32 	%p71, %r653, %r654;
	selp.b32 	%r655, %r631, %r639, %p71;
	selp.b32 	%r656, %r632, %r640, %p71;
	selp.b32 	%r657, %r639, %r631, %p71;
	selp.b32 	%r658, %r640, %r632, %p71;
	add.s32 	%r659, %r645, %r646;
	add.s32 	%r660, %r637, %r638;
	setp.lt.s32 	%p72, %r659, %r660;
	selp.b32 	%r661, %r637, %r645, %p72;
	selp.b32 	%r662, %r638, %r646, %p72;
	selp.b32 	%r663, %r645, %r637, %p72;
	selp.b32 	%r664, %r646, %r638, %p72;
	add.s32 	%r665, %r625, %r626;
	add.s32 	%r666, %r643, %r644;
	setp.lt.s32 	%p73, %r665, %r666;
	selp.b32 	%r667, %r643, %r625, %p73;
	selp.b32 	%r668, %r644, %r626, %p73;
	selp.b32 	%r669, %r625, %r643, %p73;
	selp.b32 	%r670, %r626, %r644, %p73;
	add.s32 	%r671, %r657, %r658;
	add.s32 	%r672, %r649, %r650;
	setp.lt.s32 	%p74, %r671, %r672;
	selp.b32 	%r673, %r649, %r657, %p74;
	selp.b32 	%r674, %r650, %r658, %p74;
	selp.b32 	%r675, %r657, %r649, %p74;
	selp.b32 	%r676, %r658, %r650, %p74;
	add.s32 	%r677, %r663, %r664;
	add.s32 	%r678, %r655, %r656;
	setp.lt.s32 	%p75, %r677, %r678;
	selp.b32 	%r679, %r655, %r663, %p75;
	selp.b32 	%r680, %r656, %r664, %p75;
	selp.b32 	%r681, %r663, %r655, %p75;
	selp.b32 	%r682, %r664, %r656, %p75;
	add.s32 	%r683, %r669, %r670;
	add.s32 	%r684, %r661, %r662;
	setp.lt.s32 	%p76, %r683, %r684;
	selp.b32 	%r685, %r661, %r669, %p76;
	selp.b32 	%r686, %r662, %r670, %p76;
	selp.b32 	%r687, %r669, %r661, %p76;
	selp.b32 	%r688, %r670, %r662, %p76;
	add.s32 	%r689, %r675, %r676;
	add.s32 	%r690, %r651, %r652;
	setp.lt.s32 	%p77, %r689, %r690;
	selp.b32 	%r691, %r651, %r675, %p77;
	selp.b32 	%r692, %r652, %r676, %p77;
	selp.b32 	%r1350, %r675, %r651, %p77;
	selp.b32 	%r1351, %r676, %r652, %p77;
	add.s32 	%r693, %r681, %r682;
	add.s32 	%r694, %r673, %r674;
	setp.lt.s32 	%p78, %r693, %r694;
	selp.b32 	%r695, %r673, %r681, %p78;
	selp.b32 	%r696, %r674, %r682, %p78;
	selp.b32 	%r697, %r681, %r673, %p78;
	selp.b32 	%r698, %r682, %r674, %p78;
	add.s32 	%r699, %r687, %r688;
	add.s32 	%r700, %r679, %r680;
	setp.lt.s32 	%p79, %r699, %r700;
	selp.b32 	%r701, %r679, %r687, %p79;
	selp.b32 	%r702, %r680, %r688, %p79;
	selp.b32 	%r703, %r687, %r679, %p79;
	selp.b32 	%r704, %r688, %r680, %p79;
	add.s32 	%r705, %r667, %r668;
	add.s32 	%r706, %r685, %r686;
	setp.lt.s32 	%p80, %r705, %r706;
	selp.b32 	%r1336, %r685, %r667, %p80;
	selp.b32 	%r1337, %r686, %r668, %p80;
	selp.b32 	%r707, %r667, %r685, %p80;
	selp.b32 	%r708, %r668, %r686, %p80;
	add.s32 	%r709, %r697, %r698;
	add.s32 	%r710, %r691, %r692;
	setp.lt.s32 	%p81, %r709, %r710;
	selp.b32 	%r1300, %r691, %r697, %p81;
	selp.b32 	%r1301, %r692, %r698, %p81;
	selp.b32 	%r1332, %r697, %r691, %p81;
	selp.b32 	%r1333, %r698, %r692, %p81;
	add.s32 	%r711, %r703, %r704;
	add.s32 	%r712, %r695, %r696;
	setp.lt.s32 	%p82, %r711, %r712;
	selp.b32 	%r1308, %r695, %r703, %p82;
	selp.b32 	%r1309, %r696, %r704, %p82;
	selp.b32 	%r1304, %r703, %r695, %p82;
	selp.b32 	%r1305, %r704, %r696, %p82;
	add.s32 	%r713, %r707, %r708;
	add.s32 	%r714, %r701, %r702;
	setp.lt.s32 	%p83, %r713, %r714;
	selp.b32 	%r1316, %r701, %r707, %p83;
	selp.b32 	%r1317, %r702, %r708, %p83;
	selp.b32 	%r1312, %r707, %r701, %p83;
	selp.b32 	%r1313, %r708, %r702, %p83;
$L__BB4_84:
	mov.b32 	%r1352, 2;
$L__BB4_85:
	mov.u32 	%r318, %r1352;
	bar.sync 	0;
	add.s32 	%r716, %r318, -1;
	shl.b32 	%r717, %r161, 6;
	mov.u32 	%r718, _ZZN3cub18CUB_300001_SM_10006detail10merge_sort30DeviceMergeSortBlockSortKernelINS2_10policy_hubIN6thrust24THRUST_300001_SM_1000_NS10device_ptrI6MyItemEEE9Policy600ES9_PNS0_8NullTypeES9_SD_mN4cuda3std3__44lessIS8_EES8_SC_EEvbT0_T1_T2_T3_T4_PT6_PT7_T5_NS1_7vsmem_tEE19static_temp_storage;
	add.s32 	%r719, %r718, %r717;
	st.shared.v4.u32 	[%r719], {%r1351, %r1350, %r1333, %r1332};
	st.shared.v4.u32 	[%r719+16], {%r1301, %r1300, %r1305, %r1304};
	st.shared.v4.u32 	[%r719+32], {%r1309, %r1308, %r1313, %r1312};
	st.shared.v4.u32 	[%r719+48], {%r1317, %r1316, %r1337, %r1336};
	bar.sync 	0;
	neg.s32 	%r720, %r318;
	and.b32  	%r721, %r161, %r720;
	shl.b32 	%r722, %r721, 3;
	shl.b32 	%r723, %r318, 2;
	and.b32  	%r724, %r716, %r161;
	shl.b32 	%r725, %r724, 3;
	min.s32 	%r319, %r725, %r160;
	min.s32 	%r320, %r722, %r160;
	add.s32 	%r726, %r320, %r723;
	min.s32 	%r321, %r726, %r160;
	add.s32 	%r727, %r321, %r723;
	min.s32 	%r322, %r727, %r160;
	sub.s32 	%r728, %r321, %r320;
	sub.s32 	%r729, %r322, %r321;
	setp.lt.s32 	%p84, %r319, %r729;
	sub.s32 	%r730, %r319, %r729;
	selp.b32 	%r1355, 0, %r730, %p84;
	min.s32 	%r1353, %r728, %r319;
	setp.ge.s32 	%p85, %r1355, %r1353;
	@%p85 bra 	$L__BB4_87;
$L__BB4_86:
	sub.s32 	%r731, %r1353, %r1355;
	shr.u32 	%r732, %r731, 31;
	add.s32 	%r733, %r731, %r732;
	shr.s32 	%r734, %r733, 1;
	add.s32 	%r735, %r734, %r1355;
	add.s32 	%r736, %r735, %r320;
	shl.b32 	%r737, %r736, 3;
	add.s32 	%r739, %r718, %r737;
	ld.shared.v2.u32 	{%r740, %r741}, [%r739];
	not.b32 	%r742, %r735;
	add.s32 	%r743, %r321, %r319;
	add.s32 	%r744, %r743, %r742;
	shl.b32 	%r745, %r744, 3;
	add.s32 	%r746, %r718, %r745;
	ld.shared.v2.u32 	{%r747, %r748}, [%r746];
	add.s32 	%r749, %r748, %r747;
	add.s32 	%r750, %r741, %r740;
	setp.lt.s32 	%p86, %r749, %r750;
	add.s32 	%r751, %r735, 1;
	selp.b32 	%r1355, %r1355, %r751, %p86;
	selp.b32 	%r1353, %r735, %r1353, %p86;
	setp.lt.s32 	%p87, %r1355, %r1353;
	@%p87 bra 	$L__BB4_86;
$L__BB4_87:
	add.s32 	%r330, %r1355, %r320;
	add.s32 	%r752, %r321, %r319;
	sub.s32 	%r331, %r752, %r1355;
	shl.b32 	%r753, %r330, 3;
	add.s32 	%r332, %r718, %r753;
	ld.shared.v2.u32 	{%r1362, %r1363}, [%r332];
	shl.b32 	%r755, %r331, 3;
	add.s32 	%r335, %r718, %r755;
	ld.shared.v2.u32 	{%r1356, %r1357}, [%r335];
	setp.ge.s32 	%p89, %r331, %r322;
	mov.pred 	%p228, 0;
	@%p89 bra 	$L__BB4_90;
	setp.ge.s32 	%p91, %r330, %r321;
	mov.pred 	%p228, -1;
	@%p91 bra 	$L__BB4_90;
	add.s32 	%r756, %r1357, %r1356;
	add.s32 	%r757, %r1363, %r1362;
	setp.lt.s32 	%p228, %r756, %r757;
$L__BB4_90:
	selp.b32 	%r1350, %r1357, %r1363, %p228;
	selp.b32 	%r1351, %r1356, %r1362, %p228;
	selp.u32 	%r758, 1, 0, %p228;
	add.s32 	%r340, %r331, %r758;
	not.pred 	%p92, %p228;
	selp.u32 	%r759, 1, 0, %p92;
	add.s32 	%r341, %r330, %r759;
	@%p92 bra 	$L__BB4_92;
	ld.shared.v2.u32 	{%r1356, %r1357}, [%r335+8];
	bra.uni 	$L__BB4_93;
$L__BB4_92:
	ld.shared.v2.u32 	{%r1362, %r1363}, [%r332+8];
$L__BB4_93:
	setp.ge.s32 	%p94, %r340, %r322;
	mov.pred 	%p229, 0;
	@%p94 bra 	$L__BB4_96;
	setp.ge.s32 	%p96, %r341, %r321;
	mov.pred 	%p229, -1;
	@%p96 bra 	$L__BB4_96;
	add.s32 	%r760, %r1357, %r1356;
	add.s32 	%r761, %r1363, %r1362;
	setp.lt.s32 	%p229, %r760, %r761;
$L__BB4_96:
	selp.b32 	%r1332, %r1357, %r1363, %p229;
	selp.b32 	%r1333, %r1356, %r1362, %p229;
	selp.u32 	%r762, 1, 0, %p229;
	add.s32 	%r352, %r340, %r762;
	not.pred 	%p97, %p229;
	selp.u32 	%r763, 1, 0, %p97;
	add.s32 	%r353, %r341, %r763;
	@%p229 bra 	$L__BB4_98;
	shl.b32 	%r764, %r353, 3;
	add.s32 	%r766, %r718, %r764;
	ld.shared.v2.u32 	{%r1362, %r1363}, [%r766];
	bra.uni 	$L__BB4_99;
$L__BB4_98:
	shl.b32 	%r767, %r352, 3;
	add.s32 	%r769, %r718, %r767;
	ld.shared.v2.u32 	{%r1356, %r1357}, [%r769];
$L__BB4_99:
	setp.ge.s32 	%p99, %r352, %r322;
	mov.pred 	%p230, 0;
	@%p99 bra 	$L__BB4_102;
	setp.ge.s32 	%p101, %r353, %r321;
	mov.pred 	%p230, -1;
	@%p101 bra 	$L__BB4_102;
	add.s32 	%r770, %r1357, %r1356;
	add.s32 	%r771, %r1363, %r1362;
	setp.lt.s32 	%p230, %r770, %r771;
$L__BB4_102:
	selp.b32 	%r1300, %r1357, %r1363, %p230;
	selp.b32 	%r1301, %r1356, %r1362, %p230;
	selp.u32 	%r772, 1, 0, %p230;
	add.s32 	%r364, %r352, %r772;
	not.pred 	%p102, %p230;
	selp.u32 	%r773, 1, 0, %p102;
	add.s32 	%r365, %r353, %r773;
	@%p230 bra 	$L__BB4_104;
	shl.b32 	%r774, %r365, 3;
	mov.u32 	%r775, _ZZN3cub18CUB_300001_SM_10006detail10merge_sort30DeviceMergeSortBlockSortKernelINS2_10policy_hubIN6thrust24THRUST_300001_SM_1000_NS10device_ptrI6MyItemEEE9Policy600ES9_PNS0_8NullTypeES9_SD_mN4cuda3std3__44lessIS8_EES8_SC_EEvbT0_T1_T2_T3_T4_PT6_PT7_T5_NS1_7vsmem_tEE19static_temp_storage;
	add.s32 	%r776, %r775, %r774;
	ld.shared.v2.u32 	{%r1362, %r1363}, [%r776];
	bra.uni 	$L__BB4_105;
$L__BB4_104:
	shl.b32 	%r777, %r364, 3;
	mov.u32 	%r778, _ZZN3cub18CUB_300001_SM_10006detail10merge_sort30DeviceMergeSortBlockSortKernelINS2_10policy_hubIN6thrust24THRUST_300001_SM_1000_NS10device_ptrI6MyItemEEE9Policy600ES9_PNS0_8NullTypeES9_SD_mN4cuda3std3__44lessIS8_EES8_SC_EEvbT0_T1_T2_T3_T4_PT6_PT7_T5_NS1_7vsmem_tEE19static_temp_storage;
	add.s32 	%r779, %r778, %r777;
	ld.shared.v2.u32 	{%r1356, %r1357}, [%r779];
$L__BB4_105:
	setp.ge.s32 	%p104, %r364, %r322;
	mov.pred 	%p231, 0;
	@%p104 bra 	$L__BB4_108;
	setp.ge.s32 	%p106, %r365, %r321;
	mov.pred 	%p231, -1;
	@%p106 bra 	$L__BB4_108;
	add.s32 	%r780, %r1357, %r1356;
	add.s32 	%r781, %r1363, %r1362;
	setp.lt.s32 	%p231, %r780, %r781;
$L__BB4_108:
	selp.b32 	%r1304, %r1357, %r1363, %p231;
	selp.b32 	%r1305, %r1356, %r1362, %p231;
	selp.u32 	%r782, 1, 0, %p231;
	add.s32 	%r376, %r364, %r782;
	not.pred 	%p107, %p231;
	selp.u32 	%r783, 1, 0, %p107;
	add.s32 	%r377, %r365, %r783;
	@%p231 bra 	$L__BB4_110;
	shl.b32 	%r784, %r377, 3;
	mov.u32 	%r785, _ZZN3cub18CUB_300001_SM_10006detail10merge_sort30DeviceMergeSortBlockSortKernelINS2_10policy_hubIN6thrust24THRUST_300001_SM_1000_NS10device_ptrI6MyItemEEE9Policy600ES9_PNS0_8NullTypeES9_SD_mN4cuda3std3__44lessIS8_EES8_SC_EEvbT0_T1_T2_T3_T4_PT6_PT7_T5_NS1_7vsmem_tEE19static_temp_storage;
	add.s32 	%r786, %r785, %r784;
	ld.shared.v2.u32 	{%r1362, %r1363}, [%r786];
	bra.uni 	$L__BB4_111;
$L__BB4_110:
	shl.b32 	%r787, %r376, 3;
	mov.u32 	%r788, _ZZN3cub18CUB_300001_SM_10006detail10merge_sort30DeviceMergeSortBlockSortKernelINS2_10policy_hubIN6thrust24THRUST_300001_SM_1000_NS10device_ptrI6MyItemEEE9Policy600ES9_PNS0_8NullTypeES9_SD_mN4cuda3std3__44lessIS8_EES8_SC_EEvbT0_T1_T2_T3_T4_PT6_PT7_T5_NS1_7vsmem_tEE19static_temp_storage;
	add.s32 	%r789, %r788, %r787;
	ld.shared.v2.u32 	{%r1356, %r1357}, [%r789];
$L__BB4_111:
	setp.ge.s32 	%p109, %r376, %r322;
	mov.pred 	%p232, 0;
	@%p109 bra 	$L__BB4_114;
	setp.ge.s32 	%p111, %r377, %r321;
	mov.pred 	%p232, -1;
	@%p111 bra 	$L__BB4_114;
	add.s32 	%r790, %r1357, %r1356;
	add.s32 	%r791, %r1363, %r1362;
	setp.lt.s32 	%p232, %r790, %r791;
$L__BB4_114:
	selp.b32 	%r1308, %r1357, %r1363, %p232;
	selp.b32 	%r1309, %r1356, %r1362, %p232;
	selp.u32 	%r792, 1, 0, %p232;
	add.s32 	%r388, %r376, %r792;
	not.pred 	%p112, %p232;
	selp.u32 	%r793, 1, 0, %p112;
	add.s32 	%r389, %r377, %r793;
	@%p232 bra 	$L__BB4_116;
	shl.b32 	%r794, %r389, 3;
	mov.u32 	%r795, _ZZN3cub18CUB_300001_SM_10006detail10merge_sort30DeviceMergeSortBlockSortKernelINS2_10policy_hubIN6thrust24THRUST_300001_SM_1000_NS10device_ptrI6MyItemEEE9Policy600ES9_PNS0_8NullTypeES9_SD_mN4cuda3std3__44lessIS8_EES8_SC_EEvbT0_T1_T2_T3_T4_PT6_PT7_T5_NS1_7vsmem_tEE19static_temp_storage;
	add.s32 	%r796, %r795, %r794;
	ld.shared.v2.u32 	{%r1362, %r1363}, [%r796];
	bra.uni 	$L__BB4_117;
$L__BB4_116:
	shl.b32 	%r797, %r388, 3;
	mov.u32 	%r798, _ZZN3cub18CUB_300001_SM_10006detail10merge_sort30DeviceMergeSortBlockSortKernelINS2_10policy_hubIN6thrust24THRUST_300001_SM_1000_NS10device_ptrI6MyItemEEE9Policy600ES9_PNS0_8NullTypeES9_SD_mN4cuda3std3__44lessIS8_EES8_SC_EEvbT0_T1_T2_T3_T4_PT6_PT7_T5_NS1_7vsmem_tEE19static_temp_storage;
	add.s32 	%r799, %r798, %r797;
	ld.shared.v2.u32 	{%r1356, %r1357}, [%r799];
$L__BB4_117:
	setp.ge.s32 	%p114, %r388, %r322;
	mov.pred 	%p233, 0;
	@%p114 bra 	$L__BB4_120;
	setp.ge.s32 	%p116, %r389, %r321;
	mov.pred 	%p233, -1;
	@%p116 bra 	$L__BB4_120;
	add.s32 	%r800, %r1357, %r1356;
	add.s32 	%r801, %r1363, %r1362;
	setp.lt.s32 	%p233, %r800, %r801;
$L__BB4_120:
	selp.b32 	%r1312, %r1357, %r1363, %p233;
	selp.b32 	%r1313, %r1356, %r1362, %p233;
	selp.u32 	%r802, 1, 0, %p233;
	add.s32 	%r400, %r388, %r802;
	not.pred 	%p117, %p233;
	selp.u32 	%r803, 1, 0, %p117;
	add.s32 	%r401, %r389, %r803;
	@%p233 bra 	$L__BB4_122;
	shl.b32 	%r804, %r401, 3;
	mov.u32 	%r805, _ZZN3cub18CUB_300001_SM_10006detail10merge_sort30DeviceMergeSortBlockSortKernelINS2_10policy_hubIN6thrust24THRUST_300001_SM_1000_NS10device_ptrI6MyItemEEE9Policy600ES9_PNS0_8NullTypeES9_SD_mN4cuda3std3__44lessIS8_EES8_SC_EEvbT0_T1_T2_T3_T4_PT6_PT7_T5_NS1_7vsmem_tEE19static_temp_storage;
	add.s32 	%r806, %r805, %r804;
	ld.shared.v2.u32 	{%r1362, %r1363}, [%r806];
	bra.uni 	$L__BB4_123;
$L__BB4_122:
	shl.b32 	%r807, %r400, 3;
	mov.u32 	%r808, _ZZN3cub18CUB_300001_SM_10006detail10merge_sort30DeviceMergeSortBlockSortKernelINS2_10policy_hubIN6thrust24THRUST_300001_SM_1000_NS10device_ptrI6MyItemEEE9Policy600ES9_PNS0_8NullTypeES9_SD_mN4cuda3std3__44lessIS8_EES8_SC_EEvbT0_T1_T2_T3_T4_PT6_PT7_T5_NS1_7vsmem_tEE19static_temp_storage;
	add.s32 	%r809, %r808, %r807;
	ld.shared.v2.u32 	{%r1356, %r1357}, [%r809];
$L__BB4_123:
	setp.ge.s32 	%p119, %r400, %r322;
	mov.pred 	%p234, 0;
	@%p119 bra 	$L__BB4_126;
	setp.ge.s32 	%p121, %r401, %r321;
	mov.pred 	%p234, -1;
	@%p121 bra 	$L__BB4_126;
	add.s32 	%r810, %r1357, %r1356;
	add.s32 	%r811, %r1363, %r1362;
	setp.lt.s32 	%p234, %r810, %r811;
$L__BB4_126:
	selp.b32 	%r1316, %r1357, %r1363, %p234;
	selp.b32 	%r1317, %r1356, %r1362, %p234;
	selp.u32 	%r812, 1, 0, %p234;
	add.s32 	%r412, %r400, %r812;
	not.pred 	%p122, %p234;
	selp.u32 	%r813, 1, 0, %p122;
	add.s32 	%r413, %r401, %r813;
	@%p234 bra 	$L__BB4_128;
	shl.b32 	%r814, %r413, 3;
	mov.u32 	%r815, _ZZN3cub18CUB_300001_SM_10006detail10merge_sort30DeviceMergeSortBlockSortKernelINS2_10policy_hubIN6thrust24THRUST_300001_SM_1000_NS10device_ptrI6MyItemEEE9Policy600ES9_PNS0_8NullTypeES9_SD_mN4cuda3std3__44lessIS8_EES8_SC_EEvbT0_T1_T2_T3_T4_PT6_PT7_T5_NS1_7vsmem_tEE19static_temp_storage;
	add.s32 	%r816, %r815, %r814;
	ld.shared.v2.u32 	{%r1362, %r1363}, [%r816];
	bra.uni 	$L__BB4_129;
$L__BB4_128:
	shl.b32 	%r817, %r412, 3;
	mov.u32 	%r818, _ZZN3cub18CUB_300001_SM_10006detail10merge_sort30DeviceMergeSortBlockSortKernelINS2_10policy_hubIN6thrust24THRUST_300001_SM_1000_NS10device_ptrI6MyItemEEE9Policy600ES9_PNS0_8NullTypeES9_SD_mN4cuda3std3__44lessIS8_EES8_SC_EEvbT0_T1_T2_T3_T4_PT6_PT7_T5_NS1_7vsmem_tEE19static_temp_storage;
	add.s32 	%r819, %r818, %r817;
	ld.shared.v2.u32 	{%r1356, %r1357}, [%r819];
$L__BB4_129:
	setp.ge.s32 	%p124, %r412, %r322;
	mov.pred 	%p235, 0;
	@%p124 bra 	$L__BB4_132;
	setp.ge.s32 	%p126, %r413, %r321;
	mov.pred 	%p235, -1;
	@%p126 bra 	$L__BB4_132;
	add.s32 	%r820, %r1357, %r1356;
	add.s32 	%r821, %r1363, %r1362;
	setp.lt.s32 	%p235, %r820, %r821;
$L__BB4_132:
	selp.b32 	%r1336, %r1357, %r1363, %p235;
	selp.b32 	%r1337, %r1356, %r1362, %p235;
	shl.b32 	%r1352, %r318, 1;
	setp.lt.u32 	%p127, %r318, 129;
	@%p127 bra 	$L__BB4_85;
	ld.param.s8 	%rs2, [_ZN3cub18CUB_300001_SM_10006detail10merge_sort30DeviceMergeSortBlockSortKernelINS2_10policy_hubIN6thrust24THRUST_300001_SM_1000_NS10device_ptrI6MyItemEEE9Policy600ES9_PNS0_8NullTypeES9_SD_mN4cuda3std3__44lessIS8_EES8_SC_EEvbT0_T1_T2_T3_T4_PT6_PT7_T5_NS1_7vsmem_tE_param_0];
	add.s32 	%r425, %r164, 128;
	add.s32 	%r426, %r164, 192;
	add.s32 	%r427, %r164, 160;
	add.s32 	%r428, %r164, 224;
	bar.sync 	0;
	setp.eq.s16 	%p128, %rs2, 0;
	@%p128 bra 	$L__BB4_152;
	st.shared.v2.u32 	[%r208], {%r1351, %r1350};
	st.shared.v2.u32 	[%r211+8], {%r1333, %r1332};
	st.shared.v2.u32 	[%r214+16], {%r1301, %r1300};
	st.shared.v2.u32 	[%r217+24], {%r1305, %r1304};
	st.shared.v2.u32 	[%r220+32], {%r1309, %r1308};
	st.shared.v2.u32 	[%r223+40], {%r1313, %r1312};
	st.shared.v2.u32 	[%r226+48], {%r1317, %r1316};
	st.shared.v2.u32 	[%r229+56], {%r1337, %r1336};
	bar.warp.sync 	-1;
	ld.shared.v2.u32 	{%r430, %r429}, [%r200];
	ld.shared.v2.u32 	{%r432, %r431}, [%r201+256];
	ld.shared.v2.u32 	{%r434, %r433}, [%r202+512];
	ld.shared.v2.u32 	{%r436, %r435}, [%r203+768];
	ld.shared.v2.u32 	{%r438, %r437}, [%r204+1024];
	ld.shared.v2.u32 	{%r440, %r439}, [%r205+1280];
	ld.shared.v2.u32 	{%r442, %r441}, [%r206+1536];
	ld.shared.v2.u32 	{%r444, %r443}, [%r207+1792];
	setp.eq.s32 	%p129, %r161, 0;
	@%p129 bra 	$L__BB4_135;
	bra.uni 	$L__BB4_136;
$L__BB4_135:
	st.volatile.shared.u32 	[_ZZN3cub18CUB_300001_SM_10006detail10merge_sort30DeviceMergeSortBlockSortKernelINS2_10policy_hubIN6thrust24THRUST_300001_SM_1000_NS10device_ptrI6MyItemEEE9Policy600ES9_PNS0_8NullTypeES9_SD_mN4cuda3std3__44lessIS8_EES8_SC_EEvbT0_T1_T2_T3_T4_PT6_PT7_T5_NS1_7vsmem_tEE19static_temp_storage+16896], %r160;
$L__BB4_136:
	bar.sync 	0;
	ld.volatile.shared.u32 	%r461, [_ZZN3cub18CUB_300001_SM_10006detail10merge_sort30DeviceMergeSortBlockSortKernelINS2_10policy_hubIN6thrust24THRUST_300001_SM_1000_NS10device_ptrI6MyItemEEE9Policy600ES9_PNS0_8NullTypeES9_SD_mN4cuda3std3__44lessIS8_EES8_SC_EEvbT0_T1_T2_T3_T4_PT6_PT7_T5_NS1_7vsmem_tEE19static_temp_storage+16896];
	mov.u32 	%r822, %tid.x;
	shl.b32 	%r823, %r822, 3;
	and.b32  	%r824, %r823, 7936;
	cvt.u64.u32 	%rd18, %r824;
	and.b32  	%r825, %r822, 31;
	cvt.u64.u32 	%rd19, %r825;
	mov.u32 	%r826, %ctaid.x;
	mul.wide.u32 	%rd20, %r826, 2048;
	or.b64  	%rd21, %rd20, %rd19;
	add.s64 	%rd22, %rd21, %rd18;
	setp.ge.s32 	%p130, %r164, %r461;
	shl.b64 	%rd23, %rd22, 3;
	add.s64 	%rd6, %rd2, %rd23;
	@%p130 bra 	$L__BB4_138;
	st.global.u32 	[%rd6], %r430;
	st.global.u32 	[%rd6+4], %r429;
$L__BB4_138:
	setp.ge.s32 	%p131, %r169, %r461;
	@%p131 bra 	$L__BB4_140;
	st.global.u32 	[%rd6+256], %r432;
	st.global.u32 	[%rd6+260], %r431;
$L__BB4_140:
	setp.ge.s32 	%p132, %r174, %r461;
	@%p132 bra 	$L__BB4_142;
	st.global.u32 	[%rd6+512], %r434;
	st.global.u32 	[%rd6+516], %r433;
$L__BB4_142:
	or.b32  	%r831, %r824, %r825;
	or.b32  	%r832, %r831, 96;
	setp.ge.s32 	%p133, %r832, %r461;
	@%p133 bra 	$L__BB4_144;
	st.global.u32 	[%rd6+768], %r436;
	st.global.u32 	[%rd6+772], %r435;
$L__BB4_144:
	setp.ge.s32 	%p134, %r425, %r461;
	@%p134 bra 	$L__BB4_146;
	st.global.u32 	[%rd6+1024], %r438;
	st.global.u32 	[%rd6+1028], %r437;
$L__BB4_146:
	setp.ge.s32 	%p135, %r427, %r461;
	@%p135 bra 	$L__BB4_148;
	st.global.u32 	[%rd6+1280], %r440;
	st.global.u32 	[%rd6+1284], %r439;
$L__BB4_148:
	setp.ge.s32 	%p136, %r426, %r461;
	@%p136 bra 	$L__BB4_150;
	st.global.u32 	[%rd6+1536], %r442;
	st.global.u32 	[%rd6+1540], %r441;
$L__BB4_150:
	setp.ge.s32 	%p137, %r428, %r461;
	@%p137 bra 	$L__BB4_170;
	st.global.u32 	[%rd6+1792], %r444;
	st.global.u32 	[%rd6+1796], %r443;
	bra.uni 	$L__BB4_170;
$L__BB4_152:
	st.shared.v2.u32 	[%r208], {%r1351, %r1350};
	st.shared.v2.u32 	[%r211+8], {%r1333, %r1332};
	st.shared.v2.u32 	[%r214+16], {%r1301, %r1300};
	st.shared.v2.u32 	[%r217+24], {%r1305, %r1304};
	st.shared.v2.u32 	[%r220+32], {%r1309, %r1308};
	st.shared.v2.u32 	[%r223+40], {%r1313, %r1312};
	st.shared.v2.u32 	[%r226+48], {%r1317, %r1316};
	st.shared.v2.u32 	[%r229+56], {%r1337, %r1336};
	bar.warp.sync 	-1;
	ld.shared.v2.u32 	{%r446, %r445}, [%r200];
	ld.shared.v2.u32 	{%r448, %r447}, [%r201+256];
	ld.shared.v2.u32 	{%r450, %r449}, [%r202+512];
	ld.shared.v2.u32 	{%r452, %r451}, [%r203+768];
	ld.shared.v2.u32 	{%r454, %r453}, [%r204+1024];
	ld.shared.v2.u32 	{%r456, %r455}, [%r205+1280];
	ld.shared.v2.u32 	{%r458, %r457}, [%r206+1536];
	ld.shared.v2.u32 	{%r460, %r459}, [%r207+1792];
	setp.eq.s32 	%p138, %r161, 0;
	@%p138 bra 	$L__BB4_153;
	bra.uni 	$L__BB4_154;
$L__BB4_153:
	st.volatile.shared.u32 	[_ZZN3cub18CUB_300001_SM_10006detail10merge_sort30DeviceMergeSortBlockSortKernelINS2_10policy_hubIN6thrust24THRUST_300001_SM_1000_NS10device_ptrI6MyItemEEE9Policy600ES9_PNS0_8NullTypeES9_SD_mN4cuda3std3__44lessIS8_EES8_SC_EEvbT0_T1_T2_T3_T4_PT6_PT7_T5_NS1_7vsmem_tEE19static_temp_storage+16896], %r160;
$L__BB4_154:
	ld.param.u64 	%rd43, [_ZN3cub18CUB_300001_SM_10006detail10merge_sort30DeviceMergeSortBlockSortKernelINS2_10policy_hubIN6thrust24THRUST_300001_SM_1000_NS10device_ptrI6MyItemEEE9Policy600ES9_PNS0_8NullTypeES9_SD_mN4cuda3std3__44lessIS8_EES8_SC_EEvbT0_T1_T2_T3_T4_PT6_PT7_T5_NS1_7vsmem_tE_param_6];
	bar.sync 	0;
	ld.volatile.shared.u32 	%r462, [_ZZN3cub18CUB_300001_SM_10006detail10merge_sort30DeviceMergeSortBlockSortKernelINS2_10policy_hubIN6thrust24THRUST_300001_SM_1000_NS10device_ptrI6MyItemEEE9Policy600ES9_PNS0_8NullTypeES9_SD_mN4cuda3std3__44lessIS8_EES8_SC_EEvbT0_T1_T2_T3_T4_PT6_PT7_T5_NS1_7vsmem_tEE19static_temp_storage+16896];
	setp.ge.s32 	%p139, %r164, %r462;
	cvt.u64.u32 	%rd24, %r164;
	mov.u32 	%r833, %ctaid.x;
	mul.wide.u32 	%rd25, %r833, 2048;
	add.s64 	%rd26, %rd25, %rd24;
	cvta.to.global.u64 	%rd27, %rd43;
	shl.b64 	%rd28, %rd26, 3;
	add.s64 	%rd7, %rd27, %rd28;
	@%p139 bra 	$L__BB4_156;
	st.global.u32 	[%rd7], %r446;
	st.global.u32 	[%rd7+4], %r445;
$L__BB4_156:
	setp.ge.s32 	%p140, %r169, %r462;
	@%p140 bra 	$L__BB4_158;
	st.global.u32 	[%rd7+256], %r448;
	st.global.u32 	[%rd7+260], %r447;
$L__BB4_158:
	setp.ge.s32 	%p141, %r174, %r462;
	@%p141 bra 	$L__BB4_160;
	st.global.u32 	[%rd7+512], %r450;
	st.global.u32 	[%rd7+516], %r449;
$L__BB4_160:
	mov.u32 	%r834, %tid.x;
	shl.b32 	%r835, %r834, 3;
	and.b32  	%r836, %r835, 7936;
	and.b32  	%r837, %r834, 31;
	or.b32  	%r838, %r836, %r837;
	or.b32  	%r839, %r838, 96;
	setp.ge.s32 	%p142, %r839, %r462;
	@%p142 bra 	$L__BB4_162;
	st.global.u32 	[%rd7+768], %r452;
	st.global.u32 	[%rd7+772], %r451;
$L__BB4_162:
	setp.ge.s32 	%p143, %r425, %r462;
	@%p143 bra 	$L__BB4_164;
	st.global.u32 	[%rd7+1024], %r454;
	st.global.u32 	[%rd7+1028], %r453;
$L__BB4_164:
	setp.ge.s32 	%p144, %r427, %r462;
	@%p144 bra 	$L__BB4_166;
	st.global.u32 	[%rd7+1280], %r456;
	st.global.u32 	[%rd7+1284], %r455;
$L__BB4_166:
	setp.ge.s32 	%p145, %r426, %r462;
	@%p145 bra 	$L__BB4_168;
	st.global.u32 	[%rd7+1536], %r458;
	st.global.u32 	[%rd7+1540], %r457;
$L__BB4_168:
	setp.ge.s32 	%p146, %r428, %r462;
	@%p146 bra 	$L__BB4_170;
	st.global.u32 	[%rd7+1792], %r460;
	st.global.u32 	[%rd7+1796], %r459;
$L__BB4_170:
	ret;

}
	// .globl	_ZN3cub18CUB_300001_SM_10006detail10merge_sort30DeviceMergeSortPartitionKernelIN6thrust24THRUST_300001_SM_1000_NS10device_ptrI6MyItemEEmN4cuda3std3__44lessIS7_EES7_EEvbT_PT2_T0_SH_PSH_T1_SH_i
.visible .entry _ZN3cub18CUB_300001_SM_10006detail10merge_sort30DeviceMergeSortPartitionKernelIN6thrust24THRUST_300001_SM_1000_NS10device_ptrI6MyItemEEmN4cuda3std3__44lessIS7_EES7_EEvbT_PT2_T0_SH_PSH_T1_SH_i(
	.param .u8 _ZN3cub18CUB_300001_SM_10006detail10merge_sort30DeviceMergeSortPartitionKernelIN6thrust24THRUST_300001_SM_1000_NS10device_ptrI6MyItemEEmN4cuda3std3__44lessIS7_EES7_EEvbT_PT2_T0_SH_PSH_T1_SH_i_param_0,
	.param .align 8 .b8 _ZN3cub18CUB_300001_SM_10006detail10merge_sort30DeviceMergeSortPartitionKernelIN6thrust24THRUST_300001_SM_1000_NS10device_ptrI6MyItemEEmN4cuda3std3__44lessIS7_EES7_EEvbT_PT2_T0_SH_PSH_T1_SH_i_param_1[8],
	.param .u64 .ptr .align 1 _ZN3cub18CUB_300001_SM_10006detail10merge_sort30DeviceMergeSortPartitionKernelIN6thrust24THRUST_300001_SM_1000_NS10device_ptrI6MyItemEEmN4cuda3std3__44lessIS7_EES7_EEvbT_PT2_T0_SH_PSH_T1_SH_i_param_2,
	.param .u64 _ZN3cub18CUB_300001_SM_10006detail10merge_sort30DeviceMergeSortPartitionKernelIN6thrust24THRUST_300001_SM_1000_NS10device_ptrI6MyItemEEmN4cuda3std3__44lessIS7_EES7_EEvbT_PT2_T0_SH_PSH_T1_SH_i_param_3,
	.param .u64 _ZN3cub18CUB_300001_SM_10006detail10merge_sort30DeviceMergeSortPartitionKernelIN6thrust24THRUST_300001_SM_1000_NS10device_ptrI6MyItemEEmN4cuda3std3__44lessIS7_EES7_EEvbT_PT2_T0_SH_PSH_T1_SH_i_param_4,
	.param .u64 .ptr .align 1 _ZN3cub18CUB_300001_SM_10006detail10merge_sort30DeviceMergeSortPartitionKernelIN6thrust24THRUST_300001_SM_1000_NS10device_ptrI6MyItemEEmN4cuda3std3__44lessIS7_EES7_EEvbT_PT2_T0_SH_PSH_T1_SH_i_param_5,
	.param .align 1 .b8 _ZN3cub18CUB_300001_SM_10006detail10merge_sort30DeviceMergeSortPartitionKernelIN6thrust24THRUST_300001_SM_1000_NS10device_ptrI6MyItemEEmN4cuda3std3__44lessIS7_EES7_EEvbT_PT2_T0_SH_PSH_T1_SH_i_param_6[1],
	.param .u64 _ZN3cub18CUB_300001_SM_10006detail10merge_sort30DeviceMergeSortPartitionKernelIN6thrust24THRUST_300001_SM_1000_NS10device_ptrI6MyItemEEmN4cuda3std3__44lessIS7_EES7_EEvbT_PT2_T0_SH_PSH_T1_SH_i_param_7,
	.param .u32 _ZN3cub18CUB_300001_SM_10006detail10merge_sort30DeviceMergeSortPartitionKernelIN6thrust24THRUST_300001_SM_1000_NS10device_ptrI6MyItemEEmN4cuda3std3__44lessIS7_EES7_EEvbT_PT2_T0_SH_PSH_T1_SH_i_param_8
)
{
	.reg .pred 	%p<10>;
	.reg .b16 	%rs<2>;
	.reg .b32 	%r<18>;
	.reg .b64 	%rd<86>;

	ld.param.u64 	%rd27, [_ZN3cub18CUB_300001_SM_10006detail10merge_sort30DeviceMergeSortPartitionKernelIN6thrust24THRUST_300001_SM_1000_NS10device_ptrI6MyItemEEmN4cuda3std3__44lessIS7_EES7_EEvbT_PT2_T0_SH_PSH_T1_SH_i_param_1];
	ld.param.s8 	%rs1, [_ZN3cub18CUB_300001_SM_10006detail10merge_sort30DeviceMergeSortPartitionKernelIN6thrust24THRUST_300001_SM_1000_NS10device_ptrI6MyItemEEmN4cuda3std3__44lessIS7_EES7_EEvbT_PT2_T0_SH_PSH_T1_SH_i_param_0];
	ld.param.u64 	%rd28, [_ZN3cub18CUB_300001_SM_10006detail10merge_sort30DeviceMergeSortPartitionKernelIN6thrust24THRUST_300001_SM_1000_NS10device_ptrI6MyItemEEmN4cuda3std3__44lessIS7_EES7_EEvbT_PT2_T0_SH_PSH_T1_SH_i_param_2];
	ld.param.u64 	%rd29, [_ZN3cub18CUB_300001_SM_10006detail10merge_sort30DeviceMergeSortPartitionKernelIN6thrust24THRUST_300001_SM_1000_NS10device_ptrI6MyItemEEmN4cuda3std3__44lessIS7_EES7_EEvbT_PT2_T0_SH_PSH_T1_SH_i_param_3];
	ld.param.u64 	%rd30, [_ZN3cub18CUB_300001_SM_10006detail10merge_sort30DeviceMergeSortPartitionKernelIN6thrust24THRUST_300001_SM_1000_NS10device_ptrI6MyItemEEmN4cuda3std3__44lessIS7_EES7_EEvbT_PT2_T0_SH_PSH_T1_SH_i_param_4];
	ld.param.u64 	%rd32, [_ZN3cub18CUB_300001_SM_10006detail10merge_sort30DeviceMergeSortPartitionKernelIN6thrust24THRUST_300001_SM_1000_NS10device_ptrI6MyItemEEmN4cuda3std3__44lessIS7_EES7_EEvbT_PT2_T0_SH_PSH_T1_SH_i_param_5];
	ld.param.u64 	%rd31, [_ZN3cub18CUB_300001_SM_10006detail10merge_sort30DeviceMergeSortPartitionKernelIN6thrust24THRUST_300001_SM_1000_NS10device_ptrI6MyItemEEmN4cuda3std3__44lessIS7_EES7_EEvbT_PT2_T0_SH_PSH_T1_SH_i_param_7];
	ld.param.u32 	%r1, [_ZN3cub18CUB_300001_SM_10006detail10merge_sort30DeviceMergeSortPartitionKernelIN6thrust24THRUST_300001_SM_1000_NS10device_ptrI6MyItemEEmN4cuda3std3__44lessIS7_EES7_EEvbT_PT2_T0_SH_PSH_T1_SH_i_param_8];
	cvta.to.global.u64 	%rd1, %rd32;
	mov.u32 	%r2, %ntid.x;
	mov.u32 	%r3, %ctaid.x;
	mov.u32 	%r4, %tid.x;
	mad.lo.s32 	%r5, %r2, %r3, %r4;
	cvt.u64.u32 	%rd2, %r5;
	setp.le.u64 	%p1, %rd30, %rd2;
	@%p1 bra 	$L__BB5_11;
	shr.u64 	%rd33, %rd31, 1;
	add.s64 	%rd4, %rd31, 4294967295;
	neg.s64 	%rd34, %rd31;
	and.b64  	%rd35, %rd34, %rd2;
	cvt.s64.s32 	%rd5, %r1;
	mul.lo.s64 	%rd36, %rd35, %rd5;
	mul.lo.s64 	%rd37, %rd33, %rd5;
	min.u64 	%rd6, %rd36, %rd29;
	not.b64 	%rd38, %rd36;
	min.u64 	%rd39, %rd37, %rd38;
	add.s64 	%rd40, %rd39, %rd36;
	min.u64 	%rd7, %rd40, %rd29;
	not.b64 	%rd41, %rd7;
	min.u64 	%rd42, %rd37, %rd41;
	add.s64 	%rd43, %rd42, %rd7;
	min.u64 	%rd8, %rd43, %rd29;
	// begin inline asm
	griddepcontrol.wait;
	// end inline asm
	add.s64 	%rd44, %rd2, 1;
	setp.ne.s64 	%p2, %rd44, %rd30;
	@%p2 bra 	$L__BB5_3;
	shl.b64 	%rd79, %rd2, 3;
	add.s64 	%rd80, %rd1, %rd79;
	st.global.u64 	[%rd80], %rd7;
	bra.uni 	$L__BB5_11;
$L__BB5_3:
	sub.s64 	%rd45, %rd8, %rd6;
	and.b64  	%rd46, %rd4, %rd2;
	mul.lo.s64 	%rd47, %rd46, %rd5;
	min.u64 	%rd9, %rd47, %rd45;
	setp.eq.s16 	%p3, %rs1, 0;
	@%p3 bra 	$L__BB5_7;
	sub.s64 	%rd48, %rd7, %rd6;
	sub.s64 	%rd49, %rd8, %rd7;
	max.u64 	%rd50, %rd9, %rd49;
	sub.s64 	%rd85, %rd50, %rd49;
	min.u64 	%rd81, %rd48, %rd9;
	setp.ge.u64 	%p4, %rd85, %rd81;
	@%p4 bra 	$L__BB5_10;
	cvta.to.global.u64 	%rd12, %rd27;
	add.s64 	%rd13, %rd9, %rd7;
$L__BB5_6:
	sub.s64 	%rd51, %rd81, %rd85;
	shr.u64 	%rd52, %rd51, 1;
	add.s64 	%rd53, %rd52, %rd85;
	add.s64 	%rd54, %rd53, %rd6;
	shl.b64 	%rd55, %rd54, 3;
	add.s64 	%rd56, %rd12, %rd55;
	ld.global.u32 	%r6, [%rd56];
	ld.global.u32 	%r7, [%rd56+4];
	not.b64 	%rd57, %rd53;
	add.s64 	%rd58, %rd13, %rd57;
	shl.b64 	%rd59, %rd58, 3;
	add.s64 	%rd60, %rd12, %rd59;
	ld.global.u32 	%r8, [%rd60];
	ld.global.u32 	%r9, [%rd60+4];
	add.s32 	%r10, %r9, %r8;
	add.s32 	%r11, %r7, %r6;
	setp.lt.s32 	%p5, %r10, %r11;
	add.s64 	%rd61, %rd53, 1;
	selp.b64 	%rd85, %rd85, %rd61, %p5;
	selp.b64 	%rd81, %rd53, %rd81, %p5;
	setp.lt.u64 	%p6, %rd85, %rd81;
	@%p6 bra 	$L__BB5_6;
	bra.uni 	$L__BB5_10;
$L__BB5_7:
	sub.s64 	%rd62, %rd7, %rd6;
	sub.s64 	%rd63, %rd8, %rd7;
	max.u64 	%rd64, %rd9, %rd63;
	sub.s64 	%rd85, %rd64, %rd63;
	min.u64 	%rd83, %rd62, %rd9;
	setp.ge.u64 	%p7, %rd85, %rd83;
	@%p7 bra 	$L__BB5_10;
	cvta.to.global.u64 	%rd20, %rd28;
	add.s64 	%rd21, %rd9, %rd7;
$L__BB5_9:
	sub.s64 	%rd65, %rd83, %rd85;
	shr.u64 	%rd66, %rd65, 1;
	add.s64 	%rd67, %rd66, %rd85;
	add.s64 	%rd68, %rd67, %rd6;
	shl.b64 	%rd69, %rd68, 3;
	add.s64 	%rd70, %rd20, %rd69;
	ld.global.u32 	%r12, [%rd70];
	ld.global.u32 	%r13, [%rd70+4];
	not.b64 	%rd71, %rd67;
	add.s64 	%rd72, %rd21, %rd71;
	shl.b64 	%rd73, %rd72, 3;
	add.s64 	%rd74, %rd20, %rd73;
	ld.global.u32 	%r14, [%rd74];
	ld.global.u32 	%r15, [%rd74+4];
	add.s32 	%r16, %r15, %r14;
	add.s32 	%r17, %r13, %r12;
	setp.lt.s32 	%p8, %r16, %r17;
	add.s64 	%rd75, %rd67, 1;
	selp.b64 	%rd85, %rd85, %rd75, %p8;
	selp.b64 	%rd83, %rd67, %rd83, %p8;
	setp.lt.u64 	%p9, %rd85, %rd83;
	@%p9 bra 	$L__BB5_9;
$L__BB5_10:
	add.s64 	%rd76, %rd85, %rd6;
	shl.b64 	%rd77, %rd2, 3;
	add.s64 	%rd78, %rd1, %rd77;
	st.global.u64 	[%rd78], %rd76;
$L__BB5_11:
	ret;

}
	// .globl	_ZN3cub18CUB_300001_SM_10006detail10merge_sort26DeviceMergeSortMergeKernelINS2_10policy_hubIN6thrust24THRUST_300001_SM_1000_NS10device_ptrI6MyItemEEE9Policy600ES9_PNS0_8NullTypeES9_SD_mN4cuda3std3__44lessIS8_EES8_SC_EEvbT2_T3_T4_PT6_PT7_T5_PSL_SL_NS1_7vsmem_tE
.visible .entry _ZN3cub18CUB_300001_SM_10006detail10merge_sort26DeviceMergeSortMergeKernelINS2_10policy_hubIN6thrust24THRUST_300001_SM_1000_NS10device_ptrI6MyItemEEE9Policy600ES9_PNS0_8NullTypeES9_SD_mN4cuda3std3__44lessIS8_EES8_SC_EEvbT2_T3_T4_PT6_PT7_T5_PSL_SL_NS1_7vsmem_tE(
	.param .u8 _ZN3cub18CUB_300001_SM_10006detail10merge_sort26DeviceMergeSortMergeKernelINS2_10policy_hubIN6thrust24THRUST_300001_SM_1000_NS10device_ptrI6MyItemEEE9Policy600ES9_PNS0_8NullTypeES9_SD_mN4cuda3std3__44lessIS8_EES8_SC_EEvbT2_T3_T4_PT6_PT7_T5_PSL_SL_NS1_7vsmem_tE_param_0,
	.param .align 8 .b8 _ZN3cub18CUB_300001_SM_10006detail10merge_sort26DeviceMergeSortMergeKernelINS2_10policy_hubIN6thrust24THRUST_300001_SM_1000_NS10device_ptrI6MyItemEEE9Policy600ES9_PNS0_8NullTypeES9_SD_mN4cuda3std3__44lessIS8_EES8_SC_EEvbT2_T3_T4_PT6_PT7_T5_PSL_SL_NS1_7vsmem_tE_param_1[8],
	.param .u64 .ptr .align 1 _ZN3cub18CUB_300001_SM_10006detail10merge_sort26DeviceMergeSortMergeKernelINS2_10policy_hubIN6thrust24THRUST_300001_SM_1000_NS10device_ptrI6MyItemEEE9Policy600ES9_PNS0_8NullTypeES9_SD_mN4cuda3std3__44lessIS8_EES8_SC_EEvbT2_T3_T4_PT6_PT7_T5_PSL_SL_NS1_7vsmem_tE_param_2,
	.param .u64 _ZN3cub18CUB_300001_SM_10006detail10merge_sort26DeviceMergeSortMergeKernelINS2_10policy_hubIN6thrust24THRUST_300001_SM_1000_NS10device_ptrI6MyItemEEE9Policy600ES9_PNS0_8NullTypeES9_SD_mN4cuda3std3__44lessIS8_EES8_SC_EEvbT2_T3_T4_PT6_PT7_T5_PSL_SL_NS1_7vsmem_tE_param_3,
	.param .u64 .ptr .align 1 _ZN3cub18CUB_300001_SM_10006detail10merge_sort26DeviceMergeSortMergeKernelINS2_10policy_hubIN6thrust24THRUST_300001_SM_1000_NS10device_ptrI6MyItemEEE9Policy600ES9_PNS0_8NullTypeES9_SD_mN4cuda3std3__44lessIS8_EES8_SC_EEvbT2_T3_T4_PT6_PT7_T5_PSL_SL_NS1_7vsmem_tE_param_4,
	.param .u64 .ptr .align 1 _ZN3cub18CUB_300001_SM_10006detail10merge_sort26DeviceMergeSortMergeKernelINS2_10policy_hubIN6thrust24THRUST_300001_SM_1000_NS10device_ptrI6MyItemEEE9Policy600ES9_PNS0_8NullTypeES9_SD_mN4cuda3std3__44lessIS8_EES8_SC_EEvbT2_T3_T4_PT6_PT7_T5_PSL_SL_NS1_7vsmem_tE_param_5,
	.param .align 1 .b8 _ZN3cub18CUB_300001_SM_10006detail10merge_sort26DeviceMergeSortMergeKernelINS2_10policy_hubIN6thrust24THRUST_300001_SM_1000_NS10device_ptrI6MyItemEEE9Policy600ES9_PNS0_8NullTypeES9_SD_mN4cuda3std3__44lessIS8_EES8_SC_EEvbT2_T3_T4_PT6_PT7_T5_PSL_SL_NS1_7vsmem_tE_param_6[1],
	.param .u64 .ptr .align 1 _ZN3cub18CUB_300001_SM_10006detail10merge_sort26DeviceMergeSortMergeKernelINS2_10policy_hubIN6thrust24THRUST_300001_SM_1000_NS10device_ptrI6MyItemEEE9Policy600ES9_PNS0_8NullTypeES9_SD_mN4cuda3std3__44lessIS8_EES8_SC_EEvbT2_T3_T4_PT6_PT7_T5_PSL_SL_NS1_7vsmem_tE_param_7,
	.param .u64 _ZN3cub18CUB_300001_SM_10006detail10merge_sort26DeviceMergeSortMergeKernelINS2_10policy_hubIN6thrust24THRUST_300001_SM_1000_NS10device_ptrI6MyItemEEE9Policy600ES9_PNS0_8NullTypeES9_SD_mN4cuda3std3__44lessIS8_EES8_SC_EEvbT2_T3_T4_PT6_PT7_T5_PSL_SL_NS1_7vsmem_tE_param_8,
	.param .align 8 .b8 _ZN3cub18CUB_300001_SM_10006detail10merge_sort26DeviceMergeSortMergeKernelINS2_10policy_hubIN6thrust24THRUST_300001_SM_1000_NS10device_ptrI6MyItemEEE9Policy600ES9_PNS0_8NullTypeES9_SD_mN4cuda3std3__44lessIS8_EES8_SC_EEvbT2_T3_T4_PT6_PT7_T5_PSL_SL_NS1_7vsmem_tE_param_9[8]
)
.maxntid 256
{
	.reg .pred 	%p<210>;
	.reg .b16 	%rs<6>;
	.reg .b32 	%r<1110>;
	.reg .b64 	%rd<130>;
	// demoted variable
	.shared .align 16 .b8 _ZZN3cub18CUB_300001_SM_10006detail10merge_sort26DeviceMergeSortMergeKernelINS2_10policy_hubIN6thrust24THRUST_300001_SM_1000_NS10device_ptrI6MyItemEEE9Policy600ES9_PNS0_8NullTypeES9_SD_mN4cuda3std3__44lessIS8_EES8_SC_EEvbT2_T3_T4_PT6_PT7_T5_PSL_SL_NS1_7vsmem_tEE19static_temp_storage[16912];
	ld.param.u64 	%rd26, [_ZN3cub18CUB_300001_SM_10006detail10merge_sort26DeviceMergeSortMergeKernelINS2_10policy_hubIN6thrust24THRUST_300001_SM_1000_NS10device_ptrI6MyItemEEE9Policy600ES9_PNS0_8NullTypeES9_SD_mN4cuda3std3__44lessIS8_EES8_SC_EEvbT2_T3_T4_PT6_PT7_T5_PSL_SL_NS1_7vsmem_tE_param_1];
	ld.param.u64 	%rd27, [_ZN3cub18CUB_300001_SM_10006detail10merge_sort26DeviceMergeSortMergeKernelINS2_10policy_hubIN6thrust24THRUST_300001_SM_1000_NS10device_ptrI6MyItemEEE9Policy600ES9_PNS0_8NullTypeES9_SD_mN4cuda3std3__44lessIS8_EES8_SC_EEvbT2_T3_T4_PT6_PT7_T5_PSL_SL_NS1_7vsmem_tE_param_4];
	cvta.to.global.u64 	%rd1, %rd27;
	cvta.to.global.u64 	%rd2, %rd26;
	mov.u32 	%r484, %ctaid.x;
	mov.u32 	%r485, %nctaid.x;
	cvt.u64.u32 	%rd3, %r484;
	mul.wide.u32 	%rd4, %r484, 2048;
	mov.u32 	%r1, %tid.x;
	add.s32 	%r486, %r485, -1;
	setp.ge.u32 	%p33, %r484, %r486;
	@%p33 bra 	$L__BB6_100;
	ld.param.u64 	%rd129, [_ZN3cub18CUB_300001_SM_10006detail10merge_sort26DeviceMergeSortMergeKernelINS2_10policy_hubIN6thrust24THRUST_300001_SM_1000_NS10device_ptrI6MyItemEEE9Policy600ES9_PNS0_8NullTypeES9_SD_mN4cuda3std3__44lessIS8_EES8_SC_EEvbT2_T3_T4_PT6_PT7_T5_PSL_SL_NS1_7vsmem_tE_param_8];
	ld.param.u64 	%rd127, [_ZN3cub18CUB_300001_SM_10006detail10merge_sort26DeviceMergeSortMergeKernelINS2_10policy_hubIN6thrust24THRUST_300001_SM_1000_NS10device_ptrI6MyItemEEE9Policy600ES9_PNS0_8NullTypeES9_SD_mN4cuda3std3__44lessIS8_EES8_SC_EEvbT2_T3_T4_PT6_PT7_T5_PSL_SL_NS1_7vsmem_tE_param_7];
	ld.param.u64 	%rd125, [_ZN3cub18CUB_300001_SM_10006detail10merge_sort26DeviceMergeSortMergeKernelINS2_10policy_hubIN6thrust24THRUST_300001_SM_1000_NS10device_ptrI6MyItemEEE9Policy600ES9_PNS0_8NullTypeES9_SD_mN4cuda3std3__44lessIS8_EES8_SC_EEvbT2_T3_T4_PT6_PT7_T5_PSL_SL_NS1_7vsmem_tE_param_3];
	ld.param.s8 	%rs4, [_ZN3cub18CUB_300001_SM_10006detail10merge_sort26DeviceMergeSortMergeKernelINS2_10policy_hubIN6thrust24THRUST_300001_SM_1000_NS10device_ptrI6MyItemEEE9Policy600ES9_PNS0_8NullTypeES9_SD_mN4cuda3std3__44lessIS8_EES8_SC_EEvbT2_T3_T4_PT6_PT7_T5_PSL_SL_NS1_7vsmem_tE_param_0];
	cvta.to.global.u64 	%rd75, %rd127;
	shl.b64 	%rd76, %rd3, 3;
	add.s64 	%rd77, %rd75, %rd76;
	ld.global.u64 	%rd5, [%rd77];
	ld.global.u64 	%rd78, [%rd77+8];
	neg.s64 	%rd79, %rd129;
	and.b64  	%rd80, %rd79, %rd3;
	shl.b64 	%rd6, %rd80, 11;
	shl.b64 	%rd81, %rd129, 10;
	and.b64  	%rd7, %rd81, -2048;
	sub.s64 	%rd82, %rd3, %rd80;
	shl.b64 	%rd83, %rd82, 11;
	sub.s64 	%rd84, %rd5, %rd6;
	sub.s64 	%rd85, %rd78, %rd6;
	sub.s64 	%rd86, %rd125, %rd6;
	max.u64 	%rd87, %rd86, %rd7;
	sub.s64 	%rd88, %rd87, %rd7;
	sub.s64 	%rd89, %rd83, %rd84;
	min.u64 	%rd8, %rd89, %rd88;
	setp.eq.s64 	%p131, %rd82, -1;
	selp.b64 	%rd90, 2047, 2048, %p131;
	add.s64 	%rd91, %rd90, %rd83;
	sub.s64 	%rd92, %rd91, %rd85;
	or.b64  	%rd93, %rd79, %rd3;
	setp.eq.s64 	%p132, %rd93, -1;
	min.u64 	%rd94, %rd7, %rd86;
	selp.b64 	%rd95, %rd94, %rd85, %p132;
	selp.b64 	%rd96, %rd7, %rd92, %p132;
	min.u64 	%rd97, %rd96, %rd88;
	cvt.u32.u64 	%r714, %rd84;
	cvt.u32.u64 	%r715, %rd95;
	sub.s32 	%r2, %r715, %r714;
	cvt.u32.u64 	%r716, %rd97;
	cvt.u32.u64 	%r717, %rd8;
	sub.s32 	%r3, %r716, %r717;
	// begin inline asm
	griddepcontrol.wait;
	// end inline asm
	setp.eq.s16 	%p133, %rs4, 0;
	@%p133 bra 	$L__BB6_26;
	add.s64 	%rd98, %rd6, %rd7;
	add.s64 	%rd99, %rd98, %rd8;
	setp.ge.s32 	%p134, %r1, %r2;
	cvt.u64.u32 	%rd100, %r1;
	add.s64 	%rd101, %rd5, %rd100;
	shl.b64 	%rd102, %rd101, 3;
	add.s64 	%rd9, %rd2, %rd102;
	sub.s32 	%r718, %r1, %r2;
	cvt.s64.s32 	%rd103, %r718;
	add.s64 	%rd104, %rd99, %rd103;
	shl.b64 	%rd105, %rd104, 3;
	add.s64 	%rd10, %rd2, %rd105;
	@%p134 bra 	$L__BB6_4;
	ld.global.u32 	%r1003, [%rd9];
	ld.global.u32 	%r1002, [%rd9+4];
	bra.uni 	$L__BB6_5;
$L__BB6_4:
	ld.global.u32 	%r1003, [%rd10];
	ld.global.u32 	%r1002, [%rd10+4];
$L__BB6_5:
	add.s32 	%r719, %r1, 256;
	setp.lt.s32 	%p135, %r719, %r2;
	@%p135 bra 	$L__BB6_7;
	ld.global.u32 	%r1001, [%rd10+2048];
	ld.global.u32 	%r1000, [%rd10+2052];
	bra.uni 	$L__BB6_8;
$L__BB6_7:
	ld.global.u32 	%r1001, [%rd9+2048];
	ld.global.u32 	%r1000, [%rd9+2052];
$L__BB6_8:
	add.s32 	%r720, %r1, 512;
	setp.lt.s32 	%p136, %r720, %r2;
	@%p136 bra 	$L__BB6_10;
	ld.global.u32 	%r999, [%rd10+4096];
	ld.global.u32 	%r998, [%rd10+4100];
	bra.uni 	$L__BB6_11;
$L__BB6_10:
	ld.global.u32 	%r999, [%rd9+4096];
	ld.global.u32 	%r998, [%rd9+4100];
$L__BB6_11:
	add.s32 	%r721, %r1, 768;
	setp.lt.s32 	%p137, %r721, %r2;
	@%p137 bra 	$L__BB6_13;
	ld.global.u32 	%r997, [%rd10+6144];
	ld.global.u32 	%r996, [%rd10+6148];
	bra.uni 	$L__BB6_14;
$L__BB6_13:
	ld.global.u32 	%r997, [%rd9+6144];
	ld.global.u32 	%r996, [%rd9+6148];
$L__BB6_14:
	or.b32  	%r722, %r1, 1024;
	setp.lt.s32 	%p138, %r722, %r2;
	@%p138 bra 	$L__BB6_16;
	ld.global.u32 	%r995, [%rd10+8192];
	ld.global.u32 	%r994, [%rd10+8196];
	bra.uni 	$L__BB6_17;
$L__BB6_16:
	ld.global.u32 	%r995, [%rd9+8192];
	ld.global.u32 	%r994, [%rd9+8196];
$L__BB6_17:
	add.s32 	%r723, %r1, 1280;
	setp.lt.s32 	%p139, %r723, %r2;
	@%p139 bra 	$L__BB6_19;
	ld.global.u32 	%r993, [%rd10+10240];
	ld.global.u32 	%r992, [%rd10+10244];
	bra.uni 	$L__BB6_20;
$L__BB6_19:
	ld.global.u32 	%r993, [%rd9+10240];
	ld.global.u32 	%r992, [%rd9+10244];
$L__BB6_20:
	add.s32 	%r724, %r1, 1536;
	setp.lt.s32 	%p140, %r724, %r2;
	@%p140 bra 	$L__BB6_22;
	ld.global.u32 	%r991, [%rd10+12288];
	ld.global.u32 	%r990, [%rd10+12292];
	bra.uni 	$L__BB6_23;
$L__BB6_22:
	ld.global.u32 	%r991, [%rd9+12288];
	ld.global.u32 	%r990, [%rd9+12292];
$L__BB6_23:
	add.s32 	%r725, %r1, 1792;
	setp.lt.s32 	%p141, %r725, %r2;
	@%p141 bra 	$L__BB6_25;
	ld.global.u32 	%r989, [%rd10+14336];
	ld.global.u32 	%r988, [%rd10+14340];
	bra.uni 	$L__BB6_50;
$L__BB6_25:
	ld.global.u32 	%r989, [%rd9+14336];
	ld.global.u32 	%r988, [%rd9+14340];
	bra.uni 	$L__BB6_50;
$L__BB6_26:
	add.s64 	%rd106, %rd6, %rd7;
	add.s64 	%rd107, %rd106, %rd8;
	setp.ge.s32 	%p142, %r1, %r2;
	cvt.u64.u32 	%rd108, %r1;
	add.s64 	%rd109, %rd5, %rd108;
	shl.b64 	%rd110, %rd109, 3;
	add.s64 	%rd11, %rd1, %rd110;
	sub.s32 	%r726, %r1, %r2;
	cvt.s64.s32 	%rd111, %r726;
	add.s64 	%rd112, %rd107, %rd111;
	shl.b64 	%rd113, %rd112, 3;
	add.s64 	%rd12, %rd1, %rd113;
	@%p142 bra 	$L__BB6_28;
	ld.global.u32 	%r1003, [%rd11];
	ld.global.u32 	%r1002, [%rd11+4];
	bra.uni 	$L__BB6_29;
$L__BB6_28:
	ld.global.u32 	%r1003, [%rd12];
	ld.global.u32 	%r1002, [%rd12+4];
$L__BB6_29:
	add.s32 	%r727, %r1, 256;
	setp.lt.s32 	%p143, %r727, %r2;
	@%p143 bra 	$L__BB6_31;
	ld.global.u32 	%r1001, [%rd12+2048];
	ld.global.u32 	%r1000, [%rd12+2052];
	bra.uni 	$L__BB6_32;
$L__BB6_31:
	ld.global.u32 	%r1001, [%rd11+2048];
	ld.global.u32 	%r1000, [%rd11+2052];
$L__BB6_32:
	add.s32 	%r728, %r1, 512;
	setp.lt.s32 	%p144, %r728, %r2;
	@%p144 bra 	$L__BB6_34;
	ld.global.u32 	%r999, [%rd12+4096];
	ld.global.u32 	%r998, [%rd12+4100];
	bra.uni 	$L__BB6_35;
$L__BB6_34:
	ld.global.u32 	%r999, [%rd11+4096];
	ld.global.u32 	%r998, [%rd11+4100];
$L__BB6_35:
	add.s32 	%r729, %r1, 768;
	setp.lt.s32 	%p145, %r729, %r2;
	@%p145 bra 	$L__BB6_37;
	ld.global.u32 	%r997, [%rd12+6144];
	ld.global.u32 	%r996, [%rd12+6148];
	bra.uni 	$L__BB6_38;
$L__BB6_37:
	ld.global.u32 	%r997, [%rd11+6144];
	ld.global.u32 	%r996, [%rd11+6148];
$L__BB6_38:
	or.b32  	%r730, %r1, 1024;
	setp.lt.s32 	%p146, %r730, %r2;
	@%p146 bra 	$L__BB6_40;
	ld.global.u32 	%r995, [%rd12+8192];
	ld.global.u32 	%r994, [%rd12+8196];
	bra.uni 	$L__BB6_41;
$L__BB6_40:
	ld.global.u32 	%r995, [%rd11+8192];
	ld.global.u32 	%r994, [%rd11+8196];
$L__BB6_41:
	add.s32 	%r731, %r1, 1280;
	setp.lt.s32 	%p147, %r731, %r2;
	@%p147 bra 	$L__BB6_43;
	ld.global.u32 	%r993, [%rd12+10240];
	ld.global.u32 	%r992, [%rd12+10244];
	bra.uni 	$L__BB6_44;
$L__BB6_43:
	ld.global.u32 	%r993, [%rd11+10240];
	ld.global.u32 	%r992, [%rd11+10244];
$L__BB6_44:
	add.s32 	%r732, %r1, 1536;
	setp.lt.s32 	%p148, %r732, %r2;
	@%p148 bra 	$L__BB6_46;
	ld.global.u32 	%r991, [%rd12+12288];
	ld.global.u32 	%r990, [%rd12+12292];
	bra.uni 	$L__BB6_47;
$L__BB6_46:
	ld.global.u32 	%r991, [%rd11+12288];
	ld.global.u32 	%r990, [%rd11+12292];
$L__BB6_47:
	add.s32 	%r733, %r1, 1792;
	setp.lt.s32 	%p149, %r733, %r2;
	@%p149 bra 	$L__BB6_49;
	ld.global.u32 	%r989, [%rd12+14336];
	ld.global.u32 	%r988, [%rd12+14340];
	bra.uni 	$L__BB6_50;
$L__BB6_49:
	ld.global.u32 	%r989, [%rd11+14336];
	ld.global.u32 	%r988, [%rd11+14340];
$L__BB6_50:
	shl.b32 	%r113, %r1, 3;
	mov.u32 	%r734, _ZZN3cub18CUB_300001_SM_10006detail10merge_sort26DeviceMergeSortMergeKernelINS2_10policy_hubIN6thrust24THRUST_300001_SM_1000_NS10device_ptrI6MyItemEEE9Policy600ES9_PNS0_8NullTypeES9_SD_mN4cuda3std3__44lessIS8_EES8_SC_EEvbT2_T3_T4_PT6_PT7_T5_PSL_SL_NS1_7vsmem_tEE19static_temp_storage;
	add.s32 	%r735, %r734, %r113;
	st.shared.v2.u32 	[%r735], {%r1003, %r1002};
	st.shared.v2.u32 	[%r735+2048], {%r1001, %r1000};
	st.shared.v2.u32 	[%r735+4096], {%r999, %r998};
	st.shared.v2.u32 	[%r735+6144], {%r997, %r996};
	st.shared.v2.u32 	[%r735+8192], {%r995, %r994};
	st.shared.v2.u32 	[%r735+10240], {%r993, %r992};
	st.shared.v2.u32 	[%r735+12288], {%r991, %r990};
	st.shared.v2.u32 	[%r735+14336], {%r989, %r988};
	bar.sync 	0;
	// begin inline asm
	griddepcontrol.launch_dependents;
	// end inline asm
	add.s32 	%r112, %r3, %r2;
	min.s32 	%r114, %r113, %r112;
	shl.b32 	%r736, %r2, 3;
	add.s32 	%r115, %r734, %r736;
	setp.lt.s32 	%p150, %r114, %r3;
	sub.s32 	%r737, %r114, %r3;
	selp.b32 	%r1006, 0, %r737, %p150;
	min.s32 	%r1004, %r114, %r2;
	setp.ge.s32 	%p151, %r1006, %r1004;
	@%p151 bra 	$L__BB6_52;
$L__BB6_51:
	sub.s32 	%r738, %r1004, %r1006;
	shr.u32 	%r739, %r738, 31;
	add.s32 	%r740, %r738, %r739;
	shr.s32 	%r741, %r740, 1;
	add.s32 	%r742, %r741, %r1006;
	shl.b32 	%r743, %r742, 3;
	add.s32 	%r745, %r734, %r743;
	ld.shared.v2.u32 	{%r746, %r747}, [%r745];
	not.b32 	%r748, %r742;
	add.s32 	%r749, %r114, %r748;
	shl.b32 	%r750, %r749, 3;
	add.s32 	%r751, %r115, %r750;
	ld.shared.v2.u32 	{%r752, %r753}, [%r751];
	add.s32 	%r754, %r753, %r752;
	add.s32 	%r755, %r747, %r746;
	setp.lt.s32 	%p152, %r754, %r755;
	add.s32 	%r756, %r742, 1;
	selp.b32 	%r1006, %r1006, %r756, %p152;
	selp.b32 	%r1004, %r742, %r1004, %p152;
	setp.lt.s32 	%p153, %r1006, %r1004;
	@%p153 bra 	$L__BB6_51;
$L__BB6_52:
	sub.s32 	%r757, %r114, %r1006;
	add.s32 	%r123, %r757, %r2;
	shl.b32 	%r758, %r757, 3;
	add.s32 	%r124, %r115, %r758;
	ld.shared.v2.u32 	{%r1007, %r1008}, [%r124];
	shl.b32 	%r759, %r1006, 3;
	add.s32 	%r127, %r734, %r759;
	ld.shared.v2.u32 	{%r1013, %r1014}, [%r127];
	setp.ge.s32 	%p155, %r123, %r112;
	mov.pred 	%p194, 0;
	@%p155 bra 	$L__BB6_55;
	setp.ge.s32 	%p157, %r1006, %r2;
	mov.pred 	%p194, -1;
	@%p157 bra 	$L__BB6_55;
	add.s32 	%r761, %r1008, %r1007;
	add.s32 	%r762, %r1014, %r1013;
	setp.lt.s32 	%p194, %r761, %r762;
$L__BB6_55:
	selp.b32 	%r130, %r1008, %r1014, %p194;
	selp.b32 	%r131, %r1007, %r1013, %p194;
	selp.u32 	%r763, 1, 0, %p194;
	add.s32 	%r132, %r123, %r763;
	not.pred 	%p158, %p194;
	selp.u32 	%r764, 1, 0, %p158;
	add.s32 	%r133, %r1006, %r764;
	@%p158 bra 	$L__BB6_57;
	ld.shared.v2.u32 	{%r1007, %r1008}, [%r124+8];
	bra.uni 	$L__BB6_58;
$L__BB6_57:
	ld.shared.v2.u32 	{%r1013, %r1014}, [%r127+8];
$L__BB6_58:
	setp.ge.s32 	%p160, %r132, %r112;
	mov.pred 	%p195, 0;
	@%p160 bra 	$L__BB6_61;
	setp.ge.s32 	%p162, %r133, %r2;
	mov.pred 	%p195, -1;
	@%p162 bra 	$L__BB6_61;
	add.s32 	%r765, %r1008, %r1007;
	add.s32 	%r766, %r1014, %r1013;
	setp.lt.s32 	%p195, %r765, %r766;
$L__BB6_61:
	selp.b32 	%r142, %r1008, %r1014, %p195;
	selp.b32 	%r143, %r1007, %r1013, %p195;
	selp.u32 	%r767, 1, 0, %p195;
	add.s32 	%r144, %r132, %r767;
	not.pred 	%p163, %p195;
	selp.u32 	%r768, 1, 0, %p163;
	add.s32 	%r145, %r133, %r768;
	@%p195 bra 	$L__BB6_63;
	shl.b32 	%r769, %r145, 3;
	add.s32 	%r771, %r734, %r769;
	ld.shared.v2.u32 	{%r1013, %r1014}, [%r771];
	bra.uni 	$L__BB6_64;
$L__BB6_63:
	shl.b32 	%r772, %r144, 3;
	add.s32 	%r774, %r734, %r772;
	ld.shared.v2.u32 	{%r1007, %r1008}, [%r774];
$L__BB6_64:
	setp.ge.s32 	%p165, %r144, %r112;
	mov.pred 	%p196, 0;
	@%p165 bra 	$L__BB6_67;
	setp.ge.s32 	%p167, %r145, %r2;
	mov.pred 	%p196, -1;
	@%p167 bra 	$L__BB6_67;
	add.s32 	%r775, %r1008, %r1007;
	add.s32 	%r776, %r1014, %r1013;
	setp.lt.s32 	%p196, %r775, %r776;
$L__BB6_67:
	selp.b32 	%r154, %r1008, %r1014, %p196;
	selp.b32 	%r155, %r1007, %r1013, %p196;
	selp.u32 	%r777, 1, 0, %p196;
	add.s32 	%r156, %r144, %r777;
	not.pred 	%p168, %p196;
	selp.u32 	%r778, 1, 0, %p168;
	add.s32 	%r157, %r145, %r778;
	@%p196 bra 	$L__BB6_69;
	shl.b32 	%r779, %r157, 3;
	add.s32 	%r781, %r734, %r779;
	ld.shared.v2.u32 	{%r1013, %r1014}, [%r781];
	bra.uni 	$L__BB6_70;
$L__BB6_69:
	shl.b32 	%r782, %r156, 3;
	add.s32 	%r784, %r734, %r782;
	ld.shared.v2.u32 	{%r1007, %r1008}, [%r784];
$L__BB6_70:
	setp.ge.s32 	%p170, %r156, %r112;
	mov.pred 	%p197, 0;
	@%p170 bra 	$L__BB6_73;
	setp.ge.s32 	%p172, %r157, %r2;
	mov.pred 	%p197, -1;
	@%p172 bra 	$L__BB6_73;
	add.s32 	%r785, %r1008, %r1007;
	add.s32 	%r786, %r1014, %r1013;
	setp.lt.s32 	%p197, %r785, %r786;
$L__BB6_73:
	selp.b32 	%r166, %r1008, %r1014, %p197;
	selp.b32 	%r167, %r1007, %r1013, %p197;
	selp.u32 	%r787, 1, 0, %p197;
	add.s32 	%r168, %r156, %r787;
	not.pred 	%p173, %p197;
	selp.u32 	%r788, 1, 0, %p173;
	add.s32 	%r169, %r157, %r788;
	@%p197 bra 	$L__BB6_75;
	shl.b32 	%r789, %r169, 3;
	add.s32 	%r791, %r734, %r789;
	ld.shared.v2.u32 	{%r1013, %r1014}, [%r791];
	bra.uni 	$L__BB6_76;
$L__BB6_75:
	shl.b32 	%r792, %r168, 3;
	add.s32 	%r794, %r734, %r792;
	ld.shared.v2.u32 	{%r1007, %r1008}, [%r794];
$L__BB6_76:
	setp.ge.s32 	%p175, %r168, %r112;
	mov.pred 	%p198, 0;
	@%p175 bra 	$L__BB6_79;
	setp.ge.s32 	%p177, %r169, %r2;
	mov.pred 	%p198, -1;
	@%p177 bra 	$L__BB6_79;
	add.s32 	%r795, %r1008, %r1007;
	add.s32 	%r796, %r1014, %r1013;
	setp.lt.s32 	%p198, %r795, %r796;
$L__BB6_79:
	selp.b32 	%r178, %r1008, %r1014, %p198;
	selp.b32 	%r179, %r1007, %r1013, %p198;
	selp.u32 	%r797, 1, 0, %p198;
	add.s32 	%r180, %r168, %r797;
	not.pred 	%p178, %p198;
	selp.u32 	%r798, 1, 0, %p178;
	add.s32 	%r181, %r169, %r798;
	@%p198 bra 	$L__BB6_81;
	shl.b32 	%r799, %r181, 3;
	add.s32 	%r801, %r734, %r799;
	ld.shared.v2.u32 	{%r1013, %r1014}, [%r801];
	bra.uni 	$L__BB6_82;
$L__BB6_81:
	shl.b32 	%r802, %r180, 3;
	add.s32 	%r804, %r734, %r802;
	ld.shared.v2.u32 	{%r1007, %r1008}, [%r804];
$L__BB6_82:
	setp.ge.s32 	%p180, %r180, %r112;
	mov.pred 	%p199, 0;
	@%p180 bra 	$L__BB6_85;
	setp.ge.s32 	%p182, %r181, %r2;
	mov.pred 	%p199, -1;
	@%p182 bra 	$L__BB6_85;
	add.s32 	%r805, %r1008, %r1007;
	add.s32 	%r806, %r1014, %r1013;
	setp.lt.s32 	%p199, %r805, %r806;
$L__BB6_85:
	selp.b32 	%r190, %r1008, %r1014, %p199;
	selp.b32 	%r191, %r1007, %r1013, %p199;
	selp.u32 	%r807, 1, 0, %p199;
	add.s32 	%r192, %r180, %r807;
	not.pred 	%p183, %p199;
	selp.u32 	%r808, 1, 0, %p183;
	add.s32 	%r193, %r181, %r808;
	@%p199 bra 	$L__BB6_87;
	shl.b32 	%r809, %r193, 3;
	add.s32 	%r811, %r734, %r809;
	ld.shared.v2.u32 	{%r1013, %r1014}, [%r811];
	bra.uni 	$L__BB6_88;
$L__BB6_87:
	shl.b32 	%r812, %r192, 3;
	add.s32 	%r814, %r734, %r812;
	ld.shared.v2.u32 	{%r1007, %r1008}, [%r814];
$L__BB6_88:
	setp.ge.s32 	%p185, %r192, %r112;
	mov.pred 	%p200, 0;
	@%p185 bra 	$L__BB6_91;
	setp.ge.s32 	%p187, %r193, %r2;
	mov.pred 	%p200, -1;
	@%p187 bra 	$L__BB6_91;
	add.s32 	%r815, %r1008, %r1007;
	add.s32 	%r816, %r1014, %r1013;
	setp.lt.s32 	%p200, %r815, %r816;
$L__BB6_91:
	selp.b32 	%r202, %r1008, %r1014, %p200;
	selp.b32 	%r203, %r1007, %r1013, %p200;
	selp.u32 	%r817, 1, 0, %p200;
	add.s32 	%r204, %r192, %r817;
	not.pred 	%p188, %p200;
	selp.u32 	%r818, 1, 0, %p188;
	add.s32 	%r205, %r193, %r818;
	@%p200 bra 	$L__BB6_93;
	shl.b32 	%r819, %r205, 3;
	mov.u32 	%r820, _ZZN3cub18CUB_300001_SM_10006detail10merge_sort26DeviceMergeSortMergeKernelINS2_10policy_hubIN6thrust24THRUST_300001_SM_1000_NS10device_ptrI6MyItemEEE9Policy600ES9_PNS0_8NullTypeES9_SD_mN4cuda3std3__44lessIS8_EES8_SC_EEvbT2_T3_T4_PT6_PT7_T5_PSL_SL_NS1_7vsmem_tEE19static_temp_storage;
	add.s32 	%r821, %r820, %r819;
	ld.shared.v2.u32 	{%r1013, %r1014}, [%r821];
	bra.uni 	$L__BB6_94;
$L__BB6_93:
	shl.b32 	%r822, %r204, 3;
	mov.u32 	%r823, _ZZN3cub18CUB_300001_SM_10006detail10merge_sort26DeviceMergeSortMergeKernelINS2_10policy_hubIN6thrust24THRUST_300001_SM_1000_NS10device_ptrI6MyItemEEE9Policy600ES9_PNS0_8NullTypeES9_SD_mN4cuda3std3__44lessIS8_EES8_SC_EEvbT2_T3_T4_PT6_PT7_T5_PSL_SL_NS1_7vsmem_tEE19static_temp_storage;
	add.s32 	%r824, %r823, %r822;
	ld.shared.v2.u32 	{%r1007, %r1008}, [%r824];
$L__BB6_94:
	setp.ge.s32 	%p190, %r204, %r112;
	mov.pred 	%p201, 0;
	@%p190 bra 	$L__BB6_97;
	setp.ge.s32 	%p192, %r205, %r2;
	mov.pred 	%p201, -1;
	@%p192 bra 	$L__BB6_97;
	add.s32 	%r825, %r1008, %r1007;
	add.s32 	%r826, %r1014, %r1013;
	setp.lt.s32 	%p201, %r825, %r826;
$L__BB6_97:
	ld.param.s8 	%rs5, [_ZN3cub18CUB_300001_SM_10006detail10merge_sort26DeviceMergeSortMergeKernelINS2_10policy_hubIN6thrust24THRUST_300001_SM_1000_NS10device_ptrI6MyItemEEE9Policy600ES9_PNS0_8NullTypeES9_SD_mN4cuda3std3__44lessIS8_EES8_SC_EEvbT2_T3_T4_PT6_PT7_T5_PSL_SL_NS1_7vsmem_tE_param_0];
	setp.eq.s16 	%p193, %rs5, 0;
	selp.b32 	%r214, %r1008, %r1014, %p201;
	selp.b32 	%r215, %r1007, %r1013, %p201;
	bar.sync 	0;
	@%p193 bra 	$L__BB6_99;
	// begin inline asm
	mov.u32 %r827, %laneid;
	// end inline asm
	and.b32  	%r828, %r113, 7936;
	shl.b32 	%r829, %r827, 3;
	add.s32 	%r830, %r829, %r828;
	shr.s32 	%r831, %r830, 5;
	add.s32 	%r832, %r831, %r830;
	shl.b32 	%r833, %r832, 3;
	mov.u32 	%r834, _ZZN3cub18CUB_300001_SM_10006detail10merge_sort26DeviceMergeSortMergeKernelINS2_10policy_hubIN6thrust24THRUST_300001_SM_1000_NS10device_ptrI6MyItemEEE9Policy600ES9_PNS0_8NullTypeES9_SD_mN4cuda3std3__44lessIS8_EES8_SC_EEvbT2_T3_T4_PT6_PT7_T5_PSL_SL_NS1_7vsmem_tEE19static_temp_storage;
	add.s32 	%r835, %r834, %r833;
	st.shared.v2.u32 	[%r835], {%r131, %r130};
	st.shared.v2.u32 	[%r835+8], {%r143, %r142};
	st.shared.v2.u32 	[%r835+16], {%r155, %r154};
	st.shared.v2.u32 	[%r835+24], {%r167, %r166};
	st.shared.v2.u32 	[%r835+32], {%r179, %r178};
	st.shared.v2.u32 	[%r835+40], {%r191, %r190};
	st.shared.v2.u32 	[%r835+48], {%r203, %r202};
	st.shared.v2.u32 	[%r835+56], {%r215, %r214};
	bar.warp.sync 	-1;
	mad.lo.s32 	%r836, %r827, -7, %r830;
	shr.s32 	%r837, %r836, 5;
	add.s32 	%r838, %r837, %r836;
	shl.b32 	%r839, %r838, 3;
	add.s32 	%r840, %r834, %r839;
	ld.shared.v2.u32 	{%r841, %r842}, [%r840];
	add.s32 	%r843, %r836, 32;
	shr.s32 	%r844, %r843, 5;
	add.s32 	%r845, %r844, %r836;
	shl.b32 	%r846, %r845, 3;
	add.s32 	%r847, %r834, %r846;
	ld.shared.v2.u32 	{%r848, %r849}, [%r847+256];
	add.s32 	%r850, %r836, 64;
	shr.s32 	%r851, %r850, 5;
	add.s32 	%r852, %r851, %r836;
	shl.b32 	%r853, %r852, 3;
	add.s32 	%r854, %r834, %r853;
	ld.shared.v2.u32 	{%r855, %r856}, [%r854+512];
	add.s32 	%r857, %r836, 96;
	shr.s32 	%r858, %r857, 5;
	add.s32 	%r859, %r858, %r836;
	shl.b32 	%r860, %r859, 3;
	add.s32 	%r861, %r834, %r860;
	ld.shared.v2.u32 	{%r862, %r863}, [%r861+768];
	add.s32 	%r864, %r836, 128;
	shr.s32 	%r865, %r864, 5;
	add.s32 	%r866, %r865, %r836;
	shl.b32 	%r867, %r866, 3;
	add.s32 	%r868, %r834, %r867;
	ld.shared.v2.u32 	{%r869, %r870}, [%r868+1024];
	add.s32 	%r871, %r836, 160;
	shr.s32 	%r872, %r871, 5;
	add.s32 	%r873, %r872, %r836;
	shl.b32 	%r874, %r873, 3;
	add.s32 	%r875, %r834, %r874;
	ld.shared.v2.u32 	{%r876, %r877}, [%r875+1280];
	add.s32 	%r878, %r836, 192;
	shr.s32 	%r879, %r878, 5;
	add.s32 	%r880, %r879, %r836;
	shl.b32 	%r881, %r880, 3;
	add.s32 	%r882, %r834, %r881;
	ld.shared.v2.u32 	{%r883, %r884}, [%r882+1536];
	add.s32 	%r885, %r836, 224;
	shr.s32 	%r886, %r885, 5;
	add.s32 	%r887, %r886, %r836;
	shl.b32 	%r888, %r887, 3;
	add.s32 	%r889, %r834, %r888;
	ld.shared.v2.u32 	{%r890, %r891}, [%r889+1792];
	and.b32  	%r892, %r1, 31;
	or.b32  	%r893, %r828, %r892;
	cvt.u64.u32 	%rd114, %r893;
	add.s64 	%rd115, %rd4, %rd114;
	shl.b64 	%rd116, %rd115, 3;
	add.s64 	%rd117, %rd1, %rd116;
	st.global.u32 	[%rd117], %r841;
	st.global.u32 	[%rd117+4], %r842;
	st.global.u32 	[%rd117+256], %r848;
	st.global.u32 	[%rd117+260], %r849;
	st.global.u32 	[%rd117+512], %r855;
	st.global.u32 	[%rd117+516], %r856;
	st.global.u32 	[%rd117+768], %r862;
	st.global.u32 	[%rd117+772], %r863;
	st.global.u32 	[%rd117+1024], %r869;
	st.global.u32 	[%rd117+1028], %r870;
	st.global.u32 	[%rd117+1280], %r876;
	st.global.u32 	[%rd117+1284], %r877;
	st.global.u32 	[%rd117+1536], %r883;
	st.global.u32 	[%rd117+1540], %r884;
	st.global.u32 	[%rd117+1792], %r890;
	st.global.u32 	[%rd117+1796], %r891;
	bra.uni 	$L__BB6_249;
$L__BB6_99:
	// begin inline asm
	mov.u32 %r894, %laneid;
	// end inline asm
	and.b32  	%r895, %r113, 7936;
	shl.b32 	%r896, %r894, 3;
	add.s32 	%r897, %r896, %r895;
	shr.s32 	%r898, %r897, 5;
	add.s32 	%r899, %r898, %r897;
	shl.b32 	%r900, %r899, 3;
	mov.u32 	%r901, _ZZN3cub18CUB_300001_SM_10006detail10merge_sort26DeviceMergeSortMergeKernelINS2_10policy_hubIN6thrust24THRUST_300001_SM_1000_NS10device_ptrI6MyItemEEE9Policy600ES9_PNS0_8NullTypeES9_SD_mN4cuda3std3__44lessIS8_EES8_SC_EEvbT2_T3_T4_PT6_PT7_T5_PSL_SL_NS1_7vsmem_tEE19static_temp_storage;
	add.s32 	%r902, %r901, %r900;
	st.shared.v2.u32 	[%r902], {%r131, %r130};
	st.shared.v2.u32 	[%r902+8], {%r143, %r142};
	st.shared.v2.u32 	[%r902+16], {%r155, %r154};
	st.shared.v2.u32 	[%r902+24], {%r167, %r166};
	st.shared.v2.u32 	[%r902+32], {%r179, %r178};
	st.shared.v2.u32 	[%r902+40], {%r191, %r190};
	st.shared.v2.u32 	[%r902+48], {%r203, %r202};
	st.shared.v2.u32 	[%r902+56], {%r215, %r214};
	bar.warp.sync 	-1;
	mad.lo.s32 	%r903, %r894, -7, %r897;
	shr.s32 	%r904, %r903, 5;
	add.s32 	%r905, %r904, %r903;
	shl.b32 	%r906, %r905, 3;
	add.s32 	%r907, %r901, %r906;
	ld.shared.v2.u32 	{%r908, %r909}, [%r907];
	add.s32 	%r910, %r903, 32;
	shr.s32 	%r911, %r910, 5;
	add.s32 	%r912, %r911, %r903;
	shl.b32 	%r913, %r912, 3;
	add.s32 	%r914, %r901, %r913;
	ld.shared.v2.u32 	{%r915, %r916}, [%r914+256];
	add.s32 	%r917, %r903, 64;
	shr.s32 	%r918, %r917, 5;
	add.s32 	%r919, %r918, %r903;
	shl.b32 	%r920, %r919, 3;
	add.s32 	%r921, %r901, %r920;
	ld.shared.v2.u32 	{%r922, %r923}, [%r921+512];
	add.s32 	%r924, %r903, 96;
	shr.s32 	%r925, %r924, 5;
	add.s32 	%r926, %r925, %r903;
	shl.b32 	%r927, %r926, 3;
	add.s32 	%r928, %r901, %r927;
	ld.shared.v2.u32 	{%r929, %r930}, [%r928+768];
	add.s32 	%r931, %r903, 128;
	shr.s32 	%r932, %r931, 5;
	add.s32 	%r933, %r932, %r903;
	shl.b32 	%r934, %r933, 3;
	add.s32 	%r935, %r901, %r934;
	ld.shared.v2.u32 	{%r936, %r937}, [%r935+1024];
	add.s32 	%r938, %r903, 160;
	shr.s32 	%r939, %r938, 5;
	add.s32 	%r940, %r939, %r903;
	shl.b32 	%r941, %r940, 3;
	add.s32 	%r942, %r901, %r941;
	ld.shared.v2.u32 	{%r943, %r944}, [%r942+1280];
	add.s32 	%r945, %r903, 192;
	shr.s32 	%r946, %r945, 5;
	add.s32 	%r947, %r946, %r903;
	shl.b32 	%r948, %r947, 3;
	add.s32 	%r949, %r901, %r948;
	ld.shared.v2.u32 	{%r950, %r951}, [%r949+1536];
	add.s32 	%r952, %r903, 224;
	shr.s32 	%r953, %r952, 5;
	add.s32 	%r954, %r953, %r903;
	shl.b32 	%r955, %r954, 3;
	add.s32 	%r956, %r901, %r955;
	ld.shared.v2.u32 	{%r957, %r958}, [%r956+1792];
	and.b32  	%r959, %r1, 31;
	cvt.u64.u32 	%rd118, %r895;
	cvt.u64.u32 	%rd119, %r959;
	add.s64 	%rd120, %rd4, %rd119;
	add.s64 	%rd121, %rd120, %rd118;
	shl.b64 	%rd122, %rd121, 3;
	add.s64 	%rd123, %rd2, %rd122;
	st.global.u32 	[%rd123], %r908;
	st.global.u32 	[%rd123+4], %r909;
	st.global.u32 	[%rd123+256], %r915;
	st.global.u32 	[%rd123+260], %r916;
	st.global.u32 	[%rd123+512], %r922;
	st.global.u32 	[%rd123+516], %r923;
	st.global.u32 	[%rd123+768], %r929;
	st.global.u32 	[%rd123+772], %r930;
	st.global.u32 	[%rd123+1024], %r936;
	st.global.u32 	[%rd123+1028], %r937;
	st.global.u32 	[%rd123+1280], %r943;
	st.global.u32 	[%rd123+1284], %r944;
	st.global.u32 	[%rd123+1536], %r950;
	st.global.u32 	[%rd123+1540], %r951;
	st.global.u32 	[%rd123+1792], %r957;
	st.global.u32 	[%rd123+1796], %r958;
	bra.uni 	$L__BB6_249;
$L__BB6_100:
	ld.param.u64 	%rd128, [_ZN3cub18CUB_300001_SM_10006detail10merge_sort26DeviceMergeSortMergeKernelINS2_10policy_hubIN6thrust24THRUST_300001_SM_1000_NS10device_ptrI6MyItemEEE9Policy600ES9_PNS0_8NullTypeES9_SD_mN4cuda3std3__44lessIS8_EES8_SC_EEvbT2_T3_T4_PT6_PT7_T5_PSL_SL_NS1_7vsmem_tE_param_8];
	ld.param.u64 	%rd126, [_ZN3cub18CUB_300001_SM_10006detail10merge_sort26DeviceMergeSortMergeKernelINS2_10policy_hubIN6thrust24THRUST_300001_SM_1000_NS10device_ptrI6MyItemEEE9Policy600ES9_PNS0_8NullTypeES9_SD_mN4cuda3std3__44lessIS8_EES8_SC_EEvbT2_T3_T4_PT6_PT7_T5_PSL_SL_NS1_7vsmem_tE_param_7];
	ld.param.u64 	%rd124, [_ZN3cub18CUB_300001_SM_10006detail10merge_sort26DeviceMergeSortMergeKernelINS2_10policy_hubIN6thrust24THRUST_300001_SM_1000_NS10device_ptrI6MyItemEEE9Policy600ES9_PNS0_8NullTypeES9_SD_mN4cuda3std3__44lessIS8_EES8_SC_EEvbT2_T3_T4_PT6_PT7_T5_PSL_SL_NS1_7vsmem_tE_param_3];
	ld.param.s8 	%rs2, [_ZN3cub18CUB_300001_SM_10006detail10merge_sort26DeviceMergeSortMergeKernelINS2_10policy_hubIN6thrust24THRUST_300001_SM_1000_NS10device_ptrI6MyItemEEE9Policy600ES9_PNS0_8NullTypeES9_SD_mN4cuda3std3__44lessIS8_EES8_SC_EEvbT2_T3_T4_PT6_PT7_T5_PSL_SL_NS1_7vsmem_tE_param_0];
	cvta.to.global.u64 	%rd28, %rd126;
	shl.b64 	%rd29, %rd3, 3;
	add.s64 	%rd30, %rd28, %rd29;
	ld.global.u64 	%rd13, [%rd30];
	ld.global.u64 	%rd31, [%rd30+8];
	neg.s64 	%rd32, %rd128;
	and.b64  	%rd33, %rd32, %rd3;
	shl.b64 	%rd14, %rd33, 11;
	shl.b64 	%rd34, %rd128, 10;
	and.b64  	%rd15, %rd34, -2048;
	sub.s64 	%rd35, %rd3, %rd33;
	shl.b64 	%rd36, %rd35, 11;
	sub.s64 	%rd37, %rd13, %rd14;
	sub.s64 	%rd38, %rd31, %rd14;
	sub.s64 	%rd39, %rd124, %rd14;
	max.u64 	%rd40, %rd39, %rd15;
	sub.s64 	%rd41, %rd40, %rd15;
	sub.s64 	%rd42, %rd36, %rd37;
	min.u64 	%rd16, %rd42, %rd41;
	setp.eq.s64 	%p34, %rd35, -1;
	selp.b64 	%rd43, 2047, 2048, %p34;
	add.s64 	%rd44, %rd43, %rd36;
	sub.s64 	%rd45, %rd44, %rd38;
	or.b64  	%rd46, %rd32, %rd3;
	setp.eq.s64 	%p35, %rd46, -1;
	min.u64 	%rd47, %rd15, %rd39;
	selp.b64 	%rd48, %rd47, %rd38, %p35;
	selp.b64 	%rd49, %rd15, %rd45, %p35;
	min.u64 	%rd50, %rd49, %rd41;
	cvt.u32.u64 	%r487, %rd37;
	cvt.u32.u64 	%r488, %rd48;
	sub.s32 	%r216, %r488, %r487;
	cvt.u32.u64 	%r489, %rd50;
	cvt.u32.u64 	%r490, %rd16;
	sub.s32 	%r217, %r489, %r490;
	// begin inline asm
	griddepcontrol.wait;
	// end inline asm
	setp.eq.s16 	%p36, %rs2, 0;
	@%p36 bra 	$L__BB6_133;
	add.s64 	%rd51, %rd14, %rd15;
	add.s64 	%rd52, %rd51, %rd16;
	add.s32 	%r218, %r217, %r216;
	setp.ge.s32 	%p37, %r1, %r218;
	cvt.u64.u32 	%rd53, %r1;
	add.s64 	%rd54, %rd13, %rd53;
	shl.b64 	%rd55, %rd54, 3;
	add.s64 	%rd17, %rd2, %rd55;
	sub.s32 	%r492, %r1, %r216;
	cvt.s64.s32 	%rd56, %r492;
	add.s64 	%rd57, %rd52, %rd56;
	shl.b64 	%rd58, %rd57, 3;
	add.s64 	%rd18, %rd2, %rd58;
	@%p37 bra 	$L__BB6_105;
	setp.ge.s32 	%p38, %r1, %r216;
	@%p38 bra 	$L__BB6_104;
	ld.global.u32 	%r1078, [%rd17];
	ld.global.u32 	%r1077, [%rd17+4];
	bra.uni 	$L__BB6_105;
$L__BB6_104:
	ld.global.u32 	%r1078, [%rd18];
	ld.global.u32 	%r1077, [%rd18+4];
$L__BB6_105:
	add.s32 	%r225, %r1, 256;
	setp.ge.s32 	%p39, %r225, %r218;
	@%p39 bra 	$L__BB6_109;
	setp.lt.s32 	%p40, %r225, %r216;
	@%p40 bra 	$L__BB6_108;
	ld.global.u32 	%r1076, [%rd18+2048];
	ld.global.u32 	%r1075, [%rd18+2052];
	bra.uni 	$L__BB6_109;
$L__BB6_108:
	ld.global.u32 	%r1076, [%rd17+2048];
	ld.global.u32 	%r1075, [%rd17+2052];
$L__BB6_109:
	add.s32 	%r232, %r1, 512;
	setp.ge.s32 	%p41, %r232, %r218;
	@%p41 bra 	$L__BB6_113;
	setp.lt.s32 	%p42, %r232, %r216;
	@%p42 bra 	$L__BB6_112;
	ld.global.u32 	%r1074, [%rd18+4096];
	ld.global.u32 	%r1073, [%rd18+4100];
	bra.uni 	$L__BB6_113;
$L__BB6_112:
	ld.global.u32 	%r1074, [%rd17+4096];
	ld.global.u32 	%r1073, [%rd17+4100];
$L__BB6_113:
	add.s32 	%r239, %r1, 768;
	setp.ge.s32 	%p43, %r239, %r218;
	@%p43 bra 	$L__BB6_117;
	setp.lt.s32 	%p44, %r239, %r216;
	@%p44 bra 	$L__BB6_116;
	ld.global.u32 	%r1072, [%rd18+6144];
	ld.global.u32 	%r1071, [%rd18+6148];
	bra.uni 	$L__BB6_117;
$L__BB6_116:
	ld.global.u32 	%r1072, [%rd17+6144];
	ld.global.u32 	%r1071, [%rd17+6148];
$L__BB6_117:
	or.b32  	%r246, %r1, 1024;
	setp.ge.s32 	%p45, %r246, %r218;
	@%p45 bra 	$L__BB6_121;
	setp.lt.s32 	%p46, %r246, %r216;
	@%p46 bra 	$L__BB6_120;
	ld.global.u32 	%r1070, [%rd18+8192];
	ld.global.u32 	%r1069, [%rd18+8196];
	bra.uni 	$L__BB6_121;
$L__BB6_120:
	ld.global.u32 	%r1070, [%rd17+8192];
	ld.global.u32 	%r1069, [%rd17+8196];
$L__BB6_121:
	add.s32 	%r253, %r1, 1280;
	setp.ge.s32 	%p47, %r253, %r218;
	@%p47 bra 	$L__BB6_125;
	setp.lt.s32 	%p48, %r253, %r216;
	@%p48 bra 	$L__BB6_124;
	ld.global.u32 	%r1068, [%rd18+10240];
	ld.global.u32 	%r1067, [%rd18+10244];
	bra.uni 	$L__BB6_125;
$L__BB6_124:
	ld.global.u32 	%r1068, [%rd17+10240];
	ld.global.u32 	%r1067, [%rd17+10244];
$L__BB6_125:
	add.s32 	%r260, %r1, 1536;
	setp.ge.s32 	%p49, %r260, %r218;
	@%p49 bra 	$L__BB6_129;
	setp.lt.s32 	%p50, %r260, %r216;
	@%p50 bra 	$L__BB6_128;
	ld.global.u32 	%r1066, [%rd18+12288];
	ld.global.u32 	%r1065, [%rd18+12292];
	bra.uni 	$L__BB6_129;
$L__BB6_128:
	ld.global.u32 	%r1066, [%rd17+12288];
	ld.global.u32 	%r1065, [%rd17+12292];
$L__BB6_129:
	add.s32 	%r267, %r1, 1792;
	setp.ge.s32 	%p51, %r267, %r218;
	@%p51 bra 	$L__BB6_165;
	setp.lt.s32 	%p52, %r267, %r216;
	@%p52 bra 	$L__BB6_132;
	ld.global.u32 	%r1064, [%rd18+14336];
	ld.global.u32 	%r1063, [%rd18+14340];
	bra.uni 	$L__BB6_165;
$L__BB6_132:
	ld.global.u32 	%r1064, [%rd17+14336];
	ld.global.u32 	%r1063, [%rd17+14340];
	bra.uni 	$L__BB6_165;
$L__BB6_133:
	add.s64 	%rd59, %rd14, %rd15;
	add.s64 	%rd60, %rd59, %rd16;
	add.s32 	%r272, %r217, %r216;
	setp.ge.s32 	%p53, %r1, %r272;
	cvt.u64.u32 	%rd61, %r1;
	add.s64 	%rd62, %rd13, %rd61;
	shl.b64 	%rd63, %rd62, 3;
	add.s64 	%rd19, %rd1, %rd63;
	sub.s32 	%r501, %r1, %r216;
	cvt.s64.s32 	%rd64, %r501;
	add.s64 	%rd65, %rd60, %rd64;
	shl.b64 	%rd66, %rd65, 3;
	add.s64 	%rd20, %rd1, %rd66;
	@%p53 bra 	$L__BB6_137;
	setp.ge.s32 	%p54, %r1, %r216;
	@%p54 bra 	$L__BB6_136;
	ld.global.u32 	%r1078, [%rd19];
	ld.global.u32 	%r1077, [%rd19+4];
	bra.uni 	$L__BB6_137;
$L__BB6_136:
	ld.global.u32 	%r1078, [%rd20];
	ld.global.u32 	%r1077, [%rd20+4];
$L__BB6_137:
	add.s32 	%r279, %r1, 256;
	setp.ge.s32 	%p55, %r279, %r272;
	@%p55 bra 	$L__BB6_141;
	setp.lt.s32 	%p56, %r279, %r216;
	@%p56 bra 	$L__BB6_140;
	ld.global.u32 	%r1076, [%rd20+2048];
	ld.global.u32 	%r1075, [%rd20+2052];
	bra.uni 	$L__BB6_141;
$L__BB6_140:
	ld.global.u32 	%r1076, [%rd19+2048];
	ld.global.u32 	%r1075, [%rd19+2052];
$L__BB6_141:
	add.s32 	%r286, %r1, 512;
	setp.ge.s32 	%p57, %r286, %r272;
	@%p57 bra 	$L__BB6_145;
	setp.lt.s32 	%p58, %r286, %r216;
	@%p58 bra 	$L__BB6_144;
	ld.global.u32 	%r1074, [%rd20+4096];
	ld.global.u32 	%r1073, [%rd20+4100];
	bra.uni 	$L__BB6_145;
$L__BB6_144:
	ld.global.u32 	%r1074, [%rd19+4096];
	ld.global.u32 	%r1073, [%rd19+4100];
$L__BB6_145:
	add.s32 	%r293, %r1, 768;
	setp.ge.s32 	%p59, %r293, %r272;
	@%p59 bra 	$L__BB6_149;
	setp.lt.s32 	%p60, %r293, %r216;
	@%p60 bra 	$L__BB6_148;
	ld.global.u32 	%r1072, [%rd20+6144];
	ld.global.u32 	%r1071, [%rd20+6148];
	bra.uni 	$L__BB6_149;
$L__BB6_148:
	ld.global.u32 	%r1072, [%rd19+6144];
	ld.global.u32 	%r1071, [%rd19+6148];
$L__BB6_149:
	or.b32  	%r300, %r1, 1024;
	setp.ge.s32 	%p61, %r300, %r272;
	@%p61 bra 	$L__BB6_153;
	setp.lt.s32 	%p62, %r300, %r216;
	@%p62 bra 	$L__BB6_152;
	ld.global.u32 	%r1070, [%rd20+8192];
	ld.global.u32 	%r1069, [%rd20+8196];
	bra.uni 	$L__BB6_153;
$L__BB6_152:
	ld.global.u32 	%r1070, [%rd19+8192];
	ld.global.u32 	%r1069, [%rd19+8196];
$L__BB6_153:
	add.s32 	%r307, %r1, 1280;
	setp.ge.s32 	%p63, %r307, %r272;
	@%p63 bra 	$L__BB6_157;
	setp.lt.s32 	%p64, %r307, %r216;
	@%p64 bra 	$L__BB6_156;
	ld.global.u32 	%r1068, [%rd20+10240];
	ld.global.u32 	%r1067, [%rd20+10244];
	bra.uni 	$L__BB6_157;
$L__BB6_156:
	ld.global.u32 	%r1068, [%rd19+10240];
	ld.global.u32 	%r1067, [%rd19+10244];
$L__BB6_157:
	add.s32 	%r314, %r1, 1536;
	setp.ge.s32 	%p65, %r314, %r272;
	@%p65 bra 	$L__BB6_161;
	setp.lt.s32 	%p66, %r314, %r216;
	@%p66 bra 	$L__BB6_160;
	ld.global.u32 	%r1066, [%rd20+12288];
	ld.global.u32 	%r1065, [%rd20+12292];
	bra.uni 	$L__BB6_161;
$L__BB6_160:
	ld.global.u32 	%r1066, [%rd19+12288];
	ld.global.u32 	%r1065, [%rd19+12292];
$L__BB6_161:
	add.s32 	%r321, %r1, 1792;
	setp.ge.s32 	%p67, %r321, %r272;
	@%p67 bra 	$L__BB6_165;
	setp.lt.s32 	%p68, %r321, %r216;
	@%p68 bra 	$L__BB6_164;
	ld.global.u32 	%r1064, [%rd20+14336];
	ld.global.u32 	%r1063, [%rd20+14340];
	bra.uni 	$L__BB6_165;
$L__BB6_164:
	ld.global.u32 	%r1064, [%rd19+14336];
	ld.global.u32 	%r1063, [%rd19+14340];
$L__BB6_165:
	shl.b32 	%r343, %r1, 3;
	mov.u32 	%r509, _ZZN3cub18CUB_300001_SM_10006detail10merge_sort26DeviceMergeSortMergeKernelINS2_10policy_hubIN6thrust24THRUST_300001_SM_1000_NS10device_ptrI6MyItemEEE9Policy600ES9_PNS0_8NullTypeES9_SD_mN4cuda3std3__44lessIS8_EES8_SC_EEvbT2_T3_T4_PT6_PT7_T5_PSL_SL_NS1_7vsmem_tEE19static_temp_storage;
	add.s32 	%r510, %r509, %r343;
	st.shared.v2.u32 	[%r510], {%r1078, %r1077};
	st.shared.v2.u32 	[%r510+2048], {%r1076, %r1075};
	st.shared.v2.u32 	[%r510+4096], {%r1074, %r1073};
	st.shared.v2.u32 	[%r510+6144], {%r1072, %r1071};
	st.shared.v2.u32 	[%r510+8192], {%r1070, %r1069};
	st.shared.v2.u32 	[%r510+10240], {%r1068, %r1067};
	st.shared.v2.u32 	[%r510+12288], {%r1066, %r1065};
	st.shared.v2.u32 	[%r510+14336], {%r1064, %r1063};
	bar.sync 	0;
	// begin inline asm
	griddepcontrol.launch_dependents;
	// end inline asm
	add.s32 	%r342, %r217, %r216;
	min.s32 	%r344, %r343, %r342;
	shl.b32 	%r511, %r216, 3;
	add.s32 	%r345, %r509, %r511;
	setp.lt.s32 	%p69, %r344, %r217;
	sub.s32 	%r512, %r344, %r217;
	selp.b32 	%r1081, 0, %r512, %p69;
	min.s32 	%r1079, %r344, %r216;
	setp.ge.s32 	%p70, %r1081, %r1079;
	@%p70 bra 	$L__BB6_167;
$L__BB6_166:
	sub.s32 	%r513, %r1079, %r1081;
	shr.u32 	%r514, %r513, 31;
	add.s32 	%r515, %r513, %r514;
	shr.s32 	%r516, %r515, 1;
	add.s32 	%r517, %r516, %r1081;
	shl.b32 	%r518, %r517, 3;
	add.s32 	%r520, %r509, %r518;
	ld.shared.v2.u32 	{%r521, %r522}, [%r520];
	not.b32 	%r523, %r517;
	add.s32 	%r524, %r344, %r523;
	shl.b32 	%r525, %r524, 3;
	add.s32 	%r526, %r345, %r525;
	ld.shared.v2.u32 	{%r527, %r528}, [%r526];
	add.s32 	%r529, %r528, %r527;
	add.s32 	%r530, %r522, %r521;
	setp.lt.s32 	%p71, %r529, %r530;
	add.s32 	%r531, %r517, 1;
	selp.b32 	%r1081, %r1081, %r531, %p71;
	selp.b32 	%r1079, %r517, %r1079, %p71;
	setp.lt.s32 	%p72, %r1081, %r1079;
	@%p72 bra 	$L__BB6_166;
$L__BB6_167:
	sub.s32 	%r532, %r344, %r1081;
	add.s32 	%r353, %r532, %r216;
	shl.b32 	%r533, %r532, 3;
	add.s32 	%r354, %r345, %r533;
	ld.shared.v2.u32 	{%r1082, %r1083}, [%r354];
	shl.b32 	%r534, %r1081, 3;
	add.s32 	%r357, %r509, %r534;
	ld.shared.v2.u32 	{%r1088, %r1089}, [%r357];
	setp.ge.s32 	%p74, %r353, %r342;
	mov.pred 	%p202, 0;
	@%p74 bra 	$L__BB6_170;
	setp.ge.s32 	%p76, %r1081, %r216;
	mov.pred 	%p202, -1;
	@%p76 bra 	$L__BB6_170;
	add.s32 	%r536, %r1083, %r1082;
	add.s32 	%r537, %r1089, %r1088;
	setp.lt.s32 	%p202, %r536, %r537;
$L__BB6_170:
	selp.b32 	%r360, %r1083, %r1089, %p202;
	selp.b32 	%r361, %r1082, %r1088, %p202;
	selp.u32 	%r538, 1, 0, %p202;
	add.s32 	%r362, %r353, %r538;
	not.pred 	%p77, %p202;
	selp.u32 	%r539, 1, 0, %p77;
	add.s32 	%r363, %r1081, %r539;
	@%p77 bra 	$L__BB6_172;
	ld.shared.v2.u32 	{%r1082, %r1083}, [%r354+8];
	bra.uni 	$L__BB6_173;
$L__BB6_172:
	ld.shared.v2.u32 	{%r1088, %r1089}, [%r357+8];
$L__BB6_173:
	setp.ge.s32 	%p79, %r362, %r342;
	mov.pred 	%p203, 0;
	@%p79 bra 	$L__BB6_176;
	setp.ge.s32 	%p81, %r363, %r216;
	mov.pred 	%p203, -1;
	@%p81 bra 	$L__BB6_176;
	add.s32 	%r540, %r1083, %r1082;
	add.s32 	%r541, %r1089, %r1088;
	setp.lt.s32 	%p203, %r540, %r541;
$L__BB6_176:
	selp.b32 	%r372, %r1083, %r1089, %p203;
	selp.b32 	%r373, %r1082, %r1088, %p203;
	selp.u32 	%r542, 1, 0, %p203;
	add.s32 	%r374, %r362, %r542;
	not.pred 	%p82, %p203;
	selp.u32 	%r543, 1, 0, %p82;
	add.s32 	%r375, %r363, %r543;
	@%p203 bra 	$L__BB6_178;
	shl.b32 	%r544, %r375, 3;
	add.s32 	%r546, %r509, %r544;
	ld.shared.v2.u32 	{%r1088, %r1089}, [%r546];
	bra.uni 	$L__BB6_179;
$L__BB6_178:
	shl.b32 	%r547, %r374, 3;
	add.s32 	%r549, %r509, %r547;
	ld.shared.v2.u32 	{%r1082, %r1083}, [%r549];
$L__BB6_179:
	setp.ge.s32 	%p84, %r374, %r342;
	mov.pred 	%p204, 0;
	@%p84 bra 	$L__BB6_182;
	setp.ge.s32 	%p86, %r375, %r216;
	mov.pred 	%p204, -1;
	@%p86 bra 	$L__BB6_182;
	add.s32 	%r550, %r1083, %r1082;
	add.s32 	%r551, %r1089, %r1088;
	setp.lt.s32 	%p204, %r550, %r551;
$L__BB6_182:
	selp.b32 	%r384, %r1083, %r1089, %p204;
	selp.b32 	%r385, %r1082, %r1088, %p204;
	selp.u32 	%r552, 1, 0, %p204;
	add.s32 	%r386, %r374, %r552;
	not.pred 	%p87, %p204;
	selp.u32 	%r553, 1, 0, %p87;
	add.s32 	%r387, %r375, %r553;
	@%p204 bra 	$L__BB6_184;
	shl.b32 	%r554, %r387, 3;
	add.s32 	%r556, %r509, %r554;
	ld.shared.v2.u32 	{%r1088, %r1089}, [%r556];
	bra.uni 	$L__BB6_185;
$L__BB6_184:
	shl.b32 	%r557, %r386, 3;
	add.s32 	%r559, %r509, %r557;
	ld.shared.v2.u32 	{%r1082, %r1083}, [%r559];
$L__BB6_185:
	setp.ge.s32 	%p89, %r386, %r342;
	mov.pred 	%p205, 0;
	@%p89 bra 	$L__BB6_188;
	setp.ge.s32 	%p91, %r387, %r216;
	mov.pred 	%p205, -1;
	@%p91 bra 	$L__BB6_188;
	add.s32 	%r560, %r1083, %r1082;
	add.s32 	%r561, %r1089, %r1088;
	setp.lt.s32 	%p205, %r560, %r561;
$L__BB6_188:
	selp.b32 	%r396, %r1083, %r1089, %p205;
	selp.b32 	%r397, %r1082, %r1088, %p205;
	selp.u32 	%r562, 1, 0, %p205;
	add.s32 	%r398, %r386, %r562;
	not.pred 	%p92, %p205;
	selp.u32 	%r563, 1, 0, %p92;
	add.s32 	%r399, %r387, %r563;
	@%p205 bra 	$L__BB6_190;
	shl.b32 	%r564, %r399, 3;
	add.s32 	%r566, %r509, %r564;
	ld.shared.v2.u32 	{%r1088, %r1089}, [%r566];
	bra.uni 	$L__BB6_191;
$L__BB6_190:
	shl.b32 	%r567, %r398, 3;
	add.s32 	%r569, %r509, %r567;
	ld.shared.v2.u32 	{%r1082, %r1083}, [%r569];
$L__BB6_191:
	setp.ge.s32 	%p94, %r398, %r342;
	mov.pred 	%p206, 0;
	@%p94 bra 	$L__BB6_194;
	setp.ge.s32 	%p96, %r399, %r216;
	mov.pred 	%p206, -1;
	@%p96 bra 	$L__BB6_194;
	add.s32 	%r570, %r1083, %r1082;
	add.s32 	%r571, %r1089, %r1088;
	setp.lt.s32 	%p206, %r570, %r571;
$L__BB6_194:
	selp.b32 	%r408, %r1083, %r1089, %p206;
	selp.b32 	%r409, %r1082, %r1088, %p206;
	selp.u32 	%r572, 1, 0, %p206;
	add.s32 	%r410, %r398, %r572;
	not.pred 	%p97, %p206;
	selp.u32 	%r573, 1, 0, %p97;
	add.s32 	%r411, %r399, %r573;
	@%p206 bra 	$L__BB6_196;
	shl.b32 	%r574, %r411, 3;
	add.s32 	%r576, %r509, %r574;
	ld.shared.v2.u32 	{%r1088, %r1089}, [%r576];
	bra.uni 	$L__BB6_197;
$L__BB6_196:
	shl.b32 	%r577, %r410, 3;
	add.s32 	%r579, %r509, %r577;
	ld.shared.v2.u32 	{%r1082, %r1083}, [%r579];
$L__BB6_197:
	setp.ge.s32 	%p99, %r410, %r342;
	mov.pred 	%p207, 0;
	@%p99 bra 	$L__BB6_200;
	setp.ge.s32 	%p101, %r411, %r216;
	mov.pred 	%p207, -1;
	@%p101 bra 	$L__BB6_200;
	add.s32 	%r580, %r1083, %r1082;
	add.s32 	%r581, %r1089, %r1088;
	setp.lt.s32 	%p207, %r580, %r581;
$L__BB6_200:
	selp.b32 	%r420, %r1083, %r1089, %p207;
	selp.b32 	%r421, %r1082, %r1088, %p207;
	selp.u32 	%r582, 1, 0, %p207;
	add.s32 	%r422, %r410, %r582;
	not.pred 	%p102, %p207;
	selp.u32 	%r583, 1, 0, %p102;
	add.s32 	%r423, %r411, %r583;
	@%p207 bra 	$L__BB6_202;
	shl.b32 	%r584, %r423, 3;
	add.s32 	%r586, %r509, %r584;
	ld.shared.v2.u32 	{%r1088, %r1089}, [%r586];
	bra.uni 	$L__BB6_203;
$L__BB6_202:
	shl.b32 	%r587, %r422, 3;
	add.s32 	%r589, %r509, %r587;
	ld.shared.v2.u32 	{%r1082, %r1083}, [%r589];
$L__BB6_203:
	setp.ge.s32 	%p104, %r422, %r342;
	mov.pred 	%p208, 0;
	@%p104 bra 	$L__BB6_206;
	setp.ge.s32 	%p106, %r423, %r216;
	mov.pred 	%p208, -1;
	@%p106 bra 	$L__BB6_206;
	add.s32 	%r590, %r1083, %r1082;
	add.s32 	%r591, %r1089, %r1088;
	setp.lt.s32 	%p208, %r590, %r591;
$L__BB6_206:
	selp.b32 	%r432, %r1083, %r1089, %p208;
	selp.b32 	%r433, %r1082, %r1088, %p208;
	selp.u32 	%r592, 1, 0, %p208;
	add.s32 	%r434, %r422, %r592;
	not.pred 	%p107, %p208;
	selp.u32 	%r593, 1, 0, %p107;
	add.s32 	%r435, %r423, %r593;
	@%p208 bra 	$L__BB6_208;
	shl.b32 	%r594, %r435, 3;
	mov.u32 	%r595, _ZZN3cub18CUB_300001_SM_10006detail10merge_sort26DeviceMergeSortMergeKernelINS2_10policy_hubIN6thrust24THRUST_300001_SM_1000_NS10device_ptrI6MyItemEEE9Policy600ES9_PNS0_8NullTypeES9_SD_mN4cuda3std3__44lessIS8_EES8_SC_EEvbT2_T3_T4_PT6_PT7_T5_PSL_SL_NS1_7vsmem_tEE19static_temp_storage;
	add.s32 	%r596, %r595, %r594;
	ld.shared.v2.u32 	{%r1088, %r1089}, [%r596];
	bra.uni 	$L__BB6_209;
$L__BB6_208:
	shl.b32 	%r597, %r434, 3;
	mov.u32 	%r598, _ZZN3cub18CUB_300001_SM_10006detail10merge_sort26DeviceMergeSortMergeKernelINS2_10policy_hubIN6thrust24THRUST_300001_SM_1000_NS10device_ptrI6MyItemEEE9Policy600ES9_PNS0_8NullTypeES9_SD_mN4cuda3std3__44lessIS8_EES8_SC_EEvbT2_T3_T4_PT6_PT7_T5_PSL_SL_NS1_7vsmem_tEE19static_temp_storage;
	add.s32 	%r599, %r598, %r597;
	ld.shared.v2.u32 	{%r1082, %r1083}, [%r599];
$L__BB6_209:
	setp.ge.s32 	%p109, %r434, %r342;
	mov.pred 	%p209, 0;
	@%p109 bra 	$L__BB6_212;
	setp.ge.s32 	%p111, %r435, %r216;
	mov.pred 	%p209, -1;
	@%p111 bra 	$L__BB6_212;
	add.s32 	%r600, %r1083, %r1082;
	add.s32 	%r601, %r1089, %r1088;
	setp.lt.s32 	%p209, %r600, %r601;
$L__BB6_212:
	ld.param.s8 	%rs3, [_ZN3cub18CUB_300001_SM_10006detail10merge_sort26DeviceMergeSortMergeKernelINS2_10policy_hubIN6thrust24THRUST_300001_SM_1000_NS10device_ptrI6MyItemEEE9Policy600ES9_PNS0_8NullTypeES9_SD_mN4cuda3std3__44lessIS8_EES8_SC_EEvbT2_T3_T4_PT6_PT7_T5_PSL_SL_NS1_7vsmem_tE_param_0];
	setp.eq.s16 	%p112, %rs3, 0;
	selp.b32 	%r444, %r1083, %r1089, %p209;
	selp.b32 	%r445, %r1082, %r1088, %p209;
	bar.sync 	0;
	@%p112 bra 	$L__BB6_231;
	// begin inline asm
	mov.u32 %r602, %laneid;
	// end inline asm
	and.b32  	%r446, %r343, 7936;
	shl.b32 	%r603, %r602, 3;
	add.s32 	%r604, %r603, %r446;
	shr.s32 	%r605, %r604, 5;
	add.s32 	%r606, %r605, %r604;
	shl.b32 	%r607, %r606, 3;
	mov.u32 	%r608, _ZZN3cub18CUB_300001_SM_10006detail10merge_sort26DeviceMergeSortMergeKernelINS2_10policy_hubIN6thrust24THRUST_300001_SM_1000_NS10device_ptrI6MyItemEEE9Policy600ES9_PNS0_8NullTypeES9_SD_mN4cuda3std3__44lessIS8_EES8_SC_EEvbT2_T3_T4_PT6_PT7_T5_PSL_SL_NS1_7vsmem_tEE19static_temp_storage;
	add.s32 	%r609, %r608, %r607;
	st.shared.v2.u32 	[%r609], {%r361, %r360};
	st.shared.v2.u32 	[%r609+8], {%r373, %r372};
	st.shared.v2.u32 	[%r609+16], {%r385, %r384};
	st.shared.v2.u32 	[%r609+24], {%r397, %r396};
	st.shared.v2.u32 	[%r609+32], {%r409, %r408};
	st.shared.v2.u32 	[%r609+40], {%r421, %r420};
	st.shared.v2.u32 	[%r609+48], {%r433, %r432};
	st.shared.v2.u32 	[%r609+56], {%r445, %r444};
	bar.warp.sync 	-1;
	mad.lo.s32 	%r610, %r602, -7, %r604;
	shr.s32 	%r611, %r610, 5;
	add.s32 	%r612, %r611, %r610;
	shl.b32 	%r613, %r612, 3;
	add.s32 	%r614, %r608, %r613;
	ld.shared.v2.u32 	{%r448, %r447}, [%r614];
	add.s32 	%r615, %r610, 32;
	shr.s32 	%r616, %r615, 5;
	add.s32 	%r617, %r616, %r610;
	shl.b32 	%r618, %r617, 3;
	add.s32 	%r619, %r608, %r618;
	ld.shared.v2.u32 	{%r450, %r449}, [%r619+256];
	add.s32 	%r620, %r610, 64;
	shr.s32 	%r621, %r620, 5;
	add.s32 	%r622, %r621, %r610;
	shl.b32 	%r623, %r622, 3;
	add.s32 	%r624, %r608, %r623;
	ld.shared.v2.u32 	{%r452, %r451}, [%r624+512];
	add.s32 	%r625, %r610, 96;
	shr.s32 	%r626, %r625, 5;
	add.s32 	%r627, %r626, %r610;
	shl.b32 	%r628, %r627, 3;
	add.s32 	%r629, %r608, %r628;
	ld.shared.v2.u32 	{%r454, %r453}, [%r629+768];
	add.s32 	%r630, %r610, 128;
	shr.s32 	%r631, %r630, 5;
	add.s32 	%r632, %r631, %r610;
	shl.b32 	%r633, %r632, 3;
	add.s32 	%r634, %r608, %r633;
	ld.shared.v2.u32 	{%r456, %r455}, [%r634+1024];
	add.s32 	%r635, %r610, 160;
	shr.s32 	%r636, %r635, 5;
	add.s32 	%r637, %r636, %r610;
	shl.b32 	%r638, %r637, 3;
	add.s32 	%r639, %r608, %r638;
	ld.shared.v2.u32 	{%r458, %r457}, [%r639+1280];
	add.s32 	%r640, %r610, 192;
	shr.s32 	%r641, %r640, 5;
	add.s32 	%r642, %r641, %r610;
	shl.b32 	%r643, %r642, 3;
	add.s32 	%r644, %r608, %r643;
	ld.shared.v2.u32 	{%r460, %r459}, [%r644+1536];
	add.s32 	%r645, %r610, 224;
	shr.s32 	%r646, %r645, 5;
	add.s32 	%r647, %r646, %r610;
	shl.b32 	%r648, %r647, 3;
	add.s32 	%r649, %r608, %r648;
	ld.shared.v2.u32 	{%r462, %r461}, [%r649+1792];
	setp.ne.s32 	%p113, %r1, 0;
	@%p113 bra 	$L__BB6_215;
	st.volatile.shared.u32 	[_ZZN3cub18CUB_300001_SM_10006detail10merge_sort26DeviceMergeSortMergeKernelINS2_10policy_hubIN6thrust24THRUST_300001_SM_1000_NS10device_ptrI6MyItemEEE9Policy600ES9_PNS0_8NullTypeES9_SD_mN4cuda3std3__44lessIS8_EES8_SC_EEvbT2_T3_T4_PT6_PT7_T5_PSL_SL_NS1_7vsmem_tEE19static_temp_storage+16896], %r342;
$L__BB6_215:
	bar.sync 	0;
	ld.volatile.shared.u32 	%r463, [_ZZN3cub18CUB_300001_SM_10006detail10merge_sort26DeviceMergeSortMergeKernelINS2_10policy_hubIN6thrust24THRUST_300001_SM_1000_NS10device_ptrI6MyItemEEE9Policy600ES9_PNS0_8NullTypeES9_SD_mN4cuda3std3__44lessIS8_EES8_SC_EEvbT2_T3_T4_PT6_PT7_T5_PSL_SL_NS1_7vsmem_tEE19static_temp_storage+16896];
	and.b32  	%r650, %r1, 31;
	add.s32 	%r464, %r446, %r650;
	setp.ge.s32 	%p114, %r464, %r463;
	cvt.u64.u32 	%rd67, %r464;
	add.s64 	%rd68, %rd4, %rd67;
	shl.b64 	%rd69, %rd68, 3;
	add.s64 	%rd21, %rd1, %rd69;
	@%p114 bra 	$L__BB6_217;
	st.global.u32 	[%rd21], %r448;
	st.global.u32 	[%rd21+4], %r447;
$L__BB6_217:
	add.s32 	%r651, %r464, 32;
	setp.ge.s32 	%p115, %r651, %r463;
	@%p115 bra 	$L__BB6_219;
	st.global.u32 	[%rd21+256], %r450;
	st.global.u32 	[%rd21+260], %r449;
$L__BB6_219:
	add.s32 	%r652, %r464, 64;
	setp.ge.s32 	%p116, %r652, %r463;
	@%p116 bra 	$L__BB6_221;
	st.global.u32 	[%rd21+512], %r452;
	st.global.u32 	[%rd21+516], %r451;
$L__BB6_221:
	add.s32 	%r653, %r464, 96;
	setp.ge.s32 	%p117, %r653, %r463;
	@%p117 bra 	$L__BB6_223;
	st.global.u32 	[%rd21+768], %r454;
	st.global.u32 	[%rd21+772], %r453;
$L__BB6_223:
	add.s32 	%r654, %r464, 128;
	setp.ge.s32 	%p118, %r654, %r463;
	@%p118 bra 	$L__BB6_225;
	st.global.u32 	[%rd21+1024], %r456;
	st.global.u32 	[%rd21+1028], %r455;
$L__BB6_225:
	add.s32 	%r655, %r464, 160;
	setp.ge.s32 	%p119, %r655, %r463;
	@%p119 bra 	$L__BB6_227;
	st.global.u32 	[%rd21+1280], %r458;
	st.global.u32 	[%rd21+1284], %r457;
$L__BB6_227:
	add.s32 	%r656, %r464, 192;
	setp.ge.s32 	%p120, %r656, %r463;
	@%p120 bra 	$L__BB6_229;
	st.global.u32 	[%rd21+1536], %r460;
	st.global.u32 	[%rd21+1540], %r459;
$L__BB6_229:
	add.s32 	%r657, %r464, 224;
	setp.ge.s32 	%p121, %r657, %r463;
	@%p121 bra 	$L__BB6_249;
	st.global.u32 	[%rd21+1792], %r462;
	st.global.u32 	[%rd21+1796], %r461;
	bra.uni 	$L__BB6_249;
$L__BB6_231:
	// begin inline asm
	mov.u32 %r658, %laneid;
	// end inline asm
	and.b32  	%r465, %r343, 7936;
	shl.b32 	%r659, %r658, 3;
	add.s32 	%r660, %r659, %r465;
	shr.s32 	%r661, %r660, 5;
	add.s32 	%r662, %r661, %r660;
	shl.b32 	%r663, %r662, 3;
	mov.u32 	%r664, _ZZN3cub18CUB_300001_SM_10006detail10merge_sort26DeviceMergeSortMergeKernelINS2_10policy_hubIN6thrust24THRUST_300001_SM_1000_NS10device_ptrI6MyItemEEE9Policy600ES9_PNS0_8NullTypeES9_SD_mN4cuda3std3__44lessIS8_EES8_SC_EEvbT2_T3_T4_PT6_PT7_T5_PSL_SL_NS1_7vsmem_tEE19static_temp_storage;
	add.s32 	%r665, %r664, %r663;
	st.shared.v2.u32 	[%r665], {%r361, %r360};
	st.shared.v2.u32 	[%r665+8], {%r373, %r372};
	st.shared.v2.u32 	[%r665+16], {%r385, %r384};
	st.shared.v2.u32 	[%r665+24], {%r397, %r396};
	st.shared.v2.u32 	[%r665+32], {%r409, %r408};
	st.shared.v2.u32 	[%r665+40], {%r421, %r420};
	st.shared.v2.u32 	[%r665+48], {%r433, %r432};
	st.shared.v2.u32 	[%r665+56], {%r445, %r444};
	bar.warp.sync 	-1;
	mad.lo.s32 	%r666, %r658, -7, %r660;
	shr.s32 	%r667, %r666, 5;
	add.s32 	%r668, %r667, %r666;
	shl.b32 	%r669, %r668, 3;
	add.s32 	%r670, %r664, %r669;
	ld.shared.v2.u32 	{%r467, %r466}, [%r670];
	add.s32 	%r671, %r666, 32;
	shr.s32 	%r672, %r671, 5;
	add.s32 	%r673, %r672, %r666;
	shl.b32 	%r674, %r673, 3;
	add.s32 	%r675, %r664, %r674;
	ld.shared.v2.u32 	{%r469, %r468}, [%r675+256];
	add.s32 	%r676, %r666, 64;
	shr.s32 	%r677, %r676, 5;
	add.s32 	%r678, %r677, %r666;
	shl.b32 	%r679, %r678, 3;
	add.s32 	%r680, %r664, %r679;
	ld.shared.v2.u32 	{%r471, %r470}, [%r680+512];
	add.s32 	%r681, %r666, 96;
	shr.s32 	%r682, %r681, 5;
	add.s32 	%r683, %r682, %r666;
	shl.b32 	%r684, %r683, 3;
	add.s32 	%r685, %r664, %r684;
	ld.shared.v2.u32 	{%r473, %r472}, [%r685+768];
	add.s32 	%r686, %r666, 128;
	shr.s32 	%r687, %r686, 5;
	add.s32 	%r688, %r687, %r666;
	shl.b32 	%r689, %r688, 3;
	add.s32 	%r690, %r664, %r689;
	ld.shared.v2.u32 	{%r475, %r474}, [%r690+1024];
	add.s32 	%r691, %r666, 160;
	shr.s32 	%r692, %r691, 5;
	add.s32 	%r693, %r692, %r666;
	shl.b32 	%r694, %r693, 3;
	add.s32 	%r695, %r664, %r694;
	ld.shared.v2.u32 	{%r477, %r476}, [%r695+1280];
	add.s32 	%r696, %r666, 192;
	shr.s32 	%r697, %r696, 5;
	add.s32 	%r698, %r697, %r666;
	shl.b32 	%r699, %r698, 3;
	add.s32 	%r700, %r664, %r699;
	ld.shared.v2.u32 	{%r479, %r478}, [%r700+1536];
	add.s32 	%r701, %r666, 224;
	shr.s32 	%r702, %r701, 5;
	add.s32 	%r703, %r702, %r666;
	shl.b32 	%r704, %r703, 3;
	add.s32 	%r705, %r664, %r704;
	ld.shared.v2.u32 	{%r481, %r480}, [%r705+1792];
	setp.ne.s32 	%p122, %r1, 0;
	@%p122 bra 	$L__BB6_233;
	st.volatile.shared.u32 	[_ZZN3cub18CUB_300001_SM_10006detail10merge_sort26DeviceMergeSortMergeKernelINS2_10policy_hubIN6thrust24THRUST_300001_SM_1000_NS10device_ptrI6MyItemEEE9Policy600ES9_PNS0_8NullTypeES9_SD_mN4cuda3std3__44lessIS8_EES8_SC_EEvbT2_T3_T4_PT6_PT7_T5_PSL_SL_NS1_7vsmem_tEE19static_temp_storage+16896], %r342;
$L__BB6_233:
	bar.sync 	0;
	ld.volatile.shared.u32 	%r482, [_ZZN3cub18CUB_300001_SM_10006detail10merge_sort26DeviceMergeSortMergeKernelINS2_10policy_hubIN6thrust24THRUST_300001_SM_1000_NS10device_ptrI6MyItemEEE9Policy600ES9_PNS0_8NullTypeES9_SD_mN4cuda3std3__44lessIS8_EES8_SC_EEvbT2_T3_T4_PT6_PT7_T5_PSL_SL_NS1_7vsmem_tEE19static_temp_storage+16896];
	and.b32  	%r706, %r1, 31;
	cvt.u64.u32 	%rd70, %r465;
	cvt.u64.u32 	%rd71, %r706;
	add.s32 	%r483, %r465, %r706;
	add.s64 	%rd72, %rd4, %rd71;
	add.s64 	%rd73, %rd72, %rd70;
	setp.ge.s32 	%p123, %r483, %r482;
	shl.b64 	%rd74, %rd73, 3;
	add.s64 	%rd22, %rd2, %rd74;
	@%p123 bra 	$L__BB6_235;
	st.global.u32 	[%rd22], %r467;
	st.global.u32 	[%rd22+4], %r466;
$L__BB6_235:
	add.s32 	%r707, %r483, 32;
	setp.ge.s32 	%p124, %r707, %r482;
	@%p124 bra 	$L__BB6_237;
	st.global.u32 	[%rd22+256], %r469;
	st.global.u32 	[%rd22+260], %r468;
$L__BB6_237:
	add.s32 	%r708, %r483, 64;
	setp.ge.s32 	%p125, %r708, %r482;
	@%p125 bra 	$L__BB6_239;
	st.global.u32 	[%rd22+512], %r471;
	st.global.u32 	[%rd22+516], %r470;
$L__BB6_239:
	add.s32 	%r709, %r483, 96;
	setp.ge.s32 	%p126, %r709, %r482;
	@%p126 bra 	$L__BB6_241;
	st.global.u32 	[%rd22+768], %r473;
	st.global.u32 	[%rd22+772], %r472;
$L__BB6_241:
	add.s32 	%r710, %r483, 128;
	setp.ge.s32 	%p127, %r710, %r482;
	@%p127 bra 	$L__BB6_243;
	st.global.u32 	[%rd22+1024], %r475;
	st.global.u32 	[%rd22+1028], %r474;
$L__BB6_243:
	add.s32 	%r711, %r483, 160;
	setp.ge.s32 	%p128, %r711, %r482;
	@%p128 bra 	$L__BB6_245;
	st.global.u32 	[%rd22+1280], %r477;
	st.global.u32 	[%rd22+1284], %r476;
$L__BB6_245:
	add.s32 	%r712, %r483, 192;
	setp.ge.s32 	%p129, %r712, %r482;
	@%p129 bra 	$L__BB6_247;
	st.global.u32 	[%rd22+1536], %r479;
	st.global.u32 	[%rd22+1540], %r478;
$L__BB6_247:
	add.s32 	%r713, %r483, 224;
	setp.ge.s32 	%p130, %r713, %r482;
	@%p130 bra 	$L__BB6_249;
	st.global.u32 	[%rd22+1792], %r481;
	st.global.u32 	[%rd22+1796], %r480;
$L__BB6_249:
	ret;

}
	// .globl	_ZN3cub18CUB_300001_SM_10006detail10radix_sort31DeviceRadixSortSingleTileKernelINS1_5radix10policy_hubIiiyE10Policy1000ELNS0_9SortOrderE0EiiyNS1_21identity_decomposer_tEEEvPKT1_PSA_PKT2_PSE_T3_iiT4_
.visible .entry _ZN3cub18CUB_300001_SM_10006detail10radix_sort31DeviceRadixSortSingleTileKernelINS1_5radix10policy_hubIiiyE10Policy1000ELNS0_9SortOrderE0EiiyNS1_21identity_decomposer_tEEEvPKT1_PSA_PKT2_PSE_T3_iiT4_(
	.param .u64 .ptr .align 1 _ZN3cub18CUB_300001_SM_10006detail10radix_sort31DeviceRadixSortSingleTileKernelINS1_5radix10policy_hubIiiyE10Policy1000ELNS0_9SortOrderE0EiiyNS1_21identity_decomposer_tEEEvPKT1_PSA_PKT2_PSE_T3_iiT4__param_0,
	.param .u64 .ptr .align 1 _ZN3cub18CUB_300001_SM_10006detail10radix_sort31DeviceRadixSortSingleTileKernelINS1_5radix10policy_hubIiiyE10Policy1000ELNS0_9SortOrderE0EiiyNS1_21identity_decomposer_tEEEvPKT1_PSA_PKT2_PSE_T3_iiT4__param_1,
	.param .u64 .ptr .align 1 _ZN3cub18CUB_300001_SM_10006detail10radix_sort31DeviceRadixSortSingleTileKernelINS1_5radix10policy_hubIiiyE10Policy1000ELNS0_9SortOrderE0EiiyNS1_21identity_decomposer_tEEEvPKT1_PSA_PKT2_PSE_T3_iiT4__param_2,
	.param .u64 .ptr .align 1 _ZN3cub18CUB_300001_SM_10006detail10radix_sort31DeviceRadixSortSingleTileKernelINS1_5radix10policy_hubIiiyE10Policy1000ELNS0_9SortOrderE0EiiyNS1_21identity_decomposer_tEEEvPKT1_PSA_PKT2_PSE_T3_iiT4__param_3,
	.param .u64 _ZN3cub18CUB_300001_SM_10006detail10radix_sort31DeviceRadixSortSingleTileKernelINS1_5radix10policy_hubIiiyE10Policy1000ELNS0_9SortOrderE0EiiyNS1_21identity_decomposer_tEEEvPKT1_PSA_PKT2_PSE_T3_iiT4__param_4,
	.param .u32 _ZN3cub18CUB_300001_SM_10006detail10radix_sort31DeviceRadixSortSingleTileKernelINS1_5radix10policy_hubIiiyE10Policy1000ELNS0_9SortOrderE0EiiyNS1_21identity_decomposer_tEEEvPKT1_PSA_PKT2_PSE_T3_iiT4__param_5,
	.param .u32 _ZN3cub18CUB_300001_SM_10006detail10radix_sort31DeviceRadixSortSingleTileKernelINS1_5radix10policy_hubIiiyE10Policy1000ELNS0_9SortOrderE0EiiyNS1_21identity_decomposer_tEEEvPKT1_PSA_PKT2_PSE_T3_iiT4__param_6,
	.param .align 1 .b8 _ZN3cub18CUB_300001_SM_10006detail10radix_sort31DeviceRadixSortSingleTileKernelINS1_5radix10policy_hubIiiyE10Policy1000ELNS0_9SortOrderE0EiiyNS1_21identity_decomposer_tEEEvPKT1_PSA_PKT2_PSE_T3_iiT4__param_7[1]
)
.maxntid 256
.minnctapersm 1
{
	.reg .pred 	%p<73>;
	.reg .b16 	%rs<39>;
	.reg .b32 	%r<900>;
	.reg .b64 	%rd<37>;
	// demoted variable
	.shared .align 16 .b8 _ZZN3cub18CUB_300001_SM_10006detail10radix_sort31DeviceRadixSortSingleTileKernelINS1_5radix10policy_hubIiiyE10Policy1000ELNS0_9SortOrderE0EiiyNS1_21identity_decomposer_tEEEvPKT1_PSA_PKT2_PSE_T3_iiT4_E12temp_storage[33856];
	ld.param.u64 	%rd10, [_ZN3cub18CUB_300001_SM_10006detail10radix_sort31DeviceRadixSortSingleTileKernelINS1_5radix10policy_hubIiiyE10Policy1000ELNS0_9SortOrderE0EiiyNS1_21identity_decomposer_tEEEvPKT1_PSA_PKT2_PSE_T3_iiT4__param_0];
	ld.param.u64 	%rd6, [_ZN3cub18CUB_300001_SM_10006detail10radix_sort31DeviceRadixSortSingleTileKernelINS1_5radix10policy_hubIiiyE10Policy1000ELNS0_9SortOrderE0EiiyNS1_21identity_decomposer_tEEEvPKT1_PSA_PKT2_PSE_T3_iiT4__param_1];
	ld.param.u64 	%rd7, [_ZN3cub18CUB_300001_SM_10006detail10radix_sort31DeviceRadixSortSingleTileKernelINS1_5radix10policy_hubIiiyE10Policy1000ELNS0_9SortOrderE0EiiyNS1_21identity_decomposer_tEEEvPKT1_PSA_PKT2_PSE_T3_iiT4__param_2];
	ld.param.u64 	%rd8, [_ZN3cub18CUB_300001_SM_10006detail10radix_sort31DeviceRadixSortSingleTileKernelINS1_5radix10policy_hubIiiyE10Policy1000ELNS0_9SortOrderE0EiiyNS1_21identity_decomposer_tEEEvPKT1_PSA_PKT2_PSE_T3_iiT4__param_3];
	ld.param.u64 	%rd9, [_ZN3cub18CUB_300001_SM_10006detail10radix_sort31DeviceRadixSortSingleTileKernelINS1_5radix10policy_hubIiiyE10Policy1000ELNS0_9SortOrderE0EiiyNS1_21identity_decomposer_tEEEvPKT1_PSA_PKT2_PSE_T3_iiT4__param_4];
	ld.param.u32 	%r303, [_ZN3cub18CUB_300001_SM_10006detail10radix_sort31DeviceRadixSortSingleTileKernelINS1_5radix10policy_hubIiiyE10Policy1000ELNS0_9SortOrderE0EiiyNS1_21identity_decomposer_tEEEvPKT1_PSA_PKT2_PSE_T3_iiT4__param_5];
	ld.param.u32 	%r304, [_ZN3cub18CUB_300001_SM_10006detail10radix_sort31DeviceRadixSortSingleTileKernelINS1_5radix10policy_hubIiiyE10Policy1000ELNS0_9SortOrderE0EiiyNS1_21identity_decomposer_tEEEvPKT1_PSA_PKT2_PSE_T3_iiT4__param_6];
	cvta.to.global.u64 	%rd11, %rd10;
	cvt.u32.u64 	%r1, %rd9;
	mov.u32 	%r2, %tid.x;
	mul.lo.s32 	%r3, %r2, 19;
	setp.ge.s32 	%p1, %r3, %r1;
	mul.wide.u32 	%rd12, %r3, 4;
	add.s64 	%rd1, %rd11, %rd12;
	mov.b32 	%r878, -1;
	@%p1 bra 	$L__BB7_2;
	ld.global.u32 	%r306, [%rd1];
	xor.b32  	%r878, %r306, -2147483648;
$L__BB7_2:
	add.s32 	%r6, %r3, 1;
	setp.ge.s32 	%p2, %r6, %r1;
	mov.b32 	%r877, -1;
	@%p2 bra 	$L__BB7_4;
	ld.global.u32 	%r308, [%rd1+4];
	xor.b32  	%r877, %r308, -2147483648;
$L__BB7_4:
	add.s32 	%r9, %r3, 2;
	setp.ge.s32 	%p3, %r9, %r1;
	mov.b32 	%r876, -1;
	@%p3 bra 	$L__BB7_6;
	ld.global.u32 	%r310, [%rd1+8];
	xor.b32  	%r876, %r310, -2147483648;
$L__BB7_6:
	add.s32 	%r12, %r3, 3;
	setp.ge.s32 	%p4, %r12, %r1;
	mov.b32 	%r875, -1;
	@%p4 bra 	$L__BB7_8;
	ld.global.u32 	%r312, [%rd1+12];
	xor.b32  	%r875, %r312, -2147483648;
$L__BB7_8:
	add.s32 	%r15, %r3, 4;
	setp.ge.s32 	%p5, %r15, %r1;
	mov.b32 	%r874, -1;
	@%p5 bra 	$L__BB7_10;
	ld.global.u32 	%r314, [%rd1+16];
	xor.b32  	%r874, %r314, -2147483648;
$L__BB7_10:
	add.s32 	%r18, %r3, 5;
	setp.ge.s32 	%p6, %r18, %r1;
	mov.b32 	%r873, -1;
	@%p6 bra 	$L__BB7_12;
	ld.global.u32 	%r316, [%rd1+20];
	xor.b32  	%r873, %r316, -2147483648;
$L__BB7_12:
	add.s32 	%r21, %r3, 6;
	setp.ge.s32 	%p7, %r21, %r1;
	mov.b32 	%r872, -1;
	@%p7 bra 	$L__BB7_14;
	ld.global.u32 	%r318, [%rd1+24];
	xor.b32  	%r872, %r318, -2147483648;
$L__BB7_14:
	add.s32 	%r24, %r3, 7;
	setp.ge.s32 	%p8, %r24, %r1;
	mov.b32 	%r871, -1;
	@%p8 bra 	$L__BB7_16;
	ld.global.u32 	%r320, [%rd1+28];
	xor.b32  	%r871, %r320, -2147483648;
$L__BB7_16:
	add.s32 	%r27, %r3, 8;
	setp.ge.s32 	%p9, %r27, %r1;
	mov.b32 	%r870, -1;
	@%p9 bra 	$L__BB7_18;
	ld.global.u32 	%r322, [%rd1+32];
	xor.b32  	%r870, %r322, -2147483648;
$L__BB7_18:
	add.s32 	%r30, %r3, 9;
	setp.ge.s32 	%p10, %r30, %r1;
	mov.b32 	%r869, -1;
	@%p10 bra 	$L__BB7_20;
	ld.global.u32 	%r324, [%rd1+36];
	xor.b32  	%r869, %r324, -2147483648;
$L__BB7_20:
	add.s32 	%r33, %r3, 10;
	setp.ge.s32 	%p11, %r33, %r1;
	mov.b32 	%r868, -1;
	@%p11 bra 	$L__BB7_22;
	ld.global.u32 	%r326, [%rd1+40];
	xor.b32  	%r868, %r326, -2147483648;
$L__BB7_22:
	add.s32 	%r36, %r3, 11;
	setp.ge.s32 	%p12, %r36, %r1;
	mov.b32 	%r867, -1;
	@%p12 bra 	$L__BB7_24;
	ld.global.u32 	%r328, [%rd1+44];
	xor.b32  	%r867, %r328, -2147483648;
$L__BB7_24:
	add.s32 	%r39, %r3, 12;
	setp.ge.s32 	%p13, %r39, %r1;
	mov.b32 	%r866, -1;
	@%p13 bra 	$L__BB7_26;
	ld.global.u32 	%r330, [%rd1+48];
	xor.b32  	%r866, %r330, -2147483648;
$L__BB7_26:
	add.s32 	%r42, %r3, 13;
	setp.ge.s32 	%p14, %r42, %r1;
	mov.b32 	%r865, -1;
	@%p14 bra 	$L__BB7_28;
	ld.global.u32 	%r332, [%rd1+52];
	xor.b32  	%r865, %r332, -2147483648;
$L__BB7_28:
	add.s32 	%r45, %r3, 14;
	setp.ge.s32 	%p15, %r45, %r1;
	mov.b32 	%r864, -1;
	@%p15 bra 	$L__BB7_30;
	ld.global.u32 	%r334, [%rd1+56];
	xor.b32  	%r864, %r334, -2147483648;
$L__BB7_30:
	add.s32 	%r48, %r3, 15;
	setp.ge.s32 	%p16, %r48, %r1;
	mov.b32 	%r863, -1;
	@%p16 bra 	$L__BB7_32;
	ld.global.u32 	%r336, [%rd1+60];
	xor.b32  	%r863, %r336, -2147483648;
$L__BB7_32:
	add.s32 	%r51, %r3, 16;
	setp.ge.s32 	%p17, %r51, %r1;
	mov.b32 	%r862, -1;
	@%p17 bra 	$L__BB7_34;
	ld.global.u32 	%r338, [%rd1+64];
	xor.b32  	%r862, %r338, -2147483648;
$L__BB7_34:
	add.s32 	%r54, %r3, 17;
	setp.ge.s32 	%p18, %r54, %r1;
	mov.b32 	%r861, -1;
	@%p18 bra 	$L__BB7_36;
	ld.global.u32 	%r340, [%rd1+68];
	xor.b32  	%r861, %r340, -2147483648;
$L__BB7_36:
	add.s32 	%r57, %r3, 18;
	setp.ge.s32 	%p19, %r57, %r1;
	mov.b32 	%r860, -1;
	@%p19 bra 	$L__BB7_38;
	ld.global.u32 	%r342, [%rd1+72];
	xor.b32  	%r860, %r342, -2147483648;
$L__BB7_38:
	bar.sync 	0;
	mov.b64 	{%r344, %r345}, %rd9;
	shfl.sync.idx.b32	%r60|%p20, %r344, 0, 31, -1;
	shfl.sync.idx.b32	%r346|%p21, %r345, 0, 31, -1;
	mov.b64 	%rd2, {%r60, %r346};
	setp.ge.s32 	%p22, %r3, %r60;
	cvta.to.global.u64 	%rd13, %rd7;
	add.s64 	%rd3, %rd13, %rd12;
	@%p22 bra 	$L__BB7_40;
	ld.global.u32 	%r897, [%rd3];
$L__BB7_40:
	setp.ge.s32 	%p23, %r6, %r60;
	@%p23 bra 	$L__BB7_42;
	ld.global.u32 	%r896, [%rd3+4];
$L__BB7_42:
	setp.ge.s32 	%p24, %r9, %r60;
	@%p24 bra 	$L__BB7_44;
	ld.global.u32 	%r895, [%rd3+8];
$L__BB7_44:
	setp.ge.s32 	%p25, %r12, %r60;
	@%p25 bra 	$L__BB7_46;
	ld.global.u32 	%r894, [%rd3+12];
$L__BB7_46:
	setp.ge.s32 	%p26, %r15, %r60;
	@%p26 bra 	$L__BB7_48;
	ld.global.u32 	%r893, [%rd3+16];
$L__BB7_48:
	setp.ge.s32 	%p27, %r18, %r60;
	@%p27 bra 	$L__BB7_50;
	ld.global.u32 	%r892, [%rd3+20];
$L__BB7_50:
	setp.ge.s32 	%p28, %r21, %r60;
	@%p28 bra 	$L__BB7_52;
	ld.global.u32 	%r891, [%rd3+24];
$L__BB7_52:
	setp.ge.s32 	%p29, %r24, %r60;
	@%p29 bra 	$L__BB7_54;
	ld.global.u32 	%r890, [%rd3+28];
$L__BB7_54:
	setp.ge.s32 	%p30, %r27, %r60;
	@%p30 bra 	$L__BB7_56;
	ld.global.u32 	%r889, [%rd3+32];
$L__BB7_56:
	setp.ge.s32 	%p31, %r30, %r60;
	@%p31 bra 	$L__BB7_58;
	ld.global.u32 	%r888, [%rd3+36];
$L__BB7_58:
	setp.ge.s32 	%p32, %r33, %r60;
	@%p32 bra 	$L__BB7_60;
	ld.global.u32 	%r887, [%rd3+40];
$L__BB7_60:
	setp.ge.s32 	%p33, %r36, %r60;
	@%p33 bra 	$L__BB7_62;
	ld.global.u32 	%r886, [%rd3+44];
$L__BB7_62:
	setp.ge.s32 	%p34, %r39, %r60;
	@%p34 bra 	$L__BB7_64;
	ld.global.u32 	%r885, [%rd3+48];
$L__BB7_64:
	setp.ge.s32 	%p35, %r42, %r60;
	@%p35 bra 	$L__BB7_66;
	ld.global.u32 	%r884, [%rd3+52];
$L__BB7_66:
	setp.ge.s32 	%p36, %r45, %r60;
	@%p36 bra 	$L__BB7_68;
	ld.global.u32 	%r883, [%rd3+56];
$L__BB7_68:
	setp.ge.s32 	%p37, %r48, %r60;
	@%p37 bra 	$L__BB7_70;
	ld.global.u32 	%r882, [%rd3+60];
$L__BB7_70:
	setp.ge.s32 	%p38, %r51, %r60;
	@%p38 bra 	$L__BB7_72;
	ld.global.u32 	%r881, [%rd3+64];
$L__BB7_72:
	setp.ge.s32 	%p39, %r54, %r60;
	@%p39 bra 	$L__BB7_74;
	ld.global.u32 	%r880, [%rd3+68];
$L__BB7_74:
	setp.ge.s32 	%p40, %r57, %r60;
	@%p40 bra 	$L__BB7_76;
	ld.global.u32 	%r879, [%rd3+72];
$L__BB7_76:
	bar.sync 	0;
	shr.u32 	%r99, %r2, 5;
	shl.b32 	%r366, %r2, 2;
	mov.u32 	%r367, _ZZN3cub18CUB_300001_SM_10006detail10radix_sort31DeviceRadixSortSingleTileKernelINS1_5radix10policy_hubIiiyE10Policy1000ELNS0_9SortOrderE0EiiyNS1_21identity_decomposer_tEEEvPKT1_PSA_PKT2_PSE_T3_iiT4_E12temp_storage;
	add.s32 	%r100, %r367, %r366;
	shl.b32 	%r368, %r2, 7;
	add.s32 	%r101, %r100, %r368;
	shl.b32 	%r369, %r99, 2;
	add.s32 	%r370, %r367, %r369;
	add.s32 	%r102, %r370, 33792;
	mad.lo.s32 	%r103, %r2, -56, %r101;
	add.s32 	%r859, %r303, 6;
	sub.s32 	%r858, %r304, %r303;
$L__BB7_77:
	add.s32 	%r430, %r859, -6;
	min.s32 	%r373, %r858, 6;
	mov.b32 	%r459, 0;
	st.shared.u32 	[%r100], %r459;
	st.shared.u32 	[%r100+1024], %r459;
	st.shared.u32 	[%r100+2048], %r459;
	st.shared.u32 	[%r100+3072], %r459;
	st.shared.u32 	[%r100+4096], %r459;
	st.shared.u32 	[%r100+5120], %r459;
	st.shared.u32 	[%r100+6144], %r459;
	st.shared.u32 	[%r100+7168], %r459;
	st.shared.u32 	[%r100+8192], %r459;
	st.shared.u32 	[%r100+9216], %r459;
	st.shared.u32 	[%r100+10240], %r459;
	st.shared.u32 	[%r100+11264], %r459;
	st.shared.u32 	[%r100+12288], %r459;
	st.shared.u32 	[%r100+13312], %r459;
	st.shared.u32 	[%r100+14336], %r459;
	st.shared.u32 	[%r100+15360], %r459;
	st.shared.u32 	[%r100+16384], %r459;
	st.shared.u32 	[%r100+17408], %r459;
	st.shared.u32 	[%r100+18432], %r459;
	st.shared.u32 	[%r100+19456], %r459;
	st.shared.u32 	[%r100+20480], %r459;
	st.shared.u32 	[%r100+21504], %r459;
	st.shared.u32 	[%r100+22528], %r459;
	st.shared.u32 	[%r100+23552], %r459;
	st.shared.u32 	[%r100+24576], %r459;
	st.shared.u32 	[%r100+25600], %r459;
	st.shared.u32 	[%r100+26624], %r459;
	st.shared.u32 	[%r100+27648], %r459;
	st.shared.u32 	[%r100+28672], %r459;
	st.shared.u32 	[%r100+29696], %r459;
	st.shared.u32 	[%r100+30720], %r459;
	st.shared.u32 	[%r100+31744], %r459;
	st.shared.u32 	[%r100+32768], %r459;
	// begin inline asm
	bmsk.clamp.b32 %r371, %r459, %r373;
	// end inline asm
	// begin inline asm
	shr.b32 %r374, %r878, %r430;
	// end inline asm
	and.b32  	%r462, %r371, %r374;
	shl.b32 	%r463, %r462, 10;
	and.b32  	%r464, %r463, 31744;
	add.s32 	%r465, %r100, %r464;
	shr.u32 	%r466, %r462, 4;
	and.b32  	%r467, %r466, 268435454;
	add.s32 	%r147, %r465, %r467;
	ld.shared.u16 	%rs1, [%r147];
	add.s16 	%rs20, %rs1, 1;
	st.shared.u16 	[%r147], %rs20;
	// begin inline asm
	shr.b32 %r377, %r877, %r430;
	// end inline asm
	and.b32  	%r468, %r371, %r377;
	shl.b32 	%r469, %r468, 10;
	and.b32  	%r470, %r469, 31744;
	add.s32 	%r471, %r100, %r470;
	shr.u32 	%r472, %r468, 4;
	and.b32  	%r473, %r472, 268435454;
	add.s32 	%r148, %r471, %r473;
	ld.shared.u16 	%rs2, [%r148];
	add.s16 	%rs21, %rs2, 1;
	st.shared.u16 	[%r148], %rs21;
	// begin inline asm
	shr.b32 %r380, %r876, %r430;
	// end inline asm
	and.b32  	%r474, %r371, %r380;
	shl.b32 	%r475, %r474, 10;
	and.b32  	%r476, %r475, 31744;
	add.s32 	%r477, %r100, %r476;
	shr.u32 	%r478, %r474, 4;
	and.b32  	%r479, %r478, 268435454;
	add.s32 	%r149, %r477, %r479;
	ld.shared.u16 	%rs3, [%r149];
	add.s16 	%rs22, %rs3, 1;
	st.shared.u16 	[%r149], %rs22;
	// begin inline asm
	shr.b32 %r383, %r875, %r430;
	// end inline asm
	and.b32  	%r480, %r371, %r383;
	shl.b32 	%r481, %r480, 10;
	and.b32  	%r482, %r481, 31744;
	add.s32 	%r483, %r100, %r482;
	shr.u32 	%r484, %r480, 4;
	and.b32  	%r485, %r484, 268435454;
	add.s32 	%r150, %r483, %r485;
	ld.shared.u16 	%rs4, [%r150];
	add.s16 	%rs23, %rs4, 1;
	st.shared.u16 	[%r150], %rs23;
	// begin inline asm
	shr.b32 %r386, %r874, %r430;
	// end inline asm
	and.b32  	%r486, %r371, %r386;
	shl.b32 	%r487, %r486, 10;
	and.b32  	%r488, %r487, 31744;
	add.s32 	%r489, %r100, %r488;
	shr.u32 	%r490, %r486, 4;
	and.b32  	%r491, %r490, 268435454;
	add.s32 	%r151, %r489, %r491;
	ld.shared.u16 	%rs5, [%r151];
	add.s16 	%rs24, %rs5, 1;
	st.shared.u16 	[%r151], %rs24;
	// begin inline asm
	shr.b32 %r389, %r873, %r430;
	// end inline asm
	and.b32  	%r492, %r371, %r389;
	shl.b32 	%r493, %r492, 10;
	and.b32  	%r494, %r493, 31744;
	add.s32 	%r495, %r100, %r494;
	shr.u32 	%r496, %r492, 4;
	and.b32  	%r497, %r496, 268435454;
	add.s32 	%r152, %r495, %r497;
	ld.shared.u16 	%rs6, [%r152];
	add.s16 	%rs25, %rs6, 1;
	st.shared.u16 	[%r152], %rs25;
	// begin inline asm
	shr.b32 %r392, %r872, %r430;
	// end inline asm
	and.b32  	%r498, %r371, %r392;
	shl.b32 	%r499, %r498, 10;
	and.b32  	%r500, %r499, 31744;
	add.s32 	%r501, %r100, %r500;
	shr.u32 	%r502, %r498, 4;
	and.b32  	%r503, %r502, 268435454;
	add.s32 	%r153, %r501, %r503;
	ld.shared.u16 	%rs7, [%r153];
	add.s16 	%rs26, %rs7, 1;
	st.shared.u16 	[%r153], %rs26;
	// begin inline asm
	shr.b32 %r395, %r871, %r430;
	// end inline asm
	and.b32  	%r504, %r371, %r395;
	shl.b32 	%r505, %r504, 10;
	and.b32  	%r506, %r505, 31744;
	add.s32 	%r507, %r100, %r506;
	shr.u32 	%r508, %r504, 4;
	and.b32  	%r509, %r508, 268435454;
	add.s32 	%r154, %r507, %r509;
	ld.shared.u16 	%rs8, [%r154];
	add.s16 	%rs27, %rs8, 1;
	st.shared.u16 	[%r154], %rs27;
	// begin inline asm
	shr.b32 %r398, %r870, %r430;
	// end inline asm
	and.b32  	%r510, %r371, %r398;
	shl.b32 	%r511, %r510, 10;
	and.b32  	%r512, %r511, 31744;
	add.s32 	%r513, %r100, %r512;
	shr.u32 	%r514, %r510, 4;
	and.b32  	%r515, %r514, 268435454;
	add.s32 	%r155, %r513, %r515;
	ld.shared.u16 	%rs9, [%r155];
	add.s16 	%rs28, %rs9, 1;
	st.shared.u16 	[%r155], %rs28;
	// begin inline asm
	shr.b32 %r401, %r869, %r430;
	// end inline asm
	and.b32  	%r516, %r371, %r401;
	shl.b32 	%r517, %r516, 10;
	and.b32  	%r518, %r517, 31744;
	add.s32 	%r519, %r100, %r518;
	shr.u32 	%r520, %r516, 4;
	and.b32  	%r521, %r520, 268435454;
	add.s32 	%r156, %r519, %r521;
	ld.shared.u16 	%rs10, [%r156];
	add.s16 	%rs29, %rs10, 1;
	st.shared.u16 	[%r156], %rs29;
	// begin inline asm
	shr.b32 %r404, %r868, %r430;
	// end inline asm
	and.b32  	%r522, %r371, %r404;
	shl.b32 	%r523, %r522, 10;
	and.b32  	%r524, %r523, 31744;
	add.s32 	%r525, %r100, %r524;
	shr.u32 	%r526, %r522, 4;
	and.b32  	%r527, %r526, 268435454;
	add.s32 	%r157, %r525, %r527;
	ld.shared.u16 	%rs11, [%r157];
	add.s16 	%rs30, %rs11, 1;
	st.shared.u16 	[%r157], %rs30;
	// begin inline asm
	shr.b32 %r407, %r867, %r430;
	// end inline asm
	and.b32  	%r528, %r371, %r407;
	shl.b32 	%r529, %r528, 10;
	and.b32  	%r530, %r529, 31744;
	add.s32 	%r531, %r100, %r530;
	shr.u32 	%r532, %r528, 4;
	and.b32  	%r533, %r532, 268435454;
	add.s32 	%r158, %r531, %r533;
	ld.shared.u16 	%rs12, [%r158];
	add.s16 	%rs31, %rs12, 1;
	st.shared.u16 	[%r158], %rs31;
	// begin inline asm
	shr.b32 %r410, %r866, %r430;
	// end inline asm
	and.b32  	%r534, %r371, %r410;
	shl.b32 	%r535, %r534, 10;
	and.b32  	%r536, %r535, 31744;
	add.s32 	%r537, %r100, %r536;
	shr.u32 	%r538, %r534, 4;
	and.b32  	%r539, %r538, 268435454;
	add.s32 	%r159, %r537, %r539;
	ld.shared.u16 	%rs13, [%r159];
	add.s16 	%rs32, %rs13, 1;
	st.shared.u16 	[%r159], %rs32;
	// begin inline asm
	shr.b32 %r413, %r865, %r430;
	// end inline asm
	and.b32  	%r540, %r371, %r413;
	shl.b32 	%r541, %r540, 10;
	and.b32  	%r542, %r541, 31744;
	add.s32 	%r543, %r100, %r542;
	shr.u32 	%r544, %r540, 4;
	and.b32  	%r545, %r544, 268435454;
	add.s32 	%r160, %r543, %r545;
	ld.shared.u16 	%rs14, [%r160];
	add.s16 	%rs33, %rs14, 1;
	st.shared.u16 	[%r160], %rs33;
	// begin inline asm
	shr.b32 %r416, %r864, %r430;
	// end inline asm
	and.b32  	%r546, %r371, %r416;
	shl.b32 	%r547, %r546, 10;
	and.b32  	%r548, %r547, 31744;
	add.s32 	%r549, %r100, %r548;
	shr.u32 	%r550, %r546, 4;
	and.b32  	%r551, %r550, 268435454;
	add.s32 	%r161, %r549, %r551;
	ld.shared.u16 	%rs15, [%r161];
	add.s16 	%rs34, %rs15, 1;
	st.shared.u16 	[%r161], %rs34;
	// begin inline asm
	shr.b32 %r419, %r863, %r430;
	// end inline asm
	and.b32  	%r552, %r371, %r419;
	shl.b32 	%r553, %r552, 10;
	and.b32  	%r554, %r553, 31744;
	add.s32 	%r555, %r100, %r554;
	shr.u32 	%r556, %r552, 4;
	and.b32  	%r557, %r556, 268435454;
	add.s32 	%r162, %r555, %r557;
	ld.shared.u16 	%rs16, [%r162];
	add.s16 	%rs35, %rs16, 1;
	st.shared.u16 	[%r162], %rs35;
	// begin inline asm
	shr.b32 %r422, %r862, %r430;
	// end inline asm
	and.b32  	%r558, %r371, %r422;
	shl.b32 	%r559, %r558, 10;
	and.b32  	%r560, %r559, 31744;
	add.s32 	%r561, %r100, %r560;
	shr.u32 	%r562, %r558, 4;
	and.b32  	%r563, %r562, 268435454;
	add.s32 	%r163, %r561, %r563;
	ld.shared.u16 	%rs17, [%r163];
	add.s16 	%rs36, %rs17, 1;
	st.shared.u16 	[%r163], %rs36;
	// begin inline asm
	shr.b32 %r425, %r861, %r430;
	// end inline asm
	and.b32  	%r564, %r371, %r425;
	shl.b32 	%r565, %r564, 10;
	and.b32  	%r566, %r565, 31744;
	add.s32 	%r567, %r100, %r566;
	shr.u32 	%r568, %r564, 4;
	and.b32  	%r569, %r568, 268435454;
	add.s32 	%r164, %r567, %r569;
	ld.shared.u16 	%rs18, [%r164];
	add.s16 	%rs37, %rs18, 1;
	st.shared.u16 	[%r164], %rs37;
	// begin inline asm
	shr.b32 %r428, %r860, %r430;
	// end inline asm
	and.b32  	%r570, %r371, %r428;
	shl.b32 	%r571, %r570, 10;
	and.b32  	%r572, %r571, 31744;
	add.s32 	%r573, %r100, %r572;
	shr.u32 	%r574, %r570, 4;
	and.b32  	%r575, %r574, 268435454;
	add.s32 	%r165, %r573, %r575;
	ld.shared.u16 	%rs19, [%r165];
	add.s16 	%rs38, %rs19, 1;
	st.shared.u16 	[%r165], %rs38;
	bar.sync 	0;
	ld.shared.u32 	%r166, [%r101];
	ld.shared.u32 	%r576, [%r101+4];
	ld.shared.u32 	%r577, [%r101+8];
	ld.shared.u32 	%r578, [%r101+12];
	ld.shared.u32 	%r579, [%r101+16];
	ld.shared.u32 	%r580, [%r101+20];
	ld.shared.u32 	%r581, [%r101+24];
	ld.shared.u32 	%r582, [%r101+28];
	ld.shared.u32 	%r583, [%r101+32];
	ld.shared.u32 	%r584, [%r101+36];
	ld.shared.u32 	%r585, [%r101+40];
	ld.shared.u32 	%r586, [%r101+44];
	ld.shared.u32 	%r587, [%r101+48];
	ld.shared.u32 	%r588, [%r101+52];
	ld.shared.u32 	%r589, [%r101+56];
	ld.shared.u32 	%r590, [%r101+60];
	ld.shared.u32 	%r591, [%r101+64];
	ld.shared.u32 	%r592, [%r101+68];
	ld.shared.u32 	%r593, [%r101+72];
	ld.shared.u32 	%r594, [%r101+76];
	ld.shared.u32 	%r595, [%r101+80];
	ld.shared.u32 	%r596, [%r101+84];
	ld.shared.u32 	%r597, [%r101+88];
	ld.shared.u32 	%r598, [%r101+92];
	ld.shared.u32 	%r599, [%r101+96];
	ld.shared.u32 	%r600, [%r101+100];
	ld.shared.u32 	%r601, [%r101+104];
	ld.shared.u32 	%r602, [%r101+108];
	ld.shared.u32 	%r603, [%r101+112];
	ld.shared.u32 	%r604, [%r101+116];
	ld.shared.u32 	%r605, [%r101+120];
	ld.shared.u32 	%r606, [%r101+124];
	ld.shared.u32 	%r607, [%r101+128];
	add.s32 	%r167, %r576, %r166;
	add.s32 	%r168, %r577, %r167;
	add.s32 	%r169, %r578, %r168;
	add.s32 	%r170, %r579, %r169;
	add.s32 	%r171, %r580, %r170;
	add.s32 	%r172, %r581, %r171;
	add.s32 	%r173, %r582, %r172;
	add.s32 	%r174, %r583, %r173;
	add.s32 	%r175, %r584, %r174;
	add.s32 	%r176, %r585, %r175;
	add.s32 	%r177, %r586, %r176;
	add.s32 	%r178, %r587, %r177;
	add.s32 	%r179, %r588, %r178;
	add.s32 	%r180, %r589, %r179;
	add.s32 	%r181, %r590, %r180;
	add.s32 	%r182, %r591, %r181;
	add.s32 	%r183, %r592, %r182;
	add.s32 	%r184, %r593, %r183;
	add.s32 	%r185, %r594, %r184;
	add.s32 	%r186, %r595, %r185;
	add.s32 	%r187, %r596, %r186;
	add.s32 	%r188, %r597, %r187;
	add.s32 	%r189, %r598, %r188;
	add.s32 	%r190, %r599, %r189;
	add.s32 	%r191, %r600, %r190;
	add.s32 	%r192, %r601, %r191;
	add.s32 	%r193, %r602, %r192;
	add.s32 	%r194, %r603, %r193;
	add.s32 	%r195, %r604, %r194;
	add.s32 	%r196, %r605, %r195;
	add.s32 	%r197, %r606, %r196;
	add.s32 	%r436, %r607, %r197;
	// begin inline asm
	mov.u32 %r431, %laneid;
	// end inline asm
	mov.b32 	%r434, 1;
	mov.b32 	%r461, -1;
	// begin inline asm
	{  .reg .u32 r0;  .reg .pred p;  shfl.sync.up.b32 r0|p, %r436, %r434, %r459, %r461;  @p add.u32 r0, r0, %r436;  mov.u32 %r432, r0;}
	// end inline asm
	mov.b32 	%r440, 2;
	// begin inline asm
	{  .reg .u32 r0;  .reg .pred p;  shfl.sync.up.b32 r0|p, %r432, %r440, %r459, %r461;  @p add.u32 r0, r0, %r432;  mov.u32 %r438, r0;}
	// end inline asm
	mov.b32 	%r446, 4;
	// begin inline asm
	{  .reg .u32 r0;  .reg .pred p;  shfl.sync.up.b32 r0|p, %r438, %r446, %r459, %r461;  @p add.u32 r0, r0, %r438;  mov.u32 %r444, r0;}
	// end inline asm
	mov.b32 	%r452, 8;
	// begin inline asm
	{  .reg .u32 r0;  .reg .pred p;  shfl.sync.up.b32 r0|p, %r444, %r452, %r459, %r461;  @p add.u32 r0, r0, %r444;  mov.u32 %r450, r0;}
	// end inline asm
	mov.b32 	%r458, 16;
	// begin inline asm
	{  .reg .u32 r0;  .reg .pred p;  shfl.sync.up.b32 r0|p, %r450, %r458, %r459, %r461;  @p add.u32 r0, r0, %r450;  mov.u32 %r456, r0;}
	// end inline asm
	setp.ne.s32 	%p41, %r431, 31;
	@%p41 bra 	$L__BB7_79;
	st.shared.u32 	[%r102], %r456;
$L__BB7_79:
	sub.s32 	%r608, %r456, %r436;
	setp.gt.u32 	%p42, %r2, 31;
	setp.eq.s32 	%p43, %r99, 7;
	setp.eq.s32 	%p44, %r99, 6;
	setp.eq.s32 	%p45, %r99, 5;
	setp.eq.s32 	%p46, %r99, 4;
	setp.eq.s32 	%p47, %r99, 3;
	setp.eq.s32 	%p48, %r99, 2;
	setp.eq.s32 	%p49, %r99, 1;
	bar.sync 	0;
	ld.shared.v4.u32 	{%r609, %r610, %r611, %r612}, [_ZZN3cub18CUB_300001_SM_10006detail10radix_sort31DeviceRadixSortSingleTileKernelINS1_5radix10policy_hubIiiyE10Policy1000ELNS0_9SortOrderE0EiiyNS1_21identity_decomposer_tEEEvPKT1_PSA_PKT2_PSE_T3_iiT4_E12temp_storage+33792];
	selp.b32 	%r613, %r609, %r898, %p49;
	add.s32 	%r614, %r610, %r609;
	selp.b32 	%r615, %r614, %r613, %p48;
	add.s32 	%r616, %r614, %r611;
	selp.b32 	%r617, %r616, %r615, %p47;
	add.s32 	%r618, %r616, %r612;
	selp.b32 	%r619, %r618, %r617, %p46;
	ld.shared.v4.u32 	{%r620, %r621, %r622, %r623}, [_ZZN3cub18CUB_300001_SM_10006detail10radix_sort31DeviceRadixSortSingleTileKernelINS1_5radix10policy_hubIiiyE10Policy1000ELNS0_9SortOrderE0EiiyNS1_21identity_decomposer_tEEEvPKT1_PSA_PKT2_PSE_T3_iiT4_E12temp_storage+33808];
	add.s32 	%r624, %r618, %r620;
	selp.b32 	%r625, %r624, %r619, %p45;
	add.s32 	%r626, %r624, %r621;
	selp.b32 	%r627, %r626, %r625, %p44;
	add.s32 	%r628, %r626, %r622;
	selp.b32 	%r898, %r628, %r627, %p43;
	add.s32 	%r202, %r628, %r623;
	setp.ne.s32 	%p50, %r431, 0;
	selp.b32 	%r629, %r608, 0, %p50;
	add.s32 	%r630, %r898, %r629;
	or.pred  	%p51, %p42, %p50;
	selp.b32 	%r899, %r630, %r608, %p42;
	@%p51 bra 	$L__BB7_81;
	shl.b32 	%r899, %r202, 16;
	st.shared.u32 	[_ZZN3cub18CUB_300001_SM_10006detail10radix_sort31DeviceRadixSortSingleTileKernelINS1_5radix10policy_hubIiiyE10Policy1000ELNS0_9SortOrderE0EiiyNS1_21identity_decomposer_tEEEvPKT1_PSA_PKT2_PSE_T3_iiT4_E12temp_storage+33832], %r899;
$L__BB7_81:
	setp.eq.s32 	%p52, %r2, 0;
	bar.sync 	0;
	ld.shared.u32 	%r631, [_ZZN3cub18CUB_300001_SM_10006detail10radix_sort31DeviceRadixSortSingleTileKernelINS1_5radix10policy_hubIiiyE10Policy1000ELNS0_9SortOrderE0EiiyNS1_21identity_decomposer_tEEEvPKT1_PSA_PKT2_PSE_T3_iiT4_E12temp_storage+33832];
	selp.b32 	%r632, 0, %r631, %p52;
	add.s32 	%r633, %r899, %r632;
	add.s32 	%r634, %r166, %r633;
	add.s32 	%r635, %r167, %r633;
	add.s32 	%r636, %r168, %r633;
	add.s32 	%r637, %r169, %r633;
	add.s32 	%r638, %r170, %r633;
	add.s32 	%r639, %r171, %r633;
	add.s32 	%r640, %r172, %r633;
	add.s32 	%r641, %r173, %r633;
	add.s32 	%r642, %r174, %r633;
	add.s32 	%r643, %r175, %r633;
	add.s32 	%r644, %r176, %r633;
	add.s32 	%r645, %r177, %r633;
	add.s32 	%r646, %r178, %r633;
	add.s32 	%r647, %r179, %r633;
	add.s32 	%r648, %r180, %r633;
	add.s32 	%r649, %r181, %r633;
	add.s32 	%r650, %r182, %r633;
	add.s32 	%r651, %r183, %r633;
	add.s32 	%r652, %r184, %r633;
	add.s32 	%r653, %r185, %r633;
	add.s32 	%r654, %r186, %r633;
	add.s32 	%r655, %r187, %r633;
	add.s32 	%r656, %r188, %r633;
	add.s32 	%r657, %r189, %r633;
	add.s32 	%r658, %r190, %r633;
	add.s32 	%r659, %r191, %r633;
	add.s32 	%r660, %r192, %r633;
	add.s32 	%r661, %r193, %r633;
	add.s32 	%r662, %r194, %r633;
	add.s32 	%r663, %r195, %r633;
	add.s32 	%r664, %r196, %r633;
	add.s32 	%r665, %r197, %r633;
	st.shared.u32 	[%r101], %r633;
	st.shared.u32 	[%r101+4], %r634;
	st.shared.u32 	[%r101+8], %r635;
	st.shared.u32 	[%r101+12], %r636;
	st.shared.u32 	[%r101+16], %r637;
	st.shared.u32 	[%r101+20], %r638;
	st.shared.u32 	[%r101+24], %r639;
	st.shared.u32 	[%r101+28], %r640;
	st.shared.u32 	[%r101+32], %r641;
	st.shared.u32 	[%r101+36], %r642;
	st.shared.u32 	[%r101+40], %r643;
	st.shared.u32 	[%r101+44], %r644;
	st.shared.u32 	[%r101+48], %r645;
	st.shared.u32 	[%r101+52], %r646;
	st.shared.u32 	[%r101+56], %r647;
	st.shared.u32 	[%r101+60], %r648;
	st.shared.u32 	[%r101+64], %r649;
	st.shared.u32 	[%r101+68], %r650;
	st.shared.u32 	[%r101+72], %r651;
	st.shared.u32 	[%r101+76], %r652;
	st.shared.u32 	[%r101+80], %r653;
	st.shared.u32 	[%r101+84], %r654;
	st.shared.u32 	[%r101+88], %r655;
	st.shared.u32 	[%r101+92], %r656;
	st.shared.u32 	[%r101+96], %r657;
	st.shared.u32 	[%r101+100], %r658;
	st.shared.u32 	[%r101+104], %r659;
	st.shared.u32 	[%r101+108], %r660;
	st.shared.u32 	[%r101+112], %r661;
	st.shared.u32 	[%r101+116], %r662;
	st.shared.u32 	[%r101+120], %r663;
	st.shared.u32 	[%r101+124], %r664;
	st.shared.u32 	[%r101+128], %r665;
	bar.sync 	0;
	cvt.u32.u16 	%r666, %rs1;
	ld.shared.u16 	%r667, [%r147];
	add.s32 	%r206, %r667, %r666;
	cvt.u32.u16 	%r668, %rs2;
	ld.shared.u16 	%r669, [%r148];
	add.s32 	%r207, %r669, %r668;
	cvt.u32.u16 	%r670, %rs3;
	ld.shared.u16 	%r671, [%r149];
	add.s32 	%r208, %r671, %r670;
	cvt.u32.u16 	%r672, %rs4;
	ld.shared.u16 	%r673, [%r150];
	add.s32 	%r209, %r673, %r672;
	cvt.u32.u16 	%r674, %rs5;
	ld.shared.u16 	%r675, [%r151];
	add.s32 	%r210, %r675, %r674;
	cvt.u32.u16 	%r676, %rs6;
	ld.shared.u16 	%r677, [%r152];
	add.s32 	%r211, %r677, %r676;
	cvt.u32.u16 	%r678, %rs7;
	ld.shared.u16 	%r679, [%r153];
	add.s32 	%r212, %r679, %r678;
	cvt.u32.u16 	%r680, %rs8;
	ld.shared.u16 	%r681, [%r154];
	add.s32 	%r213, %r681, %r680;
	cvt.u32.u16 	%r682, %rs9;
	ld.shared.u16 	%r683, [%r155];
	add.s32 	%r214, %r683, %r682;
	cvt.u32.u16 	%r684, %rs10;
	ld.shared.u16 	%r685, [%r156];
	add.s32 	%r215, %r685, %r684;
	cvt.u32.u16 	%r686, %rs11;
	ld.shared.u16 	%r687, [%r157];
	add.s32 	%r216, %r687, %r686;
	cvt.u32.u16 	%r688, %rs12;
	ld.shared.u16 	%r689, [%r158];
	add.s32 	%r217, %r689, %r688;
	cvt.u32.u16 	%r690, %rs13;
	ld.shared.u16 	%r691, [%r159];
	add.s32 	%r218, %r691, %r690;
	cvt.u32.u16 	%r692, %rs14;
	ld.shared.u16 	%r693, [%r160];
	add.s32 	%r219, %r693, %r692;
	cvt.u32.u16 	%r694, %rs15;
	ld.shared.u16 	%r695, [%r161];
	add.s32 	%r220, %r695, %r694;
	cvt.u32.u16 	%r696, %rs16;
	ld.shared.u16 	%r697, [%r162];
	add.s32 	%r221, %r697, %r696;
	cvt.u32.u16 	%r698, %rs17;
	ld.shared.u16 	%r699, [%r163];
	add.s32 	%r222, %r699, %r698;
	cvt.u32.u16 	%r700, %rs18;
	ld.shared.u16 	%r701, [%r164];
	add.s32 	%r223, %r701, %r700;
	cvt.u32.u16 	%r702, %rs19;
	ld.shared.u16 	%r703, [%r165];
	add.s32 	%r224, %r703, %r702;
	bar.sync 	0;
	setp.lt.s32 	%p53, %r859, %r304;
	@%p53 bra 	$L__BB7_121;
	cvt.u64.u32 	%rd15, %r2;
	shl.b32 	%r704, %r206, 2;
	mov.u32 	%r705, _ZZN3cub18CUB_300001_SM_10006detail10radix_sort31DeviceRadixSortSingleTileKernelINS1_5radix10policy_hubIiiyE10Policy1000ELNS0_9SortOrderE0EiiyNS1_21identity_decomposer_tEEEvPKT1_PSA_PKT2_PSE_T3_iiT4_E12temp_storage;
	add.s32 	%r706, %r705, %r704;
	st.shared.u32 	[%r706], %r878;
	shl.b32 	%r707, %r207, 2;
	add.s32 	%r708, %r705, %r707;
	st.shared.u32 	[%r708], %r877;
	shl.b32 	%r709, %r208, 2;
	add.s32 	%r710, %r705, %r709;
	st.shared.u32 	[%r710], %r876;
	shl.b32 	%r711, %r209, 2;
	add.s32 	%r712, %r705, %r711;
	st.shared.u32 	[%r712], %r875;
	shl.b32 	%r713, %r210, 2;
	add.s32 	%r714, %r705, %r713;
	st.shared.u32 	[%r714], %r874;
	shl.b32 	%r715, %r211, 2;
	add.s32 	%r716, %r705, %r715;
	st.shared.u32 	[%r716], %r873;
	shl.b32 	%r717, %r212, 2;
	add.s32 	%r718, %r705, %r717;
	st.shared.u32 	[%r718], %r872;
	shl.b32 	%r719, %r213, 2;
	add.s32 	%r720, %r705, %r719;
	st.shared.u32 	[%r720], %r871;
	shl.b32 	%r721, %r214, 2;
	add.s32 	%r722, %r705, %r721;
	st.shared.u32 	[%r722], %r870;
	shl.b32 	%r723, %r215, 2;
	add.s32 	%r724, %r705, %r723;
	st.shared.u32 	[%r724], %r869;
	shl.b32 	%r725, %r216, 2;
	add.s32 	%r726, %r705, %r725;
	st.shared.u32 	[%r726], %r868;
	shl.b32 	%r727, %r217, 2;
	add.s32 	%r728, %r705, %r727;
	st.shared.u32 	[%r728], %r867;
	shl.b32 	%r729, %r218, 2;
	add.s32 	%r730, %r705, %r729;
	st.shared.u32 	[%r730], %r866;
	shl.b32 	%r731, %r219, 2;
	add.s32 	%r732, %r705, %r731;
	st.shared.u32 	[%r732], %r865;
	shl.b32 	%r733, %r220, 2;
	add.s32 	%r734, %r705, %r733;
	st.shared.u32 	[%r734], %r864;
	shl.b32 	%r735, %r221, 2;
	add.s32 	%r736, %r705, %r735;
	st.shared.u32 	[%r736], %r863;
	shl.b32 	%r737, %r222, 2;
	add.s32 	%r738, %r705, %r737;
	st.shared.u32 	[%r738], %r862;
	shl.b32 	%r739, %r223, 2;
	add.s32 	%r740, %r705, %r739;
	st.shared.u32 	[%r740], %r861;
	shl.b32 	%r741, %r224, 2;
	add.s32 	%r742, %r705, %r741;
	st.shared.u32 	[%r742], %r860;
	bar.sync 	0;
	mad.lo.s32 	%r225, %r2, -72, %r103;
	ld.shared.u32 	%r226, [%r225];
	ld.shared.u32 	%r227, [%r225+1024];
	ld.shared.u32 	%r228, [%r225+2048];
	ld.shared.u32 	%r229, [%r225+3072];
	ld.shared.u32 	%r230, [%r225+4096];
	ld.shared.u32 	%r231, [%r225+5120];
	ld.shared.u32 	%r232, [%r225+6144];
	ld.shared.u32 	%r233, [%r225+7168];
	ld.shared.u32 	%r234, [%r225+8192];
	ld.shared.u32 	%r235, [%r225+9216];
	ld.shared.u32 	%r236, [%r225+10240];
	ld.shared.u32 	%r237, [%r225+11264];
	ld.shared.u32 	%r238, [%r225+12288];
	ld.shared.u32 	%r239, [%r225+13312];
	ld.shared.u32 	%r240, [%r225+14336];
	ld.shared.u32 	%r241, [%r225+15360];
	ld.shared.u32 	%r242, [%r225+16384];
	ld.shared.u32 	%r243, [%r225+17408];
	ld.shared.u32 	%r244, [%r225+18432];
	bar.sync 	0;
	st.shared.u32 	[%r706], %r897;
	st.shared.u32 	[%r708], %r896;
	st.shared.u32 	[%r710], %r895;
	st.shared.u32 	[%r712], %r894;
	st.shared.u32 	[%r714], %r893;
	st.shared.u32 	[%r716], %r892;
	st.shared.u32 	[%r718], %r891;
	st.shared.u32 	[%r720], %r890;
	st.shared.u32 	[%r722], %r889;
	st.shared.u32 	[%r724], %r888;
	st.shared.u32 	[%r726], %r887;
	st.shared.u32 	[%r728], %r886;
	st.shared.u32 	[%r730], %r885;
	st.shared.u32 	[%r732], %r884;
	st.shared.u32 	[%r734], %r883;
	st.shared.u32 	[%r736], %r882;
	st.shared.u32 	[%r738], %r881;
	st.shared.u32 	[%r740], %r880;
	st.shared.u32 	[%r742], %r879;
	bar.sync 	0;
	ld.shared.u32 	%r245, [%r225+1024];
	ld.shared.u32 	%r246, [%r225+2048];
	ld.shared.u32 	%r247, [%r225+3072];
	ld.shared.u32 	%r248, [%r225+4096];
	ld.shared.u32 	%r249, [%r225+5120];
	ld.shared.u32 	%r250, [%r225+6144];
	ld.shared.u32 	%r251, [%r225+7168];
	ld.shared.u32 	%r252, [%r225+8192];
	ld.shared.u32 	%r253, [%r225+9216];
	ld.shared.u32 	%r254, [%r225+10240];
	ld.shared.u32 	%r255, [%r225+11264];
	ld.shared.u32 	%r256, [%r225+12288];
	ld.shared.u32 	%r257, [%r225+13312];
	ld.shared.u32 	%r258, [%r225+14336];
	ld.shared.u32 	%r259, [%r225+15360];
	ld.shared.u32 	%r260, [%r225+16384];
	ld.shared.u32 	%r261, [%r225+17408];
	ld.shared.u32 	%r262, [%r225+18432];
	setp.gt.u64 	%p54, %rd2, %rd15;
	cvta.to.global.u64 	%rd16, %rd6;
	mul.wide.u32 	%rd17, %r2, 4;
	add.s64 	%rd4, %rd16, %rd17;
	cvta.to.global.u64 	%rd18, %rd8;
	add.s64 	%rd5, %rd18, %rd17;
	@%p54 bra 	$L__BB7_83;
	bra.uni 	$L__BB7_84;
$L__BB7_83:
	xor.b32  	%r743, %r226, -2147483648;
	ld.shared.u32 	%r744, [%r225];
	st.global.u32 	[%rd4], %r743;
	st.global.u32 	[%rd5], %r744;
$L__BB7_84:
	add.s32 	%r745, %r2, 256;
	cvt.u64.u32 	%rd19, %r745;
	setp.le.u64 	%p55, %rd2, %rd19;
	@%p55 bra 	$L__BB7_86;
	xor.b32  	%r746, %r227, -2147483648;
	st.global.u32 	[%rd4+1024], %r746;
	st.global.u32 	[%rd5+1024], %r245;
$L__BB7_86:
	add.s32 	%r747, %r2, 512;
	cvt.u64.u32 	%rd20, %r747;
	setp.le.u64 	%p56, %rd2, %rd20;
	@%p56 bra 	$L__BB7_88;
	xor.b32  	%r748, %r228, -2147483648;
	st.global.u32 	[%rd4+2048], %r748;
	st.global.u32 	[%rd5+2048], %r246;
$L__BB7_88:
	add.s32 	%r749, %r2, 768;
	cvt.u64.u32 	%rd21, %r749;
	setp.le.u64 	%p57, %rd2, %rd21;
	@%p57 bra 	$L__BB7_90;
	xor.b32  	%r750, %r229, -2147483648;
	st.global.u32 	[%rd4+3072], %r750;
	st.global.u32 	[%rd5+3072], %r247;
$L__BB7_90:
	or.b32  	%r751, %r2, 1024;
	cvt.u64.u32 	%rd22, %r751;
	setp.le.u64 	%p58, %rd2, %rd22;
	@%p58 bra 	$L__BB7_92;
	xor.b32  	%r752, %r230, -2147483648;
	st.global.u32 	[%rd4+4096], %r752;
	st.global.u32 	[%rd5+4096], %r248;
$L__BB7_92:
	add.s32 	%r753, %r2, 1280;
	cvt.u64.u32 	%rd23, %r753;
	setp.le.u64 	%p59, %rd2, %rd23;
	@%p59 bra 	$L__BB7_94;
	xor.b32  	%r754, %r231, -2147483648;
	st.global.u32 	[%rd4+5120], %r754;
	st.global.u32 	[%rd5+5120], %r249;
$L__BB7_94:
	add.s32 	%r755, %r2, 1536;
	cvt.u64.u32 	%rd24, %r755;
	setp.le.u64 	%p60, %rd2, %rd24;
	@%p60 bra 	$L__BB7_96;
	xor.b32  	%r756, %r232, -2147483648;
	st.global.u32 	[%rd4+6144], %r756;
	st.global.u32 	[%rd5+6144], %r250;
$L__BB7_96:
	add.s32 	%r757, %r2, 1792;
	cvt.u64.u32 	%rd25, %r757;
	setp.le.u64 	%p61, %rd2, %rd25;
	@%p61 bra 	$L__BB7_98;
	xor.b32  	%r758, %r233, -2147483648;
	st.global.u32 	[%rd4+7168], %r758;
	st.global.u32 	[%rd5+7168], %r251;
$L__BB7_98:
	or.b32  	%r759, %r2, 2048;
	cvt.u64.u32 	%rd26, %r759;
	setp.le.u64 	%p62, %rd2, %rd26;
	@%p62 bra 	$L__BB7_100;
	xor.b32  	%r760, %r234, -2147483648;
	st.global.u32 	[%rd4+8192], %r760;
	st.global.u32 	[%rd5+8192], %r252;
$L__BB7_100:
	add.s32 	%r761, %r2, 2304;
	cvt.u64.u32 	%rd27, %r761;
	setp.le.u64 	%p63, %rd2, %rd27;
	@%p63 bra 	$L__BB7_102;
	xor.b32  	%r762, %r235, -2147483648;
	st.global.u32 	[%rd4+9216], %r762;
	st.global.u32 	[%rd5+9216], %r253;
$L__BB7_102:
	add.s32 	%r763, %r2, 2560;
	cvt.u64.u32 	%rd28, %r763;
	setp.le.u64 	%p64, %rd2, %rd28;
	@%p64 bra 	$L__BB7_104;
	xor.b32  	%r764, %r236, -2147483648;
	st.global.u32 	[%rd4+10240], %r764;
	st.global.u32 	[%rd5+10240], %r254;
$L__BB7_104:
	add.s32 	%r765, %r2, 2816;
	cvt.u64.u32 	%rd29, %r765;
	setp.le.u64 	%p65, %rd2, %rd29;
	@%p65 bra 	$L__BB7_106;
	xor.b32  	%r766, %r237, -2147483648;
	st.global.u32 	[%rd4+11264], %r766;
	st.global.u32 	[%rd5+11264], %r255;
$L__BB7_106:
	or.b32  	%r767, %r2, 3072;
	cvt.u64.u32 	%rd30, %r767;
	setp.le.u64 	%p66, %rd2, %rd30;
	@%p66 bra 	$L__BB7_108;
	xor.b32  	%r768, %r238, -2147483648;
	st.global.u32 	[%rd4+12288], %r768;
	st.global.u32 	[%rd5+12288], %r256;
$L__BB7_108:
	add.s32 	%r769, %r2, 3328;
	cvt.u64.u32 	%rd31, %r769;
	setp.le.u64 	%p67, %rd2, %rd31;
	@%p67 bra 	$L__BB7_110;
	xor.b32  	%r770, %r239, -2147483648;
	st.global.u32 	[%rd4+13312], %r770;
	st.global.u32 	[%rd5+13312], %r257;
$L__BB7_110:
	add.s32 	%r771, %r2, 3584;
	cvt.u64.u32 	%rd32, %r771;
	setp.le.u64 	%p68, %rd2, %rd32;
	@%p68 bra 	$L__BB7_112;
	xor.b32  	%r772, %r240, -2147483648;
	st.global.u32 	[%rd4+14336], %r772;
	st.global.u32 	[%rd5+14336], %r258;
$L__BB7_112:
	add.s32 	%r773, %r2, 3840;
	cvt.u64.u32 	%rd33, %r773;
	setp.le.u64 	%p69, %rd2, %rd33;
	@%p69 bra 	$L__BB7_114;
	xor.b32  	%r774, %r241, -2147483648;
	st.global.u32 	[%rd4+15360], %r774;
	st.global.u32 	[%rd5+15360], %r259;
$L__BB7_114:
	or.b32  	%r775, %r2, 4096;
	cvt.u64.u32 	%rd34, %r775;
	setp.le.u64 	%p70, %rd2, %rd34;
	@%p70 bra 	$L__BB7_116;
	xor.b32  	%r776, %r242, -2147483648;
	st.global.u32 	[%rd4+16384], %r776;
	st.global.u32 	[%rd5+16384], %r260;
$L__BB7_116:
	add.s32 	%r777, %r2, 4352;
	cvt.u64.u32 	%rd35, %r777;
	setp.le.u64 	%p71, %rd2, %rd35;
	@%p71 bra 	$L__BB7_118;
	xor.b32  	%r778, %r243, -2147483648;
	st.global.u32 	[%rd4+17408], %r778;
	st.global.u32 	[%rd5+17408], %r261;
$L__BB7_118:
	add.s32 	%r779, %r2, 4608;
	cvt.u64.u32 	%rd36, %r779;
	setp.le.u64 	%p72, %rd2, %rd36;
	@%p72 bra 	$L__BB7_120;
	xor.b32  	%r780, %r244, -2147483648;
	st.global.u32 	[%rd4+18432], %r780;
	st.global.u32 	[%rd5+18432], %r262;
$L__BB7_120:
	ret;
$L__BB7_121:
	shl.b32 	%r781, %r206, 2;
	mov.u32 	%r782, _ZZN3cub18CUB_300001_SM_10006detail10radix_sort31DeviceRadixSortSingleTileKernelINS1_5radix10policy_hubIiiyE10Policy1000ELNS0_9SortOrderE0EiiyNS1_21identity_decomposer_tEEEvPKT1_PSA_PKT2_PSE_T3_iiT4_E12temp_storage;
	add.s32 	%r783, %r782, %r781;
	st.shared.u32 	[%r783], %r878;
	shl.b32 	%r784, %r207, 2;
	add.s32 	%r785, %r782, %r784;
	st.shared.u32 	[%r785], %r877;
	shl.b32 	%r786, %r208, 2;
	add.s32 	%r787, %r782, %r786;
	st.shared.u32 	[%r787], %r876;
	shl.b32 	%r788, %r209, 2;
	add.s32 	%r789, %r782, %r788;
	st.shared.u32 	[%r789], %r875;
	shl.b32 	%r790, %r210, 2;
	add.s32 	%r791, %r782, %r790;
	st.shared.u32 	[%r791], %r874;
	shl.b32 	%r792, %r211, 2;
	add.s32 	%r793, %r782, %r792;
	st.shared.u32 	[%r793], %r873;
	shl.b32 	%r794, %r212, 2;
	add.s32 	%r795, %r782, %r794;
	st.shared.u32 	[%r795], %r872;
	shl.b32 	%r796, %r213, 2;
	add.s32 	%r797, %r782, %r796;
	st.shared.u32 	[%r797], %r871;
	shl.b32 	%r798, %r214, 2;
	add.s32 	%r799, %r782, %r798;
	st.shared.u32 	[%r799], %r870;
	shl.b32 	%r800, %r215, 2;
	add.s32 	%r801, %r782, %r800;
	st.shared.u32 	[%r801], %r869;
	shl.b32 	%r802, %r216, 2;
	add.s32 	%r803, %r782, %r802;
	st.shared.u32 	[%r803], %r868;
	shl.b32 	%r804, %r217, 2;
	add.s32 	%r805, %r782, %r804;
	st.shared.u32 	[%r805], %r867;
	shl.b32 	%r806, %r218, 2;
	add.s32 	%r807, %r782, %r806;
	st.shared.u32 	[%r807], %r866;
	shl.b32 	%r808, %r219, 2;
	add.s32 	%r809, %r782, %r808;
	st.shared.u32 	[%r809], %r865;
	shl.b32 	%r810, %r220, 2;
	add.s32 	%r811, %r782, %r810;
	st.shared.u32 	[%r811], %r864;
	shl.b32 	%r812, %r221, 2;
	add.s32 	%r813, %r782, %r812;
	st.shared.u32 	[%r813], %r863;
	shl.b32 	%r814, %r222, 2;
	add.s32 	%r815, %r782, %r814;
	st.shared.u32 	[%r815], %r862;
	shl.b32 	%r816, %r223, 2;
	add.s32 	%r817, %r782, %r816;
	st.shared.u32 	[%r817], %r861;
	shl.b32 	%r818, %r224, 2;
	add.s32 	%r819, %r782, %r818;
	st.shared.u32 	[%r819], %r860;
	bar.sync 	0;
	ld.shared.u32 	%r878, [%r103];
	ld.shared.u32 	%r877, [%r103+4];
	ld.shared.u32 	%r876, [%r103+8];
	ld.shared.u32 	%r875, [%r103+12];
	ld.shared.u32 	%r874, [%r103+16];
	ld.shared.u32 	%r873, [%r103+20];
	ld.shared.u32 	%r872, [%r103+24];
	ld.shared.u32 	%r871, [%r103+28];
	ld.shared.u32 	%r870, [%r103+32];
	ld.shared.u32 	%r869, [%r103+36];
	ld.shared.u32 	%r868, [%r103+40];
	ld.shared.u32 	%r867, [%r103+44];
	ld.shared.u32 	%r866, [%r103+48];
	ld.shared.u32 	%r865, [%r103+52];
	ld.shared.u32 	%r864, [%r103+56];
	ld.shared.u32 	%r863, [%r103+60];
	ld.shared.u32 	%r862, [%r103+64];
	ld.shared.u32 	%r861, [%r103+68];
	ld.shared.u32 	%r860, [%r103+72];
	bar.sync 	0;
	st.shared.u32 	[%r783], %r897;
	st.shared.u32 	[%r785], %r896;
	st.shared.u32 	[%r787], %r895;
	st.shared.u32 	[%r789], %r894;
	st.shared.u32 	[%r791], %r893;
	st.shared.u32 	[%r793], %r892;
	st.shared.u32 	[%r795], %r891;
	st.shared.u32 	[%r797], %r890;
	st.shared.u32 	[%r799], %r889;
	st.shared.u32 	[%r801], %r888;
	st.shared.u32 	[%r803], %r887;
	st.shared.u32 	[%r805], %r886;
	st.shared.u32 	[%r807], %r885;
	st.shared.u32 	[%r809], %r884;
	st.shared.u32 	[%r811], %r883;
	st.shared.u32 	[%r813], %r882;
	st.shared.u32 	[%r815], %r881;
	st.shared.u32 	[%r817], %r880;
	st.shared.u32 	[%r819], %r879;
	bar.sync 	0;
	ld.shared.u32 	%r897, [%r103];
	ld.shared.u32 	%r896, [%r103+4];
	ld.shared.u32 	%r895, [%r103+8];
	ld.shared.u32 	%r894, [%r103+12];
	ld.shared.u32 	%r893, [%r103+16];
	ld.shared.u32 	%r892, [%r103+20];
	ld.shared.u32 	%r891, [%r103+24];
	ld.shared.u32 	%r890, [%r103+28];
	ld.shared.u32 	%r889, [%r103+32];
	ld.shared.u32 	%r888, [%r103+36];
	ld.shared.u32 	%r887, [%r103+40];
	ld.shared.u32 	%r886, [%r103+44];
	ld.shared.u32 	%r885, [%r103+48];
	ld.shared.u32 	%r884, [%r103+52];
	ld.shared.u32 	%r883, [%r103+56];
	ld.shared.u32 	%r882, [%r103+60];
	ld.shared.u32 	%r881, [%r103+64];
	ld.shared.u32 	%r880, [%r103+68];
	ld.shared.u32 	%r879, [%r103+72];
	bar.sync 	0;
	add.s32 	%r859, %r859, 6;
	add.s32 	%r858, %r858, -6;
	bra.uni 	$L__BB7_77;

}
	// .globl	_ZN3cub18CUB_300001_SM_10006detail10radix_sort30DeviceRadixSortHistogramKernelINS1_5radix10policy_hubIiiyE10Policy1000ELNS0_9SortOrderE0EiyNS1_21identity_decomposer_tEEEvPT2_PKT1_SA_iiT3_
.visible .entry _ZN3cub18CUB_300001_SM_10006detail10radix_sort30DeviceRadixSortHistogramKernelINS1_5radix10policy_hubIiiyE10Policy1000ELNS0_9SortOrderE0EiyNS1_21identity_decomposer_tEEEvPT2_PKT1_SA_iiT3_(
	.param .u64 .ptr .align 1 _ZN3cub18CUB_300001_SM_10006detail10radix_sort30DeviceRadixSortHistogramKernelINS1_5radix10policy_hubIiiyE10Policy1000ELNS0_9SortOrderE0EiyNS1_21identity_decomposer_tEEEvPT2_PKT1_SA_iiT3__param_0,
	.param .u64 .ptr .align 1 _ZN3cub18CUB_300001_SM_10006detail10radix_sort30DeviceRadixSortHistogramKernelINS1_5radix10policy_hubIiiyE10Policy1000ELNS0_9SortOrderE0EiyNS1_21identity_decomposer_tEEEvPT2_PKT1_SA_iiT3__param_1,
	.param .u64 _ZN3cub18CUB_300001_SM_10006detail10radix_sort30DeviceRadixSortHistogramKernelINS1_5radix10policy_hubIiiyE10Policy1000ELNS0_9SortOrderE0EiyNS1_21identity_decomposer_tEEEvPT2_PKT1_SA_iiT3__param_2,
	.param .u32 _ZN3cub18CUB_300001_SM_10006detail10radix_sort30DeviceRadixSortHistogramKernelINS1_5radix10policy_hubIiiyE10Policy1000ELNS0_9SortOrderE0EiyNS1_21identity_decomposer_tEEEvPT2_PKT1_SA_iiT3__param_3,
	.param .u32 _ZN3cub18CUB_300001_SM_10006detail10radix_sort30DeviceRadixSortHistogramKernelINS1_5radix10policy_hubIiiyE10Policy1000ELNS0_9SortOrderE0EiyNS1_21identity_decomposer_tEEEvPT2_PKT1_SA_iiT3__param_4,
	.param .align 1 .b8 _ZN3cub18CUB_300001_SM_10006detail10radix_sort30DeviceRadixSortHistogramKernelINS1_5radix10policy_hubIiiyE10Policy1000ELNS0_9SortOrderE0EiyNS1_21identity_decomposer_tEEEvPT2_PKT1_SA_iiT3__param_5[1]
)
.maxntid 128
{
	.reg .pred 	%p<91>;
	.reg .b32 	%r<486>;
	.reg .b64 	%rd<137>;
	// demoted variable
	.shared .align 4 .b8 _ZZN3cub18CUB_300001_SM_10006detail10radix_sort30DeviceRadixSortHistogramKernelINS1_5radix10policy_hubIiiyE10Policy1000ELNS0_9SortOrderE0EiyNS1_21identity_decomposer_tEEEvPT2_PKT1_SA_iiT3_E12temp_storage[4096];
	ld.param.u64 	%rd18, [_ZN3cub18CUB_300001_SM_10006detail10radix_sort30DeviceRadixSortHistogramKernelINS1_5radix10policy_hubIiiyE10Policy1000ELNS0_9SortOrderE0EiyNS1_21identity_decomposer_tEEEvPT2_PKT1_SA_iiT3__param_0];
	ld.param.u64 	%rd19, [_ZN3cub18CUB_300001_SM_10006detail10radix_sort30DeviceRadixSortHistogramKernelINS1_5radix10policy_hubIiiyE10Policy1000ELNS0_9SortOrderE0EiyNS1_21identity_decomposer_tEEEvPT2_PKT1_SA_iiT3__param_1];
	ld.param.u64 	%rd17, [_ZN3cub18CUB_300001_SM_10006detail10radix_sort30DeviceRadixSortHistogramKernelINS1_5radix10policy_hubIiiyE10Policy1000ELNS0_9SortOrderE0EiyNS1_21identity_decomposer_tEEEvPT2_PKT1_SA_iiT3__param_2];
	ld.param.u32 	%r174, [_ZN3cub18CUB_300001_SM_10006detail10radix_sort30DeviceRadixSortHistogramKernelINS1_5radix10policy_hubIiiyE10Policy1000ELNS0_9SortOrderE0EiyNS1_21identity_decomposer_tEEEvPT2_PKT1_SA_iiT3__param_3];
	ld.param.u32 	%r175, [_ZN3cub18CUB_300001_SM_10006detail10radix_sort30DeviceRadixSortHistogramKernelINS1_5radix10policy_hubIiiyE10Policy1000ELNS0_9SortOrderE0EiyNS1_21identity_decomposer_tEEEvPT2_PKT1_SA_iiT3__param_4];
	cvta.to.global.u64 	%rd1, %rd19;
	cvta.to.global.u64 	%rd2, %rd18;
	setp.eq.s64 	%p2, %rd17, 0;
	@%p2 bra 	$L__BB8_153;
	sub.s32 	%r176, %r175, %r174;
	add.s32 	%r177, %r176, 7;
	shr.s32 	%r178, %r177, 31;
	shr.u32 	%r179, %r178, 29;
	add.s32 	%r180, %r177, %r179;
	shr.s32 	%r181, %r180, 3;
	mov.u32 	%r182, %tid.x;
	setp.gt.u32 	%p3, %r182, 255;
	setp.lt.s32 	%p4, %r177, 8;
	mov.u32 	%r183, %ctaid.x;
	shl.b32 	%r184, %r183, 11;
	cvt.u64.u32 	%rd3, %r184;
	mov.u32 	%r185, %nctaid.x;
	shl.b32 	%r186, %r185, 11;
	cvt.u64.u32 	%rd4, %r186;
	add.s32 	%r1, %r181, -1;
	and.b32  	%r2, %r181, 15;
	and.b32  	%r3, %r181, 7;
	add.s32 	%r4, %r3, -1;
	and.b32  	%r5, %r181, 3;
	or.pred  	%p1, %p3, %p4;
	shl.b32 	%r187, %r182, 2;
	mov.u32 	%r188, _ZZN3cub18CUB_300001_SM_10006detail10radix_sort30DeviceRadixSortHistogramKernelINS1_5radix10policy_hubIiiyE10Policy1000ELNS0_9SortOrderE0EiyNS1_21identity_decomposer_tEEEvPT2_PKT1_SA_iiT3_E12temp_storage;
	add.s32 	%r6, %r188, %r187;
	and.b32  	%r7, %r181, 268435440;
	cvt.u64.u32 	%rd5, %r182;
	add.s32 	%r8, %r182, 128;
	add.s32 	%r9, %r182, 256;
	add.s32 	%r10, %r182, 384;
	add.s32 	%r11, %r182, 512;
	add.s32 	%r12, %r182, 640;
	add.s32 	%r13, %r182, 768;
	or.b32  	%r14, %r182, 1024;
	add.s32 	%r15, %r182, 1920;
	and.b32  	%r16, %r181, 268435448;
	and.b32  	%r17, %r181, 1;
	neg.s32 	%r18, %r7;
	add.s32 	%r19, %r6, 8192;
	add.s64 	%rd21, %rd17, -1;
	shr.u64 	%rd22, %rd21, 30;
	add.s64 	%rd23, %rd22, 1;
	min.u64 	%rd6, %rd23, %rd17;
	mov.b64 	%rd135, 0;
$L__BB8_2:
	@%p1 bra 	$L__BB8_30;
	setp.lt.u32 	%p5, %r1, 15;
	mov.b32 	%r439, 0;
	@%p5 bra 	$L__BB8_6;
	mov.u32 	%r436, %r19;
	mov.u32 	%r437, %r18;
$L__BB8_5:
	.pragma "nounroll";
	mov.b32 	%r190, 0;
	st.shared.u32 	[%r436+-8192], %r190;
	st.shared.u32 	[%r436+-7168], %r190;
	st.shared.u32 	[%r436+-6144], %r190;
	st.shared.u32 	[%r436+-5120], %r190;
	st.shared.u32 	[%r436+-4096], %r190;
	st.shared.u32 	[%r436+-3072], %r190;
	st.shared.u32 	[%r436+-2048], %r190;
	st.shared.u32 	[%r436+-1024], %r190;
	st.shared.u32 	[%r436], %r190;
	st.shared.u32 	[%r436+1024], %r190;
	st.shared.u32 	[%r436+2048], %r190;
	st.shared.u32 	[%r436+3072], %r190;
	st.shared.u32 	[%r436+4096], %r190;
	st.shared.u32 	[%r436+5120], %r190;
	st.shared.u32 	[%r436+6144], %r190;
	st.shared.u32 	[%r436+7168], %r190;
	add.s32 	%r437, %r437, 16;
	add.s32 	%r436, %r436, 16384;
	setp.ne.s32 	%p6, %r437, 0;
	mov.u32 	%r439, %r7;
	@%p6 bra 	$L__BB8_5;
$L__BB8_6:
	add.s32 	%r25, %r2, -1;
	setp.eq.s32 	%p7, %r2, 0;
	@%p7 bra 	$L__BB8_16;
	setp.lt.u32 	%p8, %r25, 7;
	@%p8 bra 	$L__BB8_9;
	shl.b32 	%r191, %r439, 10;
	add.s32 	%r192, %r6, %r191;
	mov.b32 	%r193, 0;
	st.shared.u32 	[%r192], %r193;
	st.shared.u32 	[%r192+1024], %r193;
	st.shared.u32 	[%r192+2048], %r193;
	st.shared.u32 	[%r192+3072], %r193;
	st.shared.u32 	[%r192+4096], %r193;
	st.shared.u32 	[%r192+5120], %r193;
	st.shared.u32 	[%r192+6144], %r193;
	st.shared.u32 	[%r192+7168], %r193;
	add.s32 	%r439, %r439, 8;
$L__BB8_9:
	setp.eq.s32 	%p9, %r3, 0;
	@%p9 bra 	$L__BB8_16;
	setp.lt.u32 	%p10, %r4, 3;
	@%p10 bra 	$L__BB8_12;
	shl.b32 	%r194, %r439, 10;
	add.s32 	%r195, %r6, %r194;
	mov.b32 	%r196, 0;
	st.shared.u32 	[%r195], %r196;
	st.shared.u32 	[%r195+1024], %r196;
	st.shared.u32 	[%r195+2048], %r196;
	st.shared.u32 	[%r195+3072], %r196;
	add.s32 	%r439, %r439, 4;
$L__BB8_12:
	setp.eq.s32 	%p11, %r5, 0;
	@%p11 bra 	$L__BB8_16;
	setp.eq.s32 	%p12, %r5, 1;
	shl.b32 	%r197, %r439, 10;
	add.s32 	%r30, %r6, %r197;
	mov.b32 	%r198, 0;
	st.shared.u32 	[%r30], %r198;
	@%p12 bra 	$L__BB8_16;
	setp.eq.s32 	%p13, %r5, 2;
	mov.b32 	%r199, 0;
	st.shared.u32 	[%r30+1024], %r199;
	@%p13 bra 	$L__BB8_16;
	mov.b32 	%r200, 0;
	st.shared.u32 	[%r30+2048], %r200;
$L__BB8_16:
	cvt.u32.u64 	%r201, %rd5;
	setp.gt.u32 	%p14, %r201, 127;
	@%p14 bra 	$L__BB8_30;
	setp.lt.u32 	%p15, %r1, 15;
	mov.b32 	%r443, 0;
	@%p15 bra 	$L__BB8_20;
	mov.b32 	%r441, 0;
$L__BB8_19:
	.pragma "nounroll";
	shl.b32 	%r204, %r441, 10;
	add.s32 	%r205, %r6, %r204;
	mov.b32 	%r206, 0;
	st.shared.u32 	[%r205+512], %r206;
	st.shared.u32 	[%r205+1536], %r206;
	st.shared.u32 	[%r205+2560], %r206;
	st.shared.u32 	[%r205+3584], %r206;
	st.shared.u32 	[%r205+4608], %r206;
	st.shared.u32 	[%r205+5632], %r206;
	st.shared.u32 	[%r205+6656], %r206;
	st.shared.u32 	[%r205+7680], %r206;
	st.shared.u32 	[%r205+8704], %r206;
	st.shared.u32 	[%r205+9728], %r206;
	st.shared.u32 	[%r205+10752], %r206;
	st.shared.u32 	[%r205+11776], %r206;
	st.shared.u32 	[%r205+12800], %r206;
	st.shared.u32 	[%r205+13824], %r206;
	st.shared.u32 	[%r205+14848], %r206;
	st.shared.u32 	[%r205+15872], %r206;
	add.s32 	%r441, %r441, 16;
	setp.ne.s32 	%p16, %r441, %r7;
	mov.u32 	%r443, %r7;
	@%p16 bra 	$L__BB8_19;
$L__BB8_20:
	setp.eq.s32 	%p17, %r2, 0;
	@%p17 bra 	$L__BB8_30;
	setp.lt.u32 	%p18, %r25, 7;
	@%p18 bra 	$L__BB8_23;
	shl.b32 	%r207, %r443, 10;
	add.s32 	%r208, %r6, %r207;
	mov.b32 	%r209, 0;
	st.shared.u32 	[%r208+512], %r209;
	st.shared.u32 	[%r208+1536], %r209;
	st.shared.u32 	[%r208+2560], %r209;
	st.shared.u32 	[%r208+3584], %r209;
	st.shared.u32 	[%r208+4608], %r209;
	st.shared.u32 	[%r208+5632], %r209;
	st.shared.u32 	[%r208+6656], %r209;
	st.shared.u32 	[%r208+7680], %r209;
	add.s32 	%r443, %r443, 8;
$L__BB8_23:
	setp.eq.s32 	%p19, %r3, 0;
	@%p19 bra 	$L__BB8_30;
	setp.lt.u32 	%p20, %r4, 3;
	@%p20 bra 	$L__BB8_26;
	shl.b32 	%r210, %r443, 10;
	add.s32 	%r211, %r6, %r210;
	mov.b32 	%r212, 0;
	st.shared.u32 	[%r211+512], %r212;
	st.shared.u32 	[%r211+1536], %r212;
	st.shared.u32 	[%r211+2560], %r212;
	st.shared.u32 	[%r211+3584], %r212;
	add.s32 	%r443, %r443, 4;
$L__BB8_26:
	setp.eq.s32 	%p21, %r5, 0;
	@%p21 bra 	$L__BB8_30;
	setp.eq.s32 	%p22, %r5, 1;
	shl.b32 	%r213, %r443, 10;
	add.s32 	%r38, %r6, %r213;
	mov.b32 	%r214, 0;
	st.shared.u32 	[%r38+512], %r214;
	@%p22 bra 	$L__BB8_30;
	setp.eq.s32 	%p23, %r5, 2;
	mov.b32 	%r215, 0;
	st.shared.u32 	[%r38+1536], %r215;
	@%p23 bra 	$L__BB8_30;
	mov.b32 	%r216, 0;
	st.shared.u32 	[%r38+2560], %r216;
$L__BB8_30:
	bar.sync 	0;
	bar.sync 	0;
	shl.b64 	%rd8, %rd135, 30;
	sub.s64 	%rd24, %rd17, %rd8;
	min.u64 	%rd9, %rd24, 1073741824;
	setp.le.u64 	%p24, %rd9, %rd3;
	@%p24 bra 	$L__BB8_70;
	mov.u64 	%rd136, %rd3;
$L__BB8_32:
	add.s64 	%rd11, %rd136, %rd8;
	sub.s64 	%rd12, %rd17, %rd11;
	setp.lt.u64 	%p25, %rd12, 2048;
	@%p25 bra 	$L__BB8_34;
	add.s64 	%rd27, %rd11, %rd5;
	shl.b64 	%rd28, %rd27, 2;
	add.s64 	%rd29, %rd1, %rd28;
	ld.global.u32 	%r475, [%rd29];
	ld.global.u32 	%r474, [%rd29+512];
	ld.global.u32 	%r473, [%rd29+1024];
	ld.global.u32 	%r472, [%rd29+1536];
	ld.global.u32 	%r471, [%rd29+2048];
	ld.global.u32 	%r470, [%rd29+2560];
	ld.global.u32 	%r469, [%rd29+3072];
	ld.global.u32 	%r468, [%rd29+3584];
	ld.global.u32 	%r467, [%rd29+4096];
	ld.global.u32 	%r466, [%rd29+4608];
	ld.global.u32 	%r465, [%rd29+5120];
	ld.global.u32 	%r464, [%rd29+5632];
	ld.global.u32 	%r463, [%rd29+6144];
	ld.global.u32 	%r462, [%rd29+6656];
	ld.global.u32 	%r461, [%rd29+7168];
	ld.global.u32 	%r460, [%rd29+7680];
	bra.uni 	$L__BB8_66;
$L__BB8_34:
	cvt.u32.u64 	%r218, %rd5;
	cvt.u32.u64 	%r55, %rd12;
	setp.ge.s32 	%p26, %r218, %r55;
	add.s64 	%rd25, %rd11, %rd5;
	shl.b64 	%rd26, %rd25, 2;
	add.s64 	%rd13, %rd1, %rd26;
	mov.b32 	%r475, 2147483647;
	@%p26 bra 	$L__BB8_36;
	ld.global.u32 	%r475, [%rd13];
$L__BB8_36:
	setp.ge.s32 	%p27, %r8, %r55;
	mov.b32 	%r474, 2147483647;
	@%p27 bra 	$L__BB8_38;
	ld.global.u32 	%r474, [%rd13+512];
$L__BB8_38:
	setp.ge.s32 	%p28, %r9, %r55;
	mov.b32 	%r473, 2147483647;
	@%p28 bra 	$L__BB8_40;
	ld.global.u32 	%r473, [%rd13+1024];
$L__BB8_40:
	setp.ge.s32 	%p29, %r10, %r55;
	mov.b32 	%r472, 2147483647;
	@%p29 bra 	$L__BB8_42;
	ld.global.u32 	%r472, [%rd13+1536];
$L__BB8_42:
	setp.ge.s32 	%p30, %r11, %r55;
	mov.b32 	%r471, 2147483647;
	@%p30 bra 	$L__BB8_44;
	ld.global.u32 	%r471, [%rd13+2048];
$L__BB8_44:
	setp.ge.s32 	%p31, %r12, %r55;
	mov.b32 	%r470, 2147483647;
	@%p31 bra 	$L__BB8_46;
	ld.global.u32 	%r470, [%rd13+2560];
$L__BB8_46:
	setp.ge.s32 	%p32, %r13, %r55;
	mov.b32 	%r469, 2147483647;
	@%p32 bra 	$L__BB8_48;
	ld.global.u32 	%r469, [%rd13+3072];
$L__BB8_48:
	mov.u32 	%r226, %tid.x;
	add.s32 	%r227, %r226, 896;
	setp.ge.s32 	%p33, %r227, %r55;
	mov.b32 	%r468, 2147483647;
	@%p33 bra 	$L__BB8_50;
	ld.global.u32 	%r468, [%rd13+3584];
$L__BB8_50:
	setp.ge.s32 	%p34, %r14, %r55;
	mov.b32 	%r467, 2147483647;
	@%p34 bra 	$L__BB8_52;
	ld.global.u32 	%r467, [%rd13+4096];
$L__BB8_52:
	add.s32 	%r231, %r226, 1152;
	setp.ge.s32 	%p35, %r231, %r55;
	mov.b32 	%r466, 2147483647;
	@%p35 bra 	$L__BB8_54;
	ld.global.u32 	%r466, [%rd13+4608];
$L__BB8_54:
	add.s32 	%r234, %r226, 1280;
	setp.ge.s32 	%p36, %r234, %r55;
	mov.b32 	%r465, 2147483647;
	@%p36 bra 	$L__BB8_56;
	ld.global.u32 	%r465, [%rd13+5120];
$L__BB8_56:
	add.s32 	%r237, %r226, 1408;
	setp.ge.s32 	%p37, %r237, %r55;
	mov.b32 	%r464, 2147483647;
	@%p37 bra 	$L__BB8_58;
	ld.global.u32 	%r464, [%rd13+5632];
$L__BB8_58:
	add.s32 	%r240, %r226, 1536;
	setp.ge.s32 	%p38, %r240, %r55;
	mov.b32 	%r463, 2147483647;
	@%p38 bra 	$L__BB8_60;
	ld.global.u32 	%r463, [%rd13+6144];
$L__BB8_60:
	add.s32 	%r243, %r226, 1664;
	setp.ge.s32 	%p39, %r243, %r55;
	mov.b32 	%r462, 2147483647;
	@%p39 bra 	$L__BB8_62;
	ld.global.u32 	%r462, [%rd13+6656];
$L__BB8_62:
	add.s32 	%r246, %r226, 1792;
	setp.ge.s32 	%p40, %r246, %r55;
	mov.b32 	%r461, 2147483647;
	@%p40 bra 	$L__BB8_64;
	ld.global.u32 	%r461, [%rd13+7168];
$L__BB8_64:
	setp.ge.s32 	%p41, %r15, %r55;
	mov.b32 	%r460, 2147483647;
	@%p41 bra 	$L__BB8_66;
	ld.global.u32 	%r460, [%rd13+7680];
$L__BB8_66:
	setp.le.s32 	%p42, %r175, %r174;
	@%p42 bra 	$L__BB8_69;
	xor.b32  	%r103, %r460, -2147483648;
	xor.b32  	%r104, %r461, -2147483648;
	xor.b32  	%r105, %r462, -2147483648;
	xor.b32  	%r106, %r463, -2147483648;
	xor.b32  	%r107, %r464, -2147483648;
	xor.b32  	%r108, %r465, -2147483648;
	xor.b32  	%r109, %r466, -2147483648;
	xor.b32  	%r110, %r467, -2147483648;
	xor.b32  	%r111, %r468, -2147483648;
	xor.b32  	%r112, %r469, -2147483648;
	xor.b32  	%r113, %r470, -2147483648;
	xor.b32  	%r114, %r471, -2147483648;
	xor.b32  	%r115, %r472, -2147483648;
	xor.b32  	%r116, %r473, -2147483648;
	xor.b32  	%r117, %r474, -2147483648;
	xor.b32  	%r118, %r475, -2147483648;
	mov.b32 	%r476, 0;
	mov.u32 	%r477, %r174;
$L__BB8_68:
	sub.s32 	%r249, %r175, %r477;
	shl.b32 	%r250, %r476, 10;
	mov.u32 	%r251, _ZZN3cub18CUB_300001_SM_10006detail10radix_sort30DeviceRadixSortHistogramKernelINS1_5radix10policy_hubIiiyE10Policy1000ELNS0_9SortOrderE0EiyNS1_21identity_decomposer_tEEEvPT2_PKT1_SA_iiT3_E12temp_storage;
	add.s32 	%r252, %r251, %r250;
	min.s32 	%r253, %r249, 8;
	mov.b32 	%r254, -1;
	shl.b32 	%r255, %r254, %r253;
	not.b32 	%r256, %r255;
	shr.u32 	%r257, %r118, %r477;
	and.b32  	%r258, %r257, %r256;
	shl.b32 	%r259, %r258, 2;
	add.s32 	%r260, %r252, %r259;
	atom.shared.add.u32 	%r261, [%r260], 1;
	shr.u32 	%r262, %r117, %r477;
	and.b32  	%r263, %r262, %r256;
	shl.b32 	%r264, %r263, 2;
	add.s32 	%r265, %r252, %r264;
	atom.shared.add.u32 	%r266, [%r265], 1;
	shr.u32 	%r267, %r116, %r477;
	and.b32  	%r268, %r267, %r256;
	shl.b32 	%r269, %r268, 2;
	add.s32 	%r270, %r252, %r269;
	atom.shared.add.u32 	%r271, [%r270], 1;
	shr.u32 	%r272, %r115, %r477;
	and.b32  	%r273, %r272, %r256;
	shl.b32 	%r274, %r273, 2;
	add.s32 	%r275, %r252, %r274;
	atom.shared.add.u32 	%r276, [%r275], 1;
	shr.u32 	%r277, %r114, %r477;
	and.b32  	%r278, %r277, %r256;
	shl.b32 	%r279, %r278, 2;
	add.s32 	%r280, %r252, %r279;
	atom.shared.add.u32 	%r281, [%r280], 1;
	shr.u32 	%r282, %r113, %r477;
	and.b32  	%r283, %r282, %r256;
	shl.b32 	%r284, %r283, 2;
	add.s32 	%r285, %r252, %r284;
	atom.shared.add.u32 	%r286, [%r285], 1;
	shr.u32 	%r287, %r112, %r477;
	and.b32  	%r288, %r287, %r256;
	shl.b32 	%r289, %r288, 2;
	add.s32 	%r290, %r252, %r289;
	atom.shared.add.u32 	%r291, [%r290], 1;
	shr.u32 	%r292, %r111, %r477;
	and.b32  	%r293, %r292, %r256;
	shl.b32 	%r294, %r293, 2;
	add.s32 	%r295, %r252, %r294;
	atom.shared.add.u32 	%r296, [%r295], 1;
	shr.u32 	%r297, %r110, %r477;
	and.b32  	%r298, %r297, %r256;
	shl.b32 	%r299, %r298, 2;
	add.s32 	%r300, %r252, %r299;
	atom.shared.add.u32 	%r301, [%r300], 1;
	shr.u32 	%r302, %r109, %r477;
	and.b32  	%r303, %r302, %r256;
	shl.b32 	%r304, %r303, 2;
	add.s32 	%r305, %r252, %r304;
	atom.shared.add.u32 	%r306, [%r305], 1;
	shr.u32 	%r307, %r108, %r477;
	and.b32  	%r308, %r307, %r256;
	shl.b32 	%r309, %r308, 2;
	add.s32 	%r310, %r252, %r309;
	atom.shared.add.u32 	%r311, [%r310], 1;
	shr.u32 	%r312, %r107, %r477;
	and.b32  	%r313, %r312, %r256;
	shl.b32 	%r314, %r313, 2;
	add.s32 	%r315, %r252, %r314;
	atom.shared.add.u32 	%r316, [%r315], 1;
	shr.u32 	%r317, %r106, %r477;
	and.b32  	%r318, %r317, %r256;
	shl.b32 	%r319, %r318, 2;
	add.s32 	%r320, %r252, %r319;
	atom.shared.add.u32 	%r321, [%r320], 1;
	shr.u32 	%r322, %r105, %r477;
	and.b32  	%r323, %r322, %r256;
	shl.b32 	%r324, %r323, 2;
	add.s32 	%r325, %r252, %r324;
	atom.shared.add.u32 	%r326, [%r325], 1;
	shr.u32 	%r327, %r104, %r477;
	and.b32  	%r328, %r327, %r256;
	shl.b32 	%r329, %r328, 2;
	add.s32 	%r330, %r252, %r329;
	atom.shared.add.u32 	%r331, [%r330], 1;
	shr.u32 	%r332, %r103, %r477;
	and.b32  	%r333, %r332, %r256;
	shl.b32 	%r334, %r333, 2;
	add.s32 	%r335, %r252, %r334;
	atom.shared.add.u32 	%r336, [%r335], 1;
	add.s32 	%r477, %r477, 8;
	add.s32 	%r476, %r476, 1;
	setp.lt.s32 	%p43, %r477, %r175;
	@%p43 bra 	$L__BB8_68;
$L__BB8_69:
	add.s64 	%rd136, %rd136, %rd4;
	setp.lt.u64 	%p44, %rd136, %rd9;
	@%p44 bra 	$L__BB8_32;
$L__BB8_70:
	bar.sync 	0;
	@%p1 bra 	$L__BB8_152;
	setp.lt.u32 	%p45, %r1, 7;
	mov.b32 	%r480, 0;
	@%p45 bra 	$L__BB8_90;
	mov.b32 	%r478, 0;
$L__BB8_73:
	.pragma "nounroll";
	shl.b32 	%r339, %r478, 10;
	add.s32 	%r124, %r6, %r339;
	ld.shared.u32 	%r125, [%r124];
	setp.eq.s32 	%p46, %r125, 0;
	@%p46 bra 	$L__BB8_75;
	cvt.u32.u64 	%r340, %rd5;
	shl.b32 	%r341, %r478, 8;
	add.s32 	%r342, %r341, %r340;
	mul.wide.u32 	%rd30, %r342, 8;
	add.s64 	%rd31, %rd2, %rd30;
	cvt.u64.u32 	%rd32, %r125;
	atom.global.add.u64 	%rd33, [%rd31], %rd32;
$L__BB8_75:
	ld.shared.u32 	%r126, [%r124+1024];
	setp.eq.s32 	%p47, %r126, 0;
	@%p47 bra 	$L__BB8_77;
	cvt.u32.u64 	%r343, %rd5;
	shl.b32 	%r344, %r478, 8;
	add.s32 	%r345, %r344, %r343;
	add.s32 	%r346, %r345, 256;
	mul.wide.u32 	%rd34, %r346, 8;
	add.s64 	%rd35, %rd2, %rd34;
	cvt.u64.u32 	%rd36, %r126;
	atom.global.add.u64 	%rd37, [%rd35], %rd36;
$L__BB8_77:
	ld.shared.u32 	%r127, [%r124+2048];
	setp.eq.s32 	%p48, %r127, 0;
	@%p48 bra 	$L__BB8_79;
	cvt.u32.u64 	%r347, %rd5;
	shl.b32 	%r348, %r478, 8;
	add.s32 	%r349, %r348, %r347;
	add.s32 	%r350, %r349, 512;
	mul.wide.u32 	%rd38, %r350, 8;
	add.s64 	%rd39, %rd2, %rd38;
	cvt.u64.u32 	%rd40, %r127;
	atom.global.add.u64 	%rd41, [%rd39], %rd40;
$L__BB8_79:
	ld.shared.u32 	%r128, [%r124+3072];
	setp.eq.s32 	%p49, %r128, 0;
	@%p49 bra 	$L__BB8_81;
	cvt.u32.u64 	%r351, %rd5;
	shl.b32 	%r352, %r478, 8;
	add.s32 	%r353, %r352, %r351;
	add.s32 	%r354, %r353, 768;
	mul.wide.u32 	%rd42, %r354, 8;
	add.s64 	%rd43, %rd2, %rd42;
	cvt.u64.u32 	%rd44, %r128;
	atom.global.add.u64 	%rd45, [%rd43], %rd44;
$L__BB8_81:
	ld.shared.u32 	%r129, [%r124+4096];
	setp.eq.s32 	%p50, %r129, 0;
	@%p50 bra 	$L__BB8_83;
	cvt.u32.u64 	%r355, %rd5;
	shl.b32 	%r356, %r478, 8;
	add.s32 	%r357, %r356, %r355;
	add.s32 	%r358, %r357, 1024;
	mul.wide.u32 	%rd46, %r358, 8;
	add.s64 	%rd47, %rd2, %rd46;
	cvt.u64.u32 	%rd48, %r129;
	atom.global.add.u64 	%rd49, [%rd47], %rd48;
$L__BB8_83:
	ld.shared.u32 	%r130, [%r124+5120];
	setp.eq.s32 	%p51, %r130, 0;
	@%p51 bra 	$L__BB8_85;
	cvt.u32.u64 	%r359, %rd5;
	shl.b32 	%r360, %r478, 8;
	add.s32 	%r361, %r360, %r359;
	add.s32 	%r362, %r361, 1280;
	mul.wide.u32 	%rd50, %r362, 8;
	add.s64 	%rd51, %rd2, %rd50;
	cvt.u64.u32 	%rd52, %r130;
	atom.global.add.u64 	%rd53, [%rd51], %rd52;
$L__BB8_85:
	ld.shared.u32 	%r131, [%r124+6144];
	setp.eq.s32 	%p52, %r131, 0;
	@%p52 bra 	$L__BB8_87;
	cvt.u32.u64 	%r363, %rd5;
	shl.b32 	%r364, %r478, 8;
	add.s32 	%r365, %r364, %r363;
	add.s32 	%r366, %r365, 1536;
	mul.wide.u32 	%rd54, %r366, 8;
	add.s64 	%rd55, %rd2, %rd54;
	cvt.u64.u32 	%rd56, %r131;
	atom.global.add.u64 	%rd57, [%rd55], %rd56;
$L__BB8_87:
	ld.shared.u32 	%r132, [%r124+7168];
	setp.eq.s32 	%p53, %r132, 0;
	@%p53 bra 	$L__BB8_89;
	cvt.u32.u64 	%r367, %rd5;
	shl.b32 	%r368, %r478, 8;
	add.s32 	%r369, %r368, %r367;
	add.s32 	%r370, %r369, 1792;
	mul.wide.u32 	%rd58, %r370, 8;
	add.s64 	%rd59, %rd2, %rd58;
	cvt.u64.u32 	%rd60, %r132;
	atom.global.add.u64 	%rd61, [%rd59], %rd60;
$L__BB8_89:
	add.s32 	%r478, %r478, 8;
	setp.ne.s32 	%p54, %r478, %r16;
	mov.u32 	%r480, %r16;
	@%p54 bra 	$L__BB8_73;
$L__BB8_90:
	add.s32 	%r135, %r5, -1;
	setp.eq.s32 	%p55, %r3, 0;
	@%p55 bra 	$L__BB8_111;
	setp.lt.u32 	%p56, %r4, 3;
	@%p56 bra 	$L__BB8_101;
	shl.b32 	%r371, %r480, 10;
	add.s32 	%r136, %r6, %r371;
	ld.shared.u32 	%r137, [%r136];
	setp.eq.s32 	%p57, %r137, 0;
	@%p57 bra 	$L__BB8_94;
	cvt.u32.u64 	%r372, %rd5;
	shl.b32 	%r373, %r480, 8;
	add.s32 	%r374, %r373, %r372;
	mul.wide.u32 	%rd62, %r374, 8;
	add.s64 	%rd63, %rd2, %rd62;
	cvt.u64.u32 	%rd64, %r137;
	atom.global.add.u64 	%rd65, [%rd63], %rd64;
$L__BB8_94:
	ld.shared.u32 	%r138, [%r136+1024];
	setp.eq.s32 	%p58, %r138, 0;
	@%p58 bra 	$L__BB8_96;
	cvt.u32.u64 	%r375, %rd5;
	shl.b32 	%r376, %r480, 8;
	add.s32 	%r377, %r376, %r375;
	add.s32 	%r378, %r377, 256;
	mul.wide.u32 	%rd66, %r378, 8;
	add.s64 	%rd67, %rd2, %rd66;
	cvt.u64.u32 	%rd68, %r138;
	atom.global.add.u64 	%rd69, [%rd67], %rd68;
$L__BB8_96:
	ld.shared.u32 	%r139, [%r136+2048];
	setp.eq.s32 	%p59, %r139, 0;
	@%p59 bra 	$L__BB8_98;
	cvt.u32.u64 	%r379, %rd5;
	shl.b32 	%r380, %r480, 8;
	add.s32 	%r381, %r380, %r379;
	add.s32 	%r382, %r381, 512;
	mul.wide.u32 	%rd70, %r382, 8;
	add.s64 	%rd71, %rd2, %rd70;
	cvt.u64.u32 	%rd72, %r139;
	atom.global.add.u64 	%rd73, [%rd71], %rd72;
$L__BB8_98:
	ld.shared.u32 	%r140, [%r136+3072];
	setp.eq.s32 	%p60, %r140, 0;
	@%p60 bra 	$L__BB8_100;
	cvt.u32.u64 	%r383, %rd5;
	shl.b32 	%r384, %r480, 8;
	add.s32 	%r385, %r384, %r383;
	add.s32 	%r386, %r385, 768;
	mul.wide.u32 	%rd74, %r386, 8;
	add.s64 	%rd75, %rd2, %rd74;
	cvt.u64.u32 	%rd76, %r140;
	atom.global.add.u64 	%rd77, [%rd75], %rd76;
$L__BB8_100:
	add.s32 	%r480, %r480, 4;
$L__BB8_101:
	setp.eq.s32 	%p61, %r5, 0;
	@%p61 bra 	$L__BB8_111;
	setp.eq.s32 	%p62, %r135, 0;
	@%p62 bra 	$L__BB8_108;
	shl.b32 	%r387, %r480, 10;
	add.s32 	%r143, %r6, %r387;
	ld.shared.u32 	%r144, [%r143];
	setp.eq.s32 	%p63, %r144, 0;
	@%p63 bra 	$L__BB8_105;
	cvt.u32.u64 	%r388, %rd5;
	shl.b32 	%r389, %r480, 8;
	add.s32 	%r390, %r389, %r388;
	mul.wide.u32 	%rd78, %r390, 8;
	add.s64 	%rd79, %rd2, %rd78;
	cvt.u64.u32 	%rd80, %r144;
	atom.global.add.u64 	%rd81, [%rd79], %rd80;
$L__BB8_105:
	ld.shared.u32 	%r145, [%r143+1024];
	setp.eq.s32 	%p64, %r145, 0;
	@%p64 bra 	$L__BB8_107;
	cvt.u32.u64 	%r391, %rd5;
	shl.b32 	%r392, %r480, 8;
	add.s32 	%r393, %r392, %r391;
	add.s32 	%r394, %r393, 256;
	mul.wide.u32 	%rd82, %r394, 8;
	add.s64 	%rd83, %rd2, %rd82;
	cvt.u64.u32 	%rd84, %r145;
	atom.global.add.u64 	%rd85, [%rd83], %rd84;
$L__BB8_107:
	add.s32 	%r480, %r480, 2;
$L__BB8_108:
	setp.eq.s32 	%p65, %r17, 0;
	@%p65 bra 	$L__BB8_111;
	shl.b32 	%r395, %r480, 10;
	add.s32 	%r396, %r6, %r395;
	ld.shared.u32 	%r148, [%r396];
	setp.eq.s32 	%p66, %r148, 0;
	@%p66 bra 	$L__BB8_111;
	cvt.u32.u64 	%r397, %rd5;
	shl.b32 	%r398, %r480, 8;
	add.s32 	%r399, %r398, %r397;
	mul.wide.u32 	%rd86, %r399, 8;
	add.s64 	%rd87, %rd2, %rd86;
	cvt.u64.u32 	%rd88, %r148;
	atom.global.add.u64 	%rd89, [%rd87], %rd88;
$L__BB8_111:
	cvt.u32.u64 	%r400, %rd5;
	setp.gt.u32 	%p67, %r400, 127;
	@%p67 bra 	$L__BB8_152;
	setp.lt.u32 	%p68, %r1, 7;
	mov.b32 	%r484, 0;
	@%p68 bra 	$L__BB8_131;
	mov.b32 	%r482, 0;
$L__BB8_114:
	.pragma "nounroll";
	shl.b32 	%r404, %r482, 10;
	add.s32 	%r150, %r6, %r404;
	ld.shared.u32 	%r151, [%r150+512];
	setp.eq.s32 	%p69, %r151, 0;
	shl.b32 	%r405, %r482, 8;
	add.s32 	%r406, %r405, %r400;
	mul.wide.u32 	%rd90, %r406, 8;
	add.s64 	%rd15, %rd2, %rd90;
	@%p69 bra 	$L__BB8_116;
	cvt.u64.u32 	%rd91, %r151;
	atom.global.add.u64 	%rd92, [%rd15+1024], %rd91;
$L__BB8_116:
	ld.shared.u32 	%r152, [%r150+1536];
	setp.eq.s32 	%p70, %r152, 0;
	@%p70 bra 	$L__BB8_118;
	cvt.u64.u32 	%rd93, %r152;
	atom.global.add.u64 	%rd94, [%rd15+3072], %rd93;
$L__BB8_118:
	ld.shared.u32 	%r153, [%r150+2560];
	setp.eq.s32 	%p71, %r153, 0;
	@%p71 bra 	$L__BB8_120;
	cvt.u64.u32 	%rd95, %r153;
	atom.global.add.u64 	%rd96, [%rd15+5120], %rd95;
$L__BB8_120:
	ld.shared.u32 	%r154, [%r150+3584];
	setp.eq.s32 	%p72, %r154, 0;
	@%p72 bra 	$L__BB8_122;
	cvt.u64.u32 	%rd97, %r154;
	atom.global.add.u64 	%rd98, [%rd15+7168], %rd97;
$L__BB8_122:
	ld.shared.u32 	%r155, [%r150+4608];
	setp.eq.s32 	%p73, %r155, 0;
	@%p73 bra 	$L__BB8_124;
	cvt.u64.u32 	%rd99, %r155;
	atom.global.add.u64 	%rd100, [%rd15+9216], %rd99;
$L__BB8_124:
	ld.shared.u32 	%r156, [%r150+5632];
	setp.eq.s32 	%p74, %r156, 0;
	@%p74 bra 	$L__BB8_126;
	cvt.u64.u32 	%rd101, %r156;
	atom.global.add.u64 	%rd102, [%rd15+11264], %rd101;
$L__BB8_126:
	ld.shared.u32 	%r157, [%r150+6656];
	setp.eq.s32 	%p75, %r157, 0;
	@%p75 bra 	$L__BB8_128;
	cvt.u64.u32 	%rd103, %r157;
	atom.global.add.u64 	%rd104, [%rd15+13312], %rd103;
$L__BB8_128:
	ld.shared.u32 	%r158, [%r150+7680];
	setp.eq.s32 	%p76, %r158, 0;
	@%p76 bra 	$L__BB8_130;
	cvt.u64.u32 	%rd105, %r158;
	atom.global.add.u64 	%rd106, [%rd15+15360], %rd105;
$L__BB8_130:
	add.s32 	%r482, %r482, 8;
	setp.ne.s32 	%p77, %r482, %r16;
	mov.u32 	%r484, %r16;
	@%p77 bra 	$L__BB8_114;
$L__BB8_131:
	setp.eq.s32 	%p78, %r3, 0;
	@%p78 bra 	$L__BB8_152;
	setp.lt.u32 	%p79, %r4, 3;
	@%p79 bra 	$L__BB8_142;
	shl.b32 	%r407, %r484, 10;
	add.s32 	%r161, %r6, %r407;
	ld.shared.u32 	%r162, [%r161+512];
	setp.eq.s32 	%p80, %r162, 0;
	@%p80 bra 	$L__BB8_135;
	shl.b32 	%r409, %r484, 8;
	add.s32 	%r410, %r409, %r400;
	mul.wide.u32 	%rd107, %r410, 8;
	add.s64 	%rd108, %rd2, %rd107;
	cvt.u64.u32 	%rd109, %r162;
	atom.global.add.u64 	%rd110, [%rd108+1024], %rd109;
$L__BB8_135:
	ld.shared.u32 	%r163, [%r161+1536];
	setp.eq.s32 	%p81, %r163, 0;
	@%p81 bra 	$L__BB8_137;
	shl.b32 	%r412, %r484, 8;
	add.s32 	%r413, %r412, %r400;
	add.s32 	%r414, %r413, 256;
	mul.wide.u32 	%rd111, %r414, 8;
	add.s64 	%rd112, %rd2, %rd111;
	cvt.u64.u32 	%rd113, %r163;
	atom.global.add.u64 	%rd114, [%rd112+1024], %rd113;
$L__BB8_137:
	ld.shared.u32 	%r164, [%r161+2560];
	setp.eq.s32 	%p82, %r164, 0;
	@%p82 bra 	$L__BB8_139;
	shl.b32 	%r416, %r484, 8;
	add.s32 	%r417, %r416, %r400;
	add.s32 	%r418, %r417, 512;
	mul.wide.u32 	%rd115, %r418, 8;
	add.s64 	%rd116, %rd2, %rd115;
	cvt.u64.u32 	%rd117, %r164;
	atom.global.add.u64 	%rd118, [%rd116+1024], %rd117;
$L__BB8_139:
	ld.shared.u32 	%r165, [%r161+3584];
	setp.eq.s32 	%p83, %r165, 0;
	@%p83 bra 	$L__BB8_141;
	shl.b32 	%r420, %r484, 8;
	add.s32 	%r421, %r420, %r400;
	add.s32 	%r422, %r421, 768;
	mul.wide.u32 	%rd119, %r422, 8;
	add.s64 	%rd120, %rd2, %rd119;
	cvt.u64.u32 	%rd121, %r165;
	atom.global.add.u64 	%rd122, [%rd120+1024], %rd121;
$L__BB8_141:
	add.s32 	%r484, %r484, 4;
$L__BB8_142:
	setp.eq.s32 	%p84, %r5, 0;
	@%p84 bra 	$L__BB8_152;
	setp.eq.s32 	%p85, %r135, 0;
	@%p85 bra 	$L__BB8_149;
	shl.b32 	%r423, %r484, 10;
	add.s32 	%r168, %r6, %r423;
	ld.shared.u32 	%r169, [%r168+512];
	setp.eq.s32 	%p86, %r169, 0;
	@%p86 bra 	$L__BB8_146;
	shl.b32 	%r425, %r484, 8;
	add.s32 	%r426, %r425, %r400;
	mul.wide.u32 	%rd123, %r426, 8;
	add.s64 	%rd124, %rd2, %rd123;
	cvt.u64.u32 	%rd125, %r169;
	atom.global.add.u64 	%rd126, [%rd124+1024], %rd125;
$L__BB8_146:
	ld.shared.u32 	%r170, [%r168+1536];
	setp.eq.s32 	%p87, %r170, 0;
	@%p87 bra 	$L__BB8_148;
	shl.b32 	%r428, %r484, 8;
	add.s32 	%r429, %r428, %r400;
	add.s32 	%r430, %r429, 256;
	mul.wide.u32 	%rd127, %r430, 8;
	add.s64 	%rd128, %rd2, %rd127;
	cvt.u64.u32 	%rd129, %r170;
	atom.global.add.u64 	%rd130, [%rd128+1024], %rd129;
$L__BB8_148:
	add.s32 	%r484, %r484, 2;
$L__BB8_149:
	setp.eq.s32 	%p88, %r17, 0;
	@%p88 bra 	$L__BB8_152;
	shl.b32 	%r431, %r484, 10;
	add.s32 	%r432, %r6, %r431;
	ld.shared.u32 	%r173, [%r432+512];
	setp.eq.s32 	%p89, %r173, 0;
	@%p89 bra 	$L__BB8_152;
	shl.b32 	%r434, %r484, 8;
	add.s32 	%r435, %r434, %r400;
	mul.wide.u32 	%rd131, %r435, 8;
	add.s64 	%rd132, %rd2, %rd131;
	cvt.u64.u32 	%rd133, %r173;
	atom.global.add.u64 	%rd134, [%rd132+1024], %rd133;
$L__BB8_152:
	bar.sync 	0;
	add.s64 	%rd135, %rd135, 1;
	setp.ne.s64 	%p90, %rd135, %rd6;
	@%p90 bra 	$L__BB8_2;
$L__BB8_153:
	ret;

}
	// .globl	_ZN3cub18CUB_300001_SM_10006detail10radix_sort33DeviceRadixSortExclusiveSumKernelINS1_5radix10policy_hubIiiyE10Policy1000EyEEvPT0_
.visible .entry _ZN3cub18CUB_300001_SM_10006detail10radix_sort33DeviceRadixSortExclusiveSumKernelINS1_5radix10policy_hubIiiyE10Policy1000EyEEvPT0_(
	.param .u64 .ptr .align 1 _ZN3cub18CUB_300001_SM_10006detail10radix_sort33DeviceRadixSortExclusiveSumKernelINS1_5radix10policy_hubIiiyE10Policy1000EyEEvPT0__param_0
)
{
	.reg .pred 	%p<4>;
	.reg .b32 	%r<28>;
	.reg .b64 	%rd<54>;
	// demoted variable
	.shared .align 16 .b8 _ZZN3cub18CUB_300001_SM_10006detail10radix_sort33DeviceRadixSortExclusiveSumKernelINS1_5radix10policy_hubIiiyE10Policy1000EyEEvPT0_E12temp_storage[2336];
	ld.param.u64 	%rd5, [_ZN3cub18CUB_300001_SM_10006detail10radix_sort33DeviceRadixSortExclusiveSumKernelINS1_5radix10policy_hubIiiyE10Policy1000EyEEvPT0__param_0];
	cvta.to.global.u64 	%rd6, %rd5;
	mov.u32 	%r3, %ctaid.x;
	shl.b32 	%r4, %r3, 8;
	mov.u32 	%r1, %tid.x;
	setp.gt.u32 	%p1, %r1, 255;
	add.s32 	%r5, %r4, %r1;
	mul.wide.s32 	%rd7, %r5, 8;
	add.s64 	%rd1, %rd6, %rd7;
	@%p1 bra 	$L__BB9_2;
	ld.global.u64 	%rd53, [%rd1];
$L__BB9_2:
	shr.u32 	%r6, %r1, 3;
	add.s32 	%r7, %r6, %r1;
	shl.b32 	%r8, %r7, 3;
	mov.u32 	%r9, _ZZN3cub18CUB_300001_SM_10006detail10radix_sort33DeviceRadixSortExclusiveSumKernelINS1_5radix10policy_hubIiiyE10Policy1000EyEEvPT0_E12temp_storage;
	add.s32 	%r10, %r9, %r8;
	add.s32 	%r2, %r10, 16;
	st.shared.u64 	[%r10+16], %rd53;
	bar.sync 	0;
	setp.gt.u32 	%p2, %r1, 31;
	@%p2 bra 	$L__BB9_4;
	mad.lo.s32 	%r27, %r1, 72, %r9;
	ld.shared.u64 	%rd23, [%r27+16];
	ld.shared.u64 	%rd24, [%r27+24];
	ld.shared.u64 	%rd25, [%r27+32];
	ld.shared.u64 	%rd26, [%r27+40];
	ld.shared.u64 	%rd27, [%r27+48];
	ld.shared.u64 	%rd28, [%r27+56];
	ld.shared.u64 	%rd29, [%r27+64];
	ld.shared.u64 	%rd30, [%r27+72];
	add.s64 	%rd31, %rd24, %rd23;
	add.s64 	%rd32, %rd31, %rd25;
	add.s64 	%rd33, %rd32, %rd26;
	add.s64 	%rd34, %rd33, %rd27;
	add.s64 	%rd35, %rd34, %rd28;
	add.s64 	%rd36, %rd35, %rd29;
	add.s64 	%rd10, %rd36, %rd30;
	mov.b32 	%r11, 1;
	mov.b32 	%r24, 0;
	mov.b32 	%r25, -1;
	// begin inline asm
	{  .reg .u64 r0;  .reg .u32 lo;  .reg .u32 hi;  .reg .pred p;  mov.b64 {lo, hi}, %rd10;  shfl.sync.up.b32 lo|p, lo, %r11, %r24, %r25;  shfl.sync.up.b32 hi|p, hi, %r11, %r24, %r25;  mov.b64 r0, {lo, hi};  @p add.u64 r0, r0, %rd10;  mov.u64 %rd8, r0;}
	// end inline asm
	mov.b32 	%r14, 2;
	// begin inline asm
	{  .reg .u64 r0;  .reg .u32 lo;  .reg .u32 hi;  .reg .pred p;  mov.b64 {lo, hi}, %rd8;  shfl.sync.up.b32 lo|p, lo, %r14, %r24, %r25;  shfl.sync.up.b32 hi|p, hi, %r14, %r24, %r25;  mov.b64 r0, {lo, hi};  @p add.u64 r0, r0, %rd8;  mov.u64 %rd11, r0;}
	// end inline asm
	mov.b32 	%r17, 4;
	// begin inline asm
	{  .reg .u64 r0;  .reg .u32 lo;  .reg .u32 hi;  .reg .pred p;  mov.b64 {lo, hi}, %rd11;  shfl.sync.up.b32 lo|p, lo, %r17, %r24, %r25;  shfl.sync.up.b32 hi|p, hi, %r17, %r24, %r25;  mov.b64 r0, {lo, hi};  @p add.u64 r0, r0, %rd11;  mov.u64 %rd14, r0;}
	// end inline asm
	mov.b32 	%r20, 8;
	// begin inline asm
	{  .reg .u64 r0;  .reg .u32 lo;  .reg .u32 hi;  .reg .pred p;  mov.b64 {lo, hi}, %rd14;  shfl.sync.up.b32 lo|p, lo, %r20, %r24, %r25;  shfl.sync.up.b32 hi|p, hi, %r20, %r24, %r25;  mov.b64 r0, {lo, hi};  @p add.u64 r0, r0, %rd14;  mov.u64 %rd17, r0;}
	// end inline asm
	mov.b32 	%r23, 16;
	// begin inline asm
	{  .reg .u64 r0;  .reg .u32 lo;  .reg .u32 hi;  .reg .pred p;  mov.b64 {lo, hi}, %rd17;  shfl.sync.up.b32 lo|p, lo, %r23, %r24, %r25;  shfl.sync.up.b32 hi|p, hi, %r23, %r24, %r25;  mov.b64 r0, {lo, hi};  @p add.u64 r0, r0, %rd17;  mov.u64 %rd20, r0;}
	// end inline asm
	sub.s64 	%rd37, %rd20, %rd10;
	ld.shared.u64 	%rd38, [%r27+16];
	ld.shared.u64 	%rd39, [%r27+24];
	ld.shared.u64 	%rd40, [%r27+32];
	ld.shared.u64 	%rd41, [%r27+40];
	ld.shared.u64 	%rd42, [%r27+48];
	ld.shared.u64 	%rd43, [%r27+56];
	ld.shared.u64 	%rd44, [%r27+64];
	add.s64 	%rd45, %rd38, %rd37;
	add.s64 	%rd46, %rd39, %rd45;
	add.s64 	%rd47, %rd40, %rd46;
	add.s64 	%rd48, %rd41, %rd47;
	add.s64 	%rd49, %rd42, %rd48;
	add.s64 	%rd50, %rd43, %rd49;
	add.s64 	%rd51, %rd44, %rd50;
	st.shared.u64 	[%r27+16], %rd37;
	st.shared.u64 	[%r27+24], %rd45;
	st.shared.u64 	[%r27+32], %rd46;
	st.shared.u64 	[%r27+40], %rd47;
	st.shared.u64 	[%r27+48], %rd48;
	st.shared.u64 	[%r27+56], %rd49;
	st.shared.u64 	[%r27+64], %rd50;
	st.shared.u64 	[%r27+72], %rd51;
$L__BB9_4:
	setp.gt.u32 	%p3, %r1, 255;
	bar.sync 	0;
	@%p3 bra 	$L__BB9_6;
	ld.shared.u64 	%rd52, [%r2];
	st.global.u64 	[%rd1], %rd52;
$L__BB9_6:
	ret;

}
	// .globl	_ZN3cub18CUB_300001_SM_10006detail10radix_sort29DeviceRadixSortOnesweepKernelINS1_5radix10policy_hubIiiyE10Policy1000ELNS0_9SortOrderE0EiiyiiNS1_21identity_decomposer_tEEEvPT5_SB_PT3_PKSC_PT1_PKSG_PT2_PKSK_T4_iiT6_
.visible .entry _ZN3cub18CUB_300001_SM_10006detail10radix_sort29DeviceRadixSortOnesweepKernelINS1_5radix10policy_hubIiiyE10Policy1000ELNS0_9SortOrderE0EiiyiiNS1_21identity_decomposer_tEEEvPT5_SB_PT3_PKSC_PT1_PKSG_PT2_PKSK_T4_iiT6_(
	.param .u64 .ptr .align 1 _ZN3cub18CUB_300001_SM_10006detail10radix_sort29DeviceRadixSortOnesweepKernelINS1_5radix10policy_hubIiiyE10Policy1000ELNS0_9SortOrderE0EiiyiiNS1_21identity_decomposer_tEEEvPT5_SB_PT3_PKSC_PT1_PKSG_PT2_PKSK_T4_iiT6__param_0,
	.param .u64 .ptr .align 1 _ZN3cub18CUB_300001_SM_10006detail10radix_sort29DeviceRadixSortOnesweepKernelINS1_5radix10policy_hubIiiyE10Policy1000ELNS0_9SortOrderE0EiiyiiNS1_21identity_decomposer_tEEEvPT5_SB_PT3_PKSC_PT1_PKSG_PT2_PKSK_T4_iiT6__param_1,
	.param .u64 .ptr .align 1 _ZN3cub18CUB_300001_SM_10006detail10radix_sort29DeviceRadixSortOnesweepKernelINS1_5radix10policy_hubIiiyE10Policy1000ELNS0_9SortOrderE0EiiyiiNS1_21identity_decomposer_tEEEvPT5_SB_PT3_PKSC_PT1_PKSG_PT2_PKSK_T4_iiT6__param_2,
	.param .u64 .ptr .align 1 _ZN3cub18CUB_300001_SM_10006detail10radix_sort29DeviceRadixSortOnesweepKernelINS1_5radix10policy_hubIiiyE10Policy1000ELNS0_9SortOrderE0EiiyiiNS1_21identity_decomposer_tEEEvPT5_SB_PT3_PKSC_PT1_PKSG_PT2_PKSK_T4_iiT6__param_3,
	.param .u64 .ptr .align 1 _ZN3cub18CUB_300001_SM_10006detail10radix_sort29DeviceRadixSortOnesweepKernelINS1_5radix10policy_hubIiiyE10Policy1000ELNS0_9SortOrderE0EiiyiiNS1_21identity_decomposer_tEEEvPT5_SB_PT3_PKSC_PT1_PKSG_PT2_PKSK_T4_iiT6__param_4,
	.param .u64 .ptr .align 1 _ZN3cub18CUB_300001_SM_10006detail10radix_sort29DeviceRadixSortOnesweepKernelINS1_5radix10policy_hubIiiyE10Policy1000ELNS0_9SortOrderE0EiiyiiNS1_21identity_decomposer_tEEEvPT5_SB_PT3_PKSC_PT1_PKSG_PT2_PKSK_T4_iiT6__param_5,
	.param .u64 .ptr .align 1 _ZN3cub18CUB_300001_SM_10006detail10radix_sort29DeviceRadixSortOnesweepKernelINS1_5radix10policy_hubIiiyE10Policy1000ELNS0_9SortOrderE0EiiyiiNS1_21identity_decomposer_tEEEvPT5_SB_PT3_PKSC_PT1_PKSG_PT2_PKSK_T4_iiT6__param_6,
	.param .u64 .ptr .align 1 _ZN3cub18CUB_300001_SM_10006detail10radix_sort29DeviceRadixSortOnesweepKernelINS1_5radix10policy_hubIiiyE10Policy1000ELNS0_9SortOrderE0EiiyiiNS1_21identity_decomposer_tEEEvPT5_SB_PT3_PKSC_PT1_PKSG_PT2_PKSK_T4_iiT6__param_7,
	.param .u32 _ZN3cub18CUB_300001_SM_10006detail10radix_sort29DeviceRadixSortOnesweepKernelINS1_5radix10policy_hubIiiyE10Policy1000ELNS0_9SortOrderE0EiiyiiNS1_21identity_decomposer_tEEEvPT5_SB_PT3_PKSC_PT1_PKSG_PT2_PKSK_T4_iiT6__param_8,
	.param .u32 _ZN3cub18CUB_300001_SM_10006detail10radix_sort29DeviceRadixSortOnesweepKernelINS1_5radix10policy_hubIiiyE10Policy1000ELNS0_9SortOrderE0EiiyiiNS1_21identity_decomposer_tEEEvPT5_SB_PT3_PKSC_PT1_PKSG_PT2_PKSK_T4_iiT6__param_9,
	.param .u32 _ZN3cub18CUB_300001_SM_10006detail10radix_sort29DeviceRadixSortOnesweepKernelINS1_5radix10policy_hubIiiyE10Policy1000ELNS0_9SortOrderE0EiiyiiNS1_21identity_decomposer_tEEEvPT5_SB_PT3_PKSC_PT1_PKSG_PT2_PKSK_T4_iiT6__param_10,
	.param .align 1 .b8 _ZN3cub18CUB_300001_SM_10006detail10radix_sort29DeviceRadixSortOnesweepKernelINS1_5radix10policy_hubIiiyE10Policy1000ELNS0_9SortOrderE0EiiyiiNS1_21identity_decomposer_tEEEvPT5_SB_PT3_PKSC_PT1_PKSG_PT2_PKSK_T4_iiT6__param_11[1]
)
.maxntid 384
{
	.reg .pred 	%p<205>;
	.reg .b32 	%r<2283>;
	.reg .b64 	%rd<457>;
	// demoted variable
	.shared .align 16 .b8 _ZZN3cub18CUB_300001_SM_10006detail10radix_sort29DeviceRadixSortOnesweepKernelINS1_5radix10policy_hubIiiyE10Policy1000ELNS0_9SortOrderE0EiiyiiNS1_21identity_decomposer_tEEEvPT5_SB_PT3_PKSC_PT1_PKSG_PT2_PKSK_T4_iiT6_E1s[28160];
	ld.param.u64 	%rd43, [_ZN3cub18CUB_300001_SM_10006detail10radix_sort29DeviceRadixSortOnesweepKernelINS1_5radix10policy_hubIiiyE10Policy1000ELNS0_9SortOrderE0EiiyiiNS1_21identity_decomposer_tEEEvPT5_SB_PT3_PKSC_PT1_PKSG_PT2_PKSK_T4_iiT6__param_0];
	ld.param.u64 	%rd44, [_ZN3cub18CUB_300001_SM_10006detail10radix_sort29DeviceRadixSortOnesweepKernelINS1_5radix10policy_hubIiiyE10Policy1000ELNS0_9SortOrderE0EiiyiiNS1_21identity_decomposer_tEEEvPT5_SB_PT3_PKSC_PT1_PKSG_PT2_PKSK_T4_iiT6__param_1];
	ld.param.u64 	%rd47, [_ZN3cub18CUB_300001_SM_10006detail10radix_sort29DeviceRadixSortOnesweepKernelINS1_5radix10policy_hubIiiyE10Policy1000ELNS0_9SortOrderE0EiiyiiNS1_21identity_decomposer_tEEEvPT5_SB_PT3_PKSC_PT1_PKSG_PT2_PKSK_T4_iiT6__param_4];
	ld.param.u64 	%rd50, [_ZN3cub18CUB_300001_SM_10006detail10radix_sort29DeviceRadixSortOnesweepKernelINS1_5radix10policy_hubIiiyE10Policy1000ELNS0_9SortOrderE0EiiyiiNS1_21identity_decomposer_tEEEvPT5_SB_PT3_PKSC_PT1_PKSG_PT2_PKSK_T4_iiT6__param_5];
	cvta.to.global.u64 	%rd1, %rd47;
	cvta.to.global.u64 	%rd2, %rd43;
	cvta.to.global.u64 	%rd3, %rd50;
	mov.u32 	%r1, %tid.x;
	// begin inline asm
	mov.u32 %r443, %laneid;
	// end inline asm
	setp.ne.s32 	%p1, %r1, 0;
	@%p1 bra 	$L__BB10_2;
	cvta.to.global.u64 	%rd51, %rd44;
	atom.global.add.u32 	%r444, [%rd51], 1;
	st.shared.u32 	[_ZZN3cub18CUB_300001_SM_10006detail10radix_sort29DeviceRadixSortOnesweepKernelINS1_5radix10policy_hubIiiyE10Policy1000ELNS0_9SortOrderE0EiiyiiNS1_21identity_decomposer_tEEEvPT5_SB_PT3_PKSC_PT1_PKSG_PT2_PKSK_T4_iiT6_E1s+26112], %r444;
$L__BB10_2:
	ld.param.u32 	%r2078, [_ZN3cub18CUB_300001_SM_10006detail10radix_sort29DeviceRadixSortOnesweepKernelINS1_5radix10policy_hubIiiyE10Policy1000ELNS0_9SortOrderE0EiiyiiNS1_21identity_decomposer_tEEEvPT5_SB_PT3_PKSC_PT1_PKSG_PT2_PKSK_T4_iiT6__param_8];
	bar.sync 	0;
	ld.shared.u32 	%r3, [_ZZN3cub18CUB_300001_SM_10006detail10radix_sort29DeviceRadixSortOnesweepKernelINS1_5radix10policy_hubIiiyE10Policy1000ELNS0_9SortOrderE0EiiyiiNS1_21identity_decomposer_tEEEvPT5_SB_PT3_PKSC_PT1_PKSG_PT2_PKSK_T4_iiT6_E1s+26112];
	mul.lo.s32 	%r445, %r3, 6528;
	add.s32 	%r4, %r445, 6528;
	setp.gt.s32 	%p2, %r4, %r2078;
	cvt.s64.s32 	%rd4, %r445;
	@%p2 bra 	$L__BB10_4;
	and.b32  	%r446, %r1, 31;
	and.b32  	%r447, %r1, 992;
	mul.lo.s32 	%r448, %r447, 17;
	or.b32  	%r449, %r448, %r446;
	cvt.u64.u32 	%rd52, %r449;
	add.s64 	%rd53, %rd52, %rd4;
	shl.b64 	%rd54, %rd53, 2;
	add.s64 	%rd55, %rd3, %rd54;
	ld.global.u32 	%r2165, [%rd55];
	ld.global.u32 	%r2164, [%rd55+128];
	ld.global.u32 	%r2163, [%rd55+256];
	ld.global.u32 	%r2162, [%rd55+384];
	ld.global.u32 	%r2161, [%rd55+512];
	ld.global.u32 	%r2160, [%rd55+640];
	ld.global.u32 	%r2159, [%rd55+768];
	ld.global.u32 	%r2158, [%rd55+896];
	ld.global.u32 	%r2157, [%rd55+1024];
	ld.global.u32 	%r2156, [%rd55+1152];
	ld.global.u32 	%r2155, [%rd55+1280];
	ld.global.u32 	%r2154, [%rd55+1408];
	ld.global.u32 	%r2153, [%rd55+1536];
	ld.global.u32 	%r2152, [%rd55+1664];
	ld.global.u32 	%r2151, [%rd55+1792];
	ld.global.u32 	%r2150, [%rd55+1920];
	ld.global.u32 	%r2149, [%rd55+2048];
	bra.uni 	$L__BB10_38;
$L__BB10_4:
	ld.param.u32 	%r2079, [_ZN3cub18CUB_300001_SM_10006detail10radix_sort29DeviceRadixSortOnesweepKernelINS1_5radix10policy_hubIiiyE10Policy1000ELNS0_9SortOrderE0EiiyiiNS1_21identity_decomposer_tEEEvPT5_SB_PT3_PKSC_PT1_PKSG_PT2_PKSK_T4_iiT6__param_8];
	cvt.u32.u64 	%r451, %rd4;
	sub.s32 	%r22, %r2079, %r451;
	and.b32  	%r452, %r1, 31;
	and.b32  	%r453, %r1, 992;
	mul.lo.s32 	%r454, %r453, 17;
	or.b32  	%r23, %r454, %r452;
	setp.ge.s32 	%p3, %r23, %r22;
	cvt.u64.u32 	%rd56, %r23;
	add.s64 	%rd57, %rd56, %rd4;
	shl.b64 	%rd58, %rd57, 2;
	add.s64 	%rd5, %rd3, %rd58;
	mov.b32 	%r2165, 2147483647;
	@%p3 bra 	$L__BB10_6;
	ld.global.u32 	%r2165, [%rd5];
$L__BB10_6:
	add.s32 	%r456, %r23, 32;
	setp.ge.s32 	%p4, %r456, %r22;
	mov.b32 	%r2164, 2147483647;
	@%p4 bra 	$L__BB10_8;
	ld.global.u32 	%r2164, [%rd5+128];
$L__BB10_8:
	add.s32 	%r458, %r23, 64;
	setp.ge.s32 	%p5, %r458, %r22;
	mov.b32 	%r2163, 2147483647;
	@%p5 bra 	$L__BB10_10;
	ld.global.u32 	%r2163, [%rd5+256];
$L__BB10_10:
	add.s32 	%r460, %r23, 96;
	setp.ge.s32 	%p6, %r460, %r22;
	mov.b32 	%r2162, 2147483647;
	@%p6 bra 	$L__BB10_12;
	ld.global.u32 	%r2162, [%rd5+384];
$L__BB10_12:
	add.s32 	%r462, %r23, 128;
	setp.ge.s32 	%p7, %r462, %r22;
	mov.b32 	%r2161, 2147483647;
	@%p7 bra 	$L__BB10_14;
	ld.global.u32 	%r2161, [%rd5+512];
$L__BB10_14:
	add.s32 	%r464, %r23, 160;
	setp.ge.s32 	%p8, %r464, %r22;
	mov.b32 	%r2160, 2147483647;
	@%p8 bra 	$L__BB10_16;
	ld.global.u32 	%r2160, [%rd5+640];
$L__BB10_16:
	add.s32 	%r466, %r23, 192;
	setp.ge.s32 	%p9, %r466, %r22;
	mov.b32 	%r2159, 2147483647;
	@%p9 bra 	$L__BB10_18;
	ld.global.u32 	%r2159, [%rd5+768];
$L__BB10_18:
	add.s32 	%r468, %r23, 224;
	setp.ge.s32 	%p10, %r468, %r22;
	mov.b32 	%r2158, 2147483647;
	@%p10 bra 	$L__BB10_20;
	ld.global.u32 	%r2158, [%rd5+896];
$L__BB10_20:
	add.s32 	%r470, %r23, 256;
	setp.ge.s32 	%p11, %r470, %r22;
	mov.b32 	%r2157, 2147483647;
	@%p11 bra 	$L__BB10_22;
	ld.global.u32 	%r2157, [%rd5+1024];
$L__BB10_22:
	add.s32 	%r472, %r23, 288;
	setp.ge.s32 	%p12, %r472, %r22;
	mov.b32 	%r2156, 2147483647;
	@%p12 bra 	$L__BB10_24;
	ld.global.u32 	%r2156, [%rd5+1152];
$L__BB10_24:
	add.s32 	%r474, %r23, 320;
	setp.ge.s32 	%p13, %r474, %r22;
	mov.b32 	%r2155, 2147483647;
	@%p13 bra 	$L__BB10_26;
	ld.global.u32 	%r2155, [%rd5+1280];
$L__BB10_26:
	add.s32 	%r476, %r23, 352;
	setp.ge.s32 	%p14, %r476, %r22;
	mov.b32 	%r2154, 2147483647;
	@%p14 bra 	$L__BB10_28;
	ld.global.u32 	%r2154, [%rd5+1408];
$L__BB10_28:
	add.s32 	%r478, %r23, 384;
	setp.ge.s32 	%p15, %r478, %r22;
	mov.b32 	%r2153, 2147483647;
	@%p15 bra 	$L__BB10_30;
	ld.global.u32 	%r2153, [%rd5+1536];
$L__BB10_30:
	add.s32 	%r480, %r23, 416;
	setp.ge.s32 	%p16, %r480, %r22;
	mov.b32 	%r2152, 2147483647;
	@%p16 bra 	$L__BB10_32;
	ld.global.u32 	%r2152, [%rd5+1664];
$L__BB10_32:
	add.s32 	%r482, %r23, 448;
	setp.ge.s32 	%p17, %r482, %r22;
	mov.b32 	%r2151, 2147483647;
	@%p17 bra 	$L__BB10_34;
	ld.global.u32 	%r2151, [%rd5+1792];
$L__BB10_34:
	add.s32 	%r484, %r23, 480;
	setp.ge.s32 	%p18, %r484, %r22;
	mov.b32 	%r2150, 2147483647;
	@%p18 bra 	$L__BB10_36;
	ld.global.u32 	%r2150, [%rd5+1920];
$L__BB10_36:
	add.s32 	%r486, %r23, 512;
	setp.ge.s32 	%p19, %r486, %r22;
	mov.b32 	%r2149, 2147483647;
	@%p19 bra 	$L__BB10_38;
	ld.global.u32 	%r2149, [%rd5+2048];
$L__BB10_38:
	ld.param.u32 	%r2131, [_ZN3cub18CUB_300001_SM_10006detail10radix_sort29DeviceRadixSortOnesweepKernelINS1_5radix10policy_hubIiiyE10Policy1000ELNS0_9SortOrderE0EiiyiiNS1_21identity_decomposer_tEEEvPT5_SB_PT3_PKSC_PT1_PKSG_PT2_PKSK_T4_iiT6__param_10];
	mov.b32 	%r487, -1;
	shl.b32 	%r488, %r487, %r2131;
	not.b32 	%r74, %r488;
	shr.u32 	%r75, %r1, 5;
	shl.b32 	%r489, %r75, 10;
	mov.u32 	%r490, _ZZN3cub18CUB_300001_SM_10006detail10radix_sort29DeviceRadixSortOnesweepKernelINS1_5radix10policy_hubIiiyE10Policy1000ELNS0_9SortOrderE0EiiyiiNS1_21identity_decomposer_tEEEvPT5_SB_PT3_PKSC_PT1_PKSG_PT2_PKSK_T4_iiT6_E1s;
	add.s32 	%r76, %r490, %r489;
	setp.gt.s32 	%p20, %r443, 255;
	@%p20 bra 	$L__BB10_51;
	max.s32 	%r491, %r443, 224;
	sub.s32 	%r492, %r491, %r443;
	add.s32 	%r493, %r492, 31;
	shr.u32 	%r494, %r493, 5;
	add.s32 	%r77, %r494, 1;
	and.b32  	%r78, %r77, 15;
	setp.lt.u32 	%p21, %r493, 480;
	mov.u32 	%r2169, %r443;
	@%p21 bra 	$L__BB10_42;
	and.b32  	%r495, %r77, 268435440;
	neg.s32 	%r2167, %r495;
	shl.b32 	%r497, %r443, 2;
	add.s32 	%r498, %r489, %r497;
	add.s32 	%r500, %r498, %r490;
	add.s32 	%r2166, %r500, 1024;
	mov.u32 	%r2169, %r443;
$L__BB10_41:
	.pragma "nounroll";
	mov.b32 	%r501, 0;
	st.shared.u32 	[%r2166+-1024], %r501;
	st.shared.u32 	[%r2166+-896], %r501;
	st.shared.u32 	[%r2166+-768], %r501;
	st.shared.u32 	[%r2166+-640], %r501;
	st.shared.u32 	[%r2166+-512], %r501;
	st.shared.u32 	[%r2166+-384], %r501;
	st.shared.u32 	[%r2166+-256], %r501;
	st.shared.u32 	[%r2166+-128], %r501;
	st.shared.u32 	[%r2166], %r501;
	st.shared.u32 	[%r2166+128], %r501;
	st.shared.u32 	[%r2166+256], %r501;
	st.shared.u32 	[%r2166+384], %r501;
	st.shared.u32 	[%r2166+512], %r501;
	st.shared.u32 	[%r2166+640], %r501;
	st.shared.u32 	[%r2166+768], %r501;
	st.shared.u32 	[%r2166+896], %r501;
	add.s32 	%r2169, %r2169, 512;
	add.s32 	%r2167, %r2167, 16;
	add.s32 	%r2166, %r2166, 2048;
	setp.ne.s32 	%p22, %r2167, 0;
	@%p22 bra 	$L__BB10_41;
$L__BB10_42:
	setp.eq.s32 	%p23, %r78, 0;
	@%p23 bra 	$L__BB10_51;
	and.b32  	%r88, %r77, 7;
	setp.lt.u32 	%p24, %r78, 8;
	@%p24 bra 	$L__BB10_45;
	shl.b32 	%r502, %r2169, 2;
	add.s32 	%r503, %r76, %r502;
	mov.b32 	%r504, 0;
	st.shared.u32 	[%r503], %r504;
	st.shared.u32 	[%r503+128], %r504;
	st.shared.u32 	[%r503+256], %r504;
	st.shared.u32 	[%r503+384], %r504;
	st.shared.u32 	[%r503+512], %r504;
	st.shared.u32 	[%r503+640], %r504;
	st.shared.u32 	[%r503+768], %r504;
	st.shared.u32 	[%r503+896], %r504;
	add.s32 	%r2169, %r2169, 256;
$L__BB10_45:
	setp.eq.s32 	%p25, %r88, 0;
	@%p25 bra 	$L__BB10_51;
	and.b32  	%r91, %r77, 3;
	setp.lt.u32 	%p26, %r88, 4;
	@%p26 bra 	$L__BB10_48;
	shl.b32 	%r505, %r2169, 2;
	add.s32 	%r506, %r76, %r505;
	mov.b32 	%r507, 0;
	st.shared.u32 	[%r506], %r507;
	st.shared.u32 	[%r506+128], %r507;
	st.shared.u32 	[%r506+256], %r507;
	st.shared.u32 	[%r506+384], %r507;
	add.s32 	%r2169, %r2169, 128;
$L__BB10_48:
	setp.eq.s32 	%p27, %r91, 0;
	@%p27 bra 	$L__BB10_51;
	shl.b32 	%r509, %r2169, 2;
	add.s32 	%r510, %r489, %r509;
	add.s32 	%r2173, %r490, %r510;
	neg.s32 	%r2172, %r91;
$L__BB10_50:
	.pragma "nounroll";
	mov.b32 	%r512, 0;
	st.shared.u32 	[%r2173], %r512;
	add.s32 	%r2173, %r2173, 128;
	add.s32 	%r2172, %r2172, 1;
	setp.ne.s32 	%p28, %r2172, 0;
	@%p28 bra 	$L__BB10_50;
$L__BB10_51:
	ld.param.u32 	%r2094, [_ZN3cub18CUB_300001_SM_10006detail10radix_sort29DeviceRadixSortOnesweepKernelINS1_5radix10policy_hubIiiyE10Policy1000ELNS0_9SortOrderE0EiiyiiNS1_21identity_decomposer_tEEEvPT5_SB_PT3_PKSC_PT1_PKSG_PT2_PKSK_T4_iiT6__param_9];
	bar.warp.sync 	-1;
	xor.b32  	%r514, %r2165, -2147483648;
	shr.u32 	%r515, %r514, %r2094;
	and.b32  	%r100, %r515, %r74;
	shl.b32 	%r516, %r100, 2;
	add.s32 	%r517, %r76, %r516;
	atom.shared.add.u32 	%r518, [%r517], 1;
	xor.b32  	%r2227, %r2164, -2147483648;
	shr.u32 	%r520, %r2227, %r2094;
	and.b32  	%r521, %r520, %r74;
	shl.b32 	%r522, %r521, 2;
	add.s32 	%r523, %r76, %r522;
	atom.shared.add.u32 	%r524, [%r523], 1;
	xor.b32  	%r2226, %r2163, -2147483648;
	shr.u32 	%r526, %r2226, %r2094;
	and.b32  	%r527, %r526, %r74;
	shl.b32 	%r528, %r527, 2;
	add.s32 	%r529, %r76, %r528;
	atom.shared.add.u32 	%r530, [%r529], 1;
	xor.b32  	%r2225, %r2162, -2147483648;
	shr.u32 	%r532, %r2225, %r2094;
	and.b32  	%r533, %r532, %r74;
	shl.b32 	%r534, %r533, 2;
	add.s32 	%r535, %r76, %r534;
	atom.shared.add.u32 	%r536, [%r535], 1;
	xor.b32  	%r537, %r2161, -2147483648;
	shr.u32 	%r538, %r537, %r2094;
	and.b32  	%r539, %r538, %r74;
	shl.b32 	%r540, %r539, 2;
	add.s32 	%r541, %r76, %r540;
	atom.shared.add.u32 	%r542, [%r541], 1;
	xor.b32  	%r543, %r2160, -2147483648;
	shr.u32 	%r544, %r543, %r2094;
	and.b32  	%r545, %r544, %r74;
	shl.b32 	%r546, %r545, 2;
	add.s32 	%r547, %r76, %r546;
	atom.shared.add.u32 	%r548, [%r547], 1;
	xor.b32  	%r549, %r2159, -2147483648;
	shr.u32 	%r550, %r549, %r2094;
	and.b32  	%r551, %r550, %r74;
	shl.b32 	%r552, %r551, 2;
	add.s32 	%r553, %r76, %r552;
	atom.shared.add.u32 	%r554, [%r553], 1;
	xor.b32  	%r555, %r2158, -2147483648;
	shr.u32 	%r556, %r555, %r2094;
	and.b32  	%r557, %r556, %r74;
	shl.b32 	%r558, %r557, 2;
	add.s32 	%r559, %r76, %r558;
	atom.shared.add.u32 	%r560, [%r559], 1;
	xor.b32  	%r561, %r2157, -2147483648;
	shr.u32 	%r562, %r561, %r2094;
	and.b32  	%r563, %r562, %r74;
	shl.b32 	%r564, %r563, 2;
	add.s32 	%r565, %r76, %r564;
	atom.shared.add.u32 	%r566, [%r565], 1;
	xor.b32  	%r567, %r2156, -2147483648;
	shr.u32 	%r568, %r567, %r2094;
	and.b32  	%r569, %r568, %r74;
	shl.b32 	%r570, %r569, 2;
	add.s32 	%r571, %r76, %r570;
	atom.shared.add.u32 	%r572, [%r571], 1;
	xor.b32  	%r573, %r2155, -2147483648;
	shr.u32 	%r574, %r573, %r2094;
	and.b32  	%r575, %r574, %r74;
	shl.b32 	%r576, %r575, 2;
	add.s32 	%r577, %r76, %r576;
	atom.shared.add.u32 	%r578, [%r577], 1;
	xor.b32  	%r579, %r2154, -2147483648;
	shr.u32 	%r580, %r579, %r2094;
	and.b32  	%r581, %r580, %r74;
	shl.b32 	%r582, %r581, 2;
	add.s32 	%r583, %r76, %r582;
	atom.shared.add.u32 	%r584, [%r583], 1;
	xor.b32  	%r585, %r2153, -2147483648;
	shr.u32 	%r586, %r585, %r2094;
	and.b32  	%r587, %r586, %r74;
	shl.b32 	%r588, %r587, 2;
	add.s32 	%r589, %r76, %r588;
	atom.shared.add.u32 	%r590, [%r589], 1;
	xor.b32  	%r591, %r2152, -2147483648;
	shr.u32 	%r592, %r591, %r2094;
	and.b32  	%r593, %r592, %r74;
	shl.b32 	%r594, %r593, 2;
	add.s32 	%r595, %r76, %r594;
	atom.shared.add.u32 	%r596, [%r595], 1;
	xor.b32  	%r597, %r2151, -2147483648;
	shr.u32 	%r598, %r597, %r2094;
	and.b32  	%r599, %r598, %r74;
	shl.b32 	%r600, %r599, 2;
	add.s32 	%r601, %r76, %r600;
	atom.shared.add.u32 	%r602, [%r601], 1;
	xor.b32  	%r603, %r2150, -2147483648;
	shr.u32 	%r604, %r603, %r2094;
	and.b32  	%r605, %r604, %r74;
	shl.b32 	%r606, %r605, 2;
	add.s32 	%r607, %r76, %r606;
	atom.shared.add.u32 	%r608, [%r607], 1;
	xor.b32  	%r2212, %r2149, -2147483648;
	shr.u32 	%r610, %r2212, %r2094;
	and.b32  	%r611, %r610, %r74;
	shl.b32 	%r612, %r611, 2;
	add.s32 	%r613, %r76, %r612;
	atom.shared.add.u32 	%r614, [%r613], 1;
	bar.sync 	0;
	setp.gt.u32 	%p29, %r1, 255;
	shl.b32 	%r615, %r1, 2;
	add.s32 	%r101, %r490, %r615;
	mov.b32 	%r2174, 0;
	@%p29 bra 	$L__BB10_53;
	ld.shared.u32 	%r617, [%r101];
	mov.b32 	%r618, 0;
	st.shared.u32 	[%r101], %r618;
	ld.shared.u32 	%r619, [%r101+1024];
	st.shared.u32 	[%r101+1024], %r617;
	add.s32 	%r620, %r619, %r617;
	ld.shared.u32 	%r621, [%r101+2048];
	st.shared.u32 	[%r101+2048], %r620;
	add.s32 	%r622, %r621, %r620;
	ld.shared.u32 	%r623, [%r101+3072];
	st.shared.u32 	[%r101+3072], %r622;
	add.s32 	%r624, %r623, %r622;
	ld.shared.u32 	%r625, [%r101+4096];
	st.shared.u32 	[%r101+4096], %r624;
	add.s32 	%r626, %r625, %r624;
	ld.shared.u32 	%r627, [%r101+5120];
	st.shared.u32 	[%r101+5120], %r626;
	add.s32 	%r628, %r627, %r626;
	ld.shared.u32 	%r629, [%r101+6144];
	st.shared.u32 	[%r101+6144], %r628;
	add.s32 	%r630, %r629, %r628;
	ld.shared.u32 	%r631, [%r101+7168];
	st.shared.u32 	[%r101+7168], %r630;
	add.s32 	%r632, %r631, %r630;
	ld.shared.u32 	%r633, [%r101+8192];
	st.shared.u32 	[%r101+8192], %r632;
	add.s32 	%r634, %r633, %r632;
	ld.shared.u32 	%r635, [%r101+9216];
	st.shared.u32 	[%r101+9216], %r634;
	add.s32 	%r636, %r635, %r634;
	ld.shared.u32 	%r637, [%r101+10240];
	st.shared.u32 	[%r101+10240], %r636;
	add.s32 	%r638, %r637, %r636;
	ld.shared.u32 	%r639, [%r101+11264];
	st.shared.u32 	[%r101+11264], %r638;
	add.s32 	%r2174, %r639, %r638;
$L__BB10_53:
	setp.gt.u32 	%p30, %r1, 255;
	shl.b32 	%r640, %r3, 8;
	add.s32 	%r641, %r640, %r1;
	mul.wide.s32 	%rd59, %r641, 4;
	add.s64 	%rd6, %rd2, %rd59;
	@%p30 bra 	$L__BB10_55;
	or.b32  	%r642, %r2174, 1073741824;
	st.volatile.global.u32 	[%rd6], %r642;
$L__BB10_55:
	ld.param.u64 	%rd442, [_ZN3cub18CUB_300001_SM_10006detail10radix_sort29DeviceRadixSortOnesweepKernelINS1_5radix10policy_hubIiiyE10Policy1000ELNS0_9SortOrderE0EiiyiiNS1_21identity_decomposer_tEEEvPT5_SB_PT3_PKSC_PT1_PKSG_PT2_PKSK_T4_iiT6__param_7];
	xor.b32  	%r2223, %r2160, -2147483648;
	xor.b32  	%r2224, %r2161, -2147483648;
	xor.b32  	%r2222, %r2159, -2147483648;
	xor.b32  	%r2221, %r2158, -2147483648;
	xor.b32  	%r2228, %r2165, -2147483648;
	xor.b32  	%r2218, %r2155, -2147483648;
	xor.b32  	%r2220, %r2157, -2147483648;
	xor.b32  	%r2217, %r2154, -2147483648;
	xor.b32  	%r2219, %r2156, -2147483648;
	xor.b32  	%r2215, %r2152, -2147483648;
	xor.b32  	%r2216, %r2153, -2147483648;
	xor.b32  	%r2213, %r2150, -2147483648;
	xor.b32  	%r2214, %r2151, -2147483648;
	setp.lt.u32 	%p31, %r1, 256;
	setp.eq.s32 	%p32, %r2174, 6528;
	and.pred  	%p33, %p31, %p32;
	selp.u32 	%r643, 1, 0, %p33;
	{ 
	.reg .pred 	%p1; 
	.reg .pred 	%p2; 
	setp.ne.u32 	%p1, %r643, 0; 
	bar.red.or.pred 	%p2, 0, %p1; 
	selp.u32 	%r644, 1, 0, %p2; 
	}
	setp.eq.s32 	%p34, %r644, 0;
	and.b32  	%r645, %r1, 992;
	and.b32  	%r646, %r1, 31;
	mul.lo.s32 	%r647, %r645, 17;
	or.b32  	%r648, %r647, %r646;
	cvt.u64.u32 	%rd7, %r648;
	mul.lo.s32 	%r649, %r3, 6528;
	cvt.s64.s32 	%rd60, %r649;
	add.s64 	%rd61, %rd7, %rd60;
	cvta.to.global.u64 	%rd62, %rd442;
	shl.b64 	%rd63, %rd61, 2;
	add.s64 	%rd8, %rd62, %rd63;
	cvt.u64.u32 	%rd9, %r1;
	@%p34 bra 	$L__BB10_175;
	setp.gt.u32 	%p35, %r1, 255;
	shl.b32 	%r650, %r1, 3;
	mov.u32 	%r651, _ZZN3cub18CUB_300001_SM_10006detail10radix_sort29DeviceRadixSortOnesweepKernelINS1_5radix10policy_hubIiiyE10Policy1000ELNS0_9SortOrderE0EiiyiiNS1_21identity_decomposer_tEEEvPT5_SB_PT3_PKSC_PT1_PKSG_PT2_PKSK_T4_iiT6_E1s;
	add.s32 	%r652, %r651, %r650;
	add.s32 	%r121, %r652, 26112;
	@%p35 bra 	$L__BB10_64;
	ld.param.u64 	%rd436, [_ZN3cub18CUB_300001_SM_10006detail10radix_sort29DeviceRadixSortOnesweepKernelINS1_5radix10policy_hubIiiyE10Policy1000ELNS0_9SortOrderE0EiiyiiNS1_21identity_decomposer_tEEEvPT5_SB_PT3_PKSC_PT1_PKSG_PT2_PKSK_T4_iiT6__param_3];
	cvta.to.global.u64 	%rd64, %rd436;
	shl.b64 	%rd65, %rd9, 3;
	add.s64 	%rd66, %rd64, %rd65;
	ld.global.u64 	%rd67, [%rd66];
	setp.gt.u32 	%p36, %r1, %r100;
	selp.b64 	%rd68, 6528, 0, %p36;
	sub.s64 	%rd455, %rd67, %rd68;
	st.shared.u64 	[%r121], %rd455;
	setp.lt.s32 	%p37, %r3, 1;
	mov.u32 	%r2178, %r2174;
	@%p37 bra 	$L__BB10_63;
	mov.b32 	%r2176, -1;
	mov.u32 	%r2175, %r3;
	mov.u32 	%r2178, %r2174;
$L__BB10_59:
	ld.param.u64 	%rd429, [_ZN3cub18CUB_300001_SM_10006detail10radix_sort29DeviceRadixSortOnesweepKernelINS1_5radix10policy_hubIiiyE10Policy1000ELNS0_9SortOrderE0EiiyiiNS1_21identity_decomposer_tEEEvPT5_SB_PT3_PKSC_PT1_PKSG_PT2_PKSK_T4_iiT6__param_0];
	add.s32 	%r125, %r2175, -1;
	shl.b32 	%r654, %r125, 8;
	add.s32 	%r655, %r654, %r1;
	cvta.to.global.u64 	%rd69, %rd429;
	mul.wide.s32 	%rd70, %r655, 4;
	add.s64 	%rd11, %rd69, %rd70;
$L__BB10_60:
	membar.cta;
	ld.volatile.global.u32 	%r126, [%rd11];
	setp.eq.s32 	%p38, %r126, 0;
	@%p38 bra 	$L__BB10_60;
	and.b32  	%r656, %r126, 1073741823;
	add.s32 	%r2178, %r656, %r2178;
	setp.gt.s32 	%p39, %r126, -1;
	vote.sync.ballot.b32 	%r2176, %p39, %r2176;
	setp.gt.u32 	%p41, %r2175, 1;
	and.pred  	%p42, %p39, %p41;
	mov.u32 	%r2175, %r125;
	@%p42 bra 	$L__BB10_59;
	ld.shared.u64 	%rd455, [%r121];
$L__BB10_63:
	or.b32  	%r657, %r2178, -2147483648;
	st.volatile.global.u32 	[%rd6], %r657;
	sub.s32 	%r658, %r2178, %r2174;
	cvt.s64.s32 	%rd71, %r658;
	add.s64 	%rd72, %rd455, %rd71;
	st.shared.u64 	[%r121], %rd72;
$L__BB10_64:
	ld.param.u32 	%r2080, [_ZN3cub18CUB_300001_SM_10006detail10radix_sort29DeviceRadixSortOnesweepKernelINS1_5radix10policy_hubIiiyE10Policy1000ELNS0_9SortOrderE0EiiyiiNS1_21identity_decomposer_tEEEvPT5_SB_PT3_PKSC_PT1_PKSG_PT2_PKSK_T4_iiT6__param_8];
	ld.param.u64 	%rd432, [_ZN3cub18CUB_300001_SM_10006detail10radix_sort29DeviceRadixSortOnesweepKernelINS1_5radix10policy_hubIiiyE10Policy1000ELNS0_9SortOrderE0EiiyiiNS1_21identity_decomposer_tEEEvPT5_SB_PT3_PKSC_PT1_PKSG_PT2_PKSK_T4_iiT6__param_2];
	setp.gt.u32 	%p43, %r1, 255;
	setp.lt.s32 	%p44, %r4, %r2080;
	setp.eq.s64 	%p45, %rd432, 0;
	or.pred  	%p46, %p45, %p44;
	or.pred  	%p47, %p43, %p46;
	@%p47 bra 	$L__BB10_66;
	ld.param.u64 	%rd433, [_ZN3cub18CUB_300001_SM_10006detail10radix_sort29DeviceRadixSortOnesweepKernelINS1_5radix10policy_hubIiiyE10Policy1000ELNS0_9SortOrderE0EiiyiiNS1_21identity_decomposer_tEEEvPT5_SB_PT3_PKSC_PT1_PKSG_PT2_PKSK_T4_iiT6__param_2];
	ld.shared.u64 	%rd73, [%r121];
	setp.gt.u32 	%p48, %r1, %r100;
	selp.b64 	%rd74, 6528, 0, %p48;
	cvt.s64.s32 	%rd75, %r2174;
	add.s64 	%rd76, %rd74, %rd75;
	add.s64 	%rd77, %rd76, %rd73;
	cvta.to.global.u64 	%rd78, %rd433;
	shl.b64 	%rd79, %rd9, 3;
	add.s64 	%rd80, %rd78, %rd79;
	st.global.u64 	[%rd80], %rd77;
$L__BB10_66:
	ld.param.u32 	%r2081, [_ZN3cub18CUB_300001_SM_10006detail10radix_sort29DeviceRadixSortOnesweepKernelINS1_5radix10policy_hubIiiyE10Policy1000ELNS0_9SortOrderE0EiiyiiNS1_21identity_decomposer_tEEEvPT5_SB_PT3_PKSC_PT1_PKSG_PT2_PKSK_T4_iiT6__param_8];
	setp.gt.s32 	%p49, %r4, %r2081;
	bar.sync 	0;
	shl.b32 	%r659, %r100, 3;
	add.s32 	%r661, %r651, %r659;
	ld.shared.u64 	%rd14, [%r661+26112];
	@%p49 bra 	$L__BB10_68;
	add.s64 	%rd81, %rd14, %rd7;
	shl.b64 	%rd82, %rd81, 2;
	add.s64 	%rd83, %rd1, %rd82;
	st.global.u32 	[%rd83], %r2165;
	st.global.u32 	[%rd83+128], %r2164;
	st.global.u32 	[%rd83+256], %r2163;
	st.global.u32 	[%rd83+384], %r2162;
	st.global.u32 	[%rd83+512], %r2161;
	st.global.u32 	[%rd83+640], %r2160;
	st.global.u32 	[%rd83+768], %r2159;
	st.global.u32 	[%rd83+896], %r2158;
	st.global.u32 	[%rd83+1024], %r2157;
	st.global.u32 	[%rd83+1152], %r2156;
	st.global.u32 	[%rd83+1280], %r2155;
	st.global.u32 	[%rd83+1408], %r2154;
	st.global.u32 	[%rd83+1536], %r2153;
	st.global.u32 	[%rd83+1664], %r2152;
	st.global.u32 	[%rd83+1792], %r2151;
	st.global.u32 	[%rd83+1920], %r2150;
	st.global.u32 	[%rd83+2048], %r2149;
	bra.uni 	$L__BB10_102;
$L__BB10_68:
	ld.param.u32 	%r2082, [_ZN3cub18CUB_300001_SM_10006detail10radix_sort29DeviceRadixSortOnesweepKernelINS1_5radix10policy_hubIiiyE10Policy1000ELNS0_9SortOrderE0EiiyiiNS1_21identity_decomposer_tEEEvPT5_SB_PT3_PKSC_PT1_PKSG_PT2_PKSK_T4_iiT6__param_8];
	cvt.u32.u64 	%r662, %rd7;
	mad.lo.s32 	%r130, %r3, -6528, %r2082;
	setp.ge.s32 	%p50, %r662, %r130;
	add.s64 	%rd84, %rd14, %rd7;
	shl.b64 	%rd85, %rd84, 2;
	add.s64 	%rd15, %rd1, %rd85;
	@%p50 bra 	$L__BB10_70;
	st.global.u32 	[%rd15], %r2165;
$L__BB10_70:
	add.s32 	%r664, %r662, 32;
	setp.ge.s32 	%p51, %r664, %r130;
	@%p51 bra 	$L__BB10_72;
	st.global.u32 	[%rd15+128], %r2164;
$L__BB10_72:
	add.s32 	%r666, %r662, 64;
	setp.ge.s32 	%p52, %r666, %r130;
	@%p52 bra 	$L__BB10_74;
	st.global.u32 	[%rd15+256], %r2163;
$L__BB10_74:
	add.s32 	%r668, %r662, 96;
	setp.ge.s32 	%p53, %r668, %r130;
	@%p53 bra 	$L__BB10_76;
	st.global.u32 	[%rd15+384], %r2162;
$L__BB10_76:
	add.s32 	%r670, %r662, 128;
	setp.ge.s32 	%p54, %r670, %r130;
	@%p54 bra 	$L__BB10_78;
	st.global.u32 	[%rd15+512], %r2161;
$L__BB10_78:
	add.s32 	%r672, %r662, 160;
	setp.ge.s32 	%p55, %r672, %r130;
	@%p55 bra 	$L__BB10_80;
	st.global.u32 	[%rd15+640], %r2160;
$L__BB10_80:
	add.s32 	%r674, %r662, 192;
	setp.ge.s32 	%p56, %r674, %r130;
	@%p56 bra 	$L__BB10_82;
	st.global.u32 	[%rd15+768], %r2159;
$L__BB10_82:
	add.s32 	%r676, %r662, 224;
	setp.ge.s32 	%p57, %r676, %r130;
	@%p57 bra 	$L__BB10_84;
	st.global.u32 	[%rd15+896], %r2158;
$L__BB10_84:
	add.s32 	%r678, %r662, 256;
	setp.ge.s32 	%p58, %r678, %r130;
	@%p58 bra 	$L__BB10_86;
	st.global.u32 	[%rd15+1024], %r2157;
$L__BB10_86:
	add.s32 	%r680, %r662, 288;
	setp.ge.s32 	%p59, %r680, %r130;
	@%p59 bra 	$L__BB10_88;
	st.global.u32 	[%rd15+1152], %r2156;
$L__BB10_88:
	add.s32 	%r682, %r662, 320;
	setp.ge.s32 	%p60, %r682, %r130;
	@%p60 bra 	$L__BB10_90;
	st.global.u32 	[%rd15+1280], %r2155;
$L__BB10_90:
	add.s32 	%r684, %r662, 352;
	setp.ge.s32 	%p61, %r684, %r130;
	@%p61 bra 	$L__BB10_92;
	st.global.u32 	[%rd15+1408], %r2154;
$L__BB10_92:
	add.s32 	%r686, %r662, 384;
	setp.ge.s32 	%p62, %r686, %r130;
	@%p62 bra 	$L__BB10_94;
	st.global.u32 	[%rd15+1536], %r2153;
$L__BB10_94:
	add.s32 	%r688, %r662, 416;
	setp.ge.s32 	%p63, %r688, %r130;
	@%p63 bra 	$L__BB10_96;
	st.global.u32 	[%rd15+1664], %r2152;
$L__BB10_96:
	add.s32 	%r690, %r662, 448;
	setp.ge.s32 	%p64, %r690, %r130;
	@%p64 bra 	$L__BB10_98;
	st.global.u32 	[%rd15+1792], %r2151;
$L__BB10_98:
	add.s32 	%r692, %r662, 480;
	setp.ge.s32 	%p65, %r692, %r130;
	@%p65 bra 	$L__BB10_100;
	st.global.u32 	[%rd15+1920], %r2150;
$L__BB10_100:
	add.s32 	%r694, %r662, 512;
	setp.ge.s32 	%p66, %r694, %r130;
	@%p66 bra 	$L__BB10_102;
	st.global.u32 	[%rd15+2048], %r2149;
$L__BB10_102:
	ld.param.u32 	%r2083, [_ZN3cub18CUB_300001_SM_10006detail10radix_sort29DeviceRadixSortOnesweepKernelINS1_5radix10policy_hubIiiyE10Policy1000ELNS0_9SortOrderE0EiiyiiNS1_21identity_decomposer_tEEEvPT5_SB_PT3_PKSC_PT1_PKSG_PT2_PKSK_T4_iiT6__param_8];
	setp.gt.s32 	%p67, %r4, %r2083;
	@%p67 bra 	$L__BB10_104;
	ld.global.u32 	%r2211, [%rd8];
	ld.global.u32 	%r2210, [%rd8+128];
	ld.global.u32 	%r2209, [%rd8+256];
	ld.global.u32 	%r2208, [%rd8+384];
	ld.global.u32 	%r2207, [%rd8+512];
	ld.global.u32 	%r2206, [%rd8+640];
	ld.global.u32 	%r2205, [%rd8+768];
	ld.global.u32 	%r2204, [%rd8+896];
	ld.global.u32 	%r2203, [%rd8+1024];
	ld.global.u32 	%r2202, [%rd8+1152];
	ld.global.u32 	%r2201, [%rd8+1280];
	ld.global.u32 	%r2200, [%rd8+1408];
	ld.global.u32 	%r2199, [%rd8+1536];
	ld.global.u32 	%r2198, [%rd8+1664];
	ld.global.u32 	%r2197, [%rd8+1792];
	ld.global.u32 	%r2196, [%rd8+1920];
	ld.global.u32 	%r2195, [%rd8+2048];
	bra.uni 	$L__BB10_138;
$L__BB10_104:
	ld.param.u32 	%r2084, [_ZN3cub18CUB_300001_SM_10006detail10radix_sort29DeviceRadixSortOnesweepKernelINS1_5radix10policy_hubIiiyE10Policy1000ELNS0_9SortOrderE0EiiyiiNS1_21identity_decomposer_tEEEvPT5_SB_PT3_PKSC_PT1_PKSG_PT2_PKSK_T4_iiT6__param_8];
	cvt.u32.u64 	%r696, %rd7;
	sub.s32 	%r148, %r2084, %r649;
	setp.ge.s32 	%p68, %r696, %r148;
	@%p68 bra 	$L__BB10_106;
	ld.global.u32 	%r2211, [%rd8];
$L__BB10_106:
	add.s32 	%r700, %r696, 32;
	setp.ge.s32 	%p69, %r700, %r148;
	@%p69 bra 	$L__BB10_108;
	ld.global.u32 	%r2210, [%rd8+128];
$L__BB10_108:
	add.s32 	%r703, %r696, 64;
	setp.ge.s32 	%p70, %r703, %r148;
	@%p70 bra 	$L__BB10_110;
	ld.global.u32 	%r2209, [%rd8+256];
$L__BB10_110:
	add.s32 	%r706, %r696, 96;
	setp.ge.s32 	%p71, %r706, %r148;
	@%p71 bra 	$L__BB10_112;
	ld.global.u32 	%r2208, [%rd8+384];
$L__BB10_112:
	add.s32 	%r709, %r696, 128;
	setp.ge.s32 	%p72, %r709, %r148;
	@%p72 bra 	$L__BB10_114;
	ld.global.u32 	%r2207, [%rd8+512];
$L__BB10_114:
	add.s32 	%r712, %r696, 160;
	setp.ge.s32 	%p73, %r712, %r148;
	@%p73 bra 	$L__BB10_116;
	ld.global.u32 	%r2206, [%rd8+640];
$L__BB10_116:
	add.s32 	%r715, %r696, 192;
	setp.ge.s32 	%p74, %r715, %r148;
	@%p74 bra 	$L__BB10_118;
	ld.global.u32 	%r2205, [%rd8+768];
$L__BB10_118:
	add.s32 	%r718, %r696, 224;
	setp.ge.s32 	%p75, %r718, %r148;
	@%p75 bra 	$L__BB10_120;
	ld.global.u32 	%r2204, [%rd8+896];
$L__BB10_120:
	add.s32 	%r721, %r696, 256;
	setp.ge.s32 	%p76, %r721, %r148;
	@%p76 bra 	$L__BB10_122;
	ld.global.u32 	%r2203, [%rd8+1024];
$L__BB10_122:
	add.s32 	%r724, %r696, 288;
	setp.ge.s32 	%p77, %r724, %r148;
	@%p77 bra 	$L__BB10_124;
	ld.global.u32 	%r2202, [%rd8+1152];
$L__BB10_124:
	add.s32 	%r727, %r696, 320;
	setp.ge.s32 	%p78, %r727, %r148;
	@%p78 bra 	$L__BB10_126;
	ld.global.u32 	%r2201, [%rd8+1280];
$L__BB10_126:
	add.s32 	%r730, %r696, 352;
	setp.ge.s32 	%p79, %r730, %r148;
	@%p79 bra 	$L__BB10_128;
	ld.global.u32 	%r2200, [%rd8+1408];
$L__BB10_128:
	add.s32 	%r733, %r696, 384;
	setp.ge.s32 	%p80, %r733, %r148;
	@%p80 bra 	$L__BB10_130;
	ld.global.u32 	%r2199, [%rd8+1536];
$L__BB10_130:
	add.s32 	%r736, %r696, 416;
	setp.ge.s32 	%p81, %r736, %r148;
	@%p81 bra 	$L__BB10_132;
	ld.global.u32 	%r2198, [%rd8+1664];
$L__BB10_132:
	add.s32 	%r739, %r696, 448;
	setp.ge.s32 	%p82, %r739, %r148;
	@%p82 bra 	$L__BB10_134;
	ld.global.u32 	%r2197, [%rd8+1792];
$L__BB10_134:
	add.s32 	%r742, %r696, 480;
	setp.ge.s32 	%p83, %r742, %r148;
	@%p83 bra 	$L__BB10_136;
	ld.global.u32 	%r2196, [%rd8+1920];
$L__BB10_136:
	add.s32 	%r745, %r696, 512;
	setp.ge.s32 	%p84, %r745, %r148;
	@%p84 bra 	$L__BB10_138;
	ld.global.u32 	%r2195, [%rd8+2048];
$L__BB10_138:
	ld.param.u32 	%r2085, [_ZN3cub18CUB_300001_SM_10006detail10radix_sort29DeviceRadixSortOnesweepKernelINS1_5radix10policy_hubIiiyE10Policy1000ELNS0_9SortOrderE0EiiyiiNS1_21identity_decomposer_tEEEvPT5_SB_PT3_PKSC_PT1_PKSG_PT2_PKSK_T4_iiT6__param_8];
	mad.lo.s32 	%r746, %r3, 6528, 6528;
	setp.gt.s32 	%p85, %r746, %r2085;
	@%p85 bra 	$L__BB10_140;
	ld.param.u64 	%rd439, [_ZN3cub18CUB_300001_SM_10006detail10radix_sort29DeviceRadixSortOnesweepKernelINS1_5radix10policy_hubIiiyE10Policy1000ELNS0_9SortOrderE0EiiyiiNS1_21identity_decomposer_tEEEvPT5_SB_PT3_PKSC_PT1_PKSG_PT2_PKSK_T4_iiT6__param_6];
	add.s64 	%rd86, %rd14, %rd7;
	cvta.to.global.u64 	%rd87, %rd439;
	shl.b64 	%rd88, %rd86, 2;
	add.s64 	%rd89, %rd87, %rd88;
	st.global.u32 	[%rd89], %r2211;
	st.global.u32 	[%rd89+128], %r2210;
	st.global.u32 	[%rd89+256], %r2209;
	st.global.u32 	[%rd89+384], %r2208;
	st.global.u32 	[%rd89+512], %r2207;
	st.global.u32 	[%rd89+640], %r2206;
	st.global.u32 	[%rd89+768], %r2205;
	st.global.u32 	[%rd89+896], %r2204;
	st.global.u32 	[%rd89+1024], %r2203;
	st.global.u32 	[%rd89+1152], %r2202;
	st.global.u32 	[%rd89+1280], %r2201;
	st.global.u32 	[%rd89+1408], %r2200;
	st.global.u32 	[%rd89+1536], %r2199;
	st.global.u32 	[%rd89+1664], %r2198;
	st.global.u32 	[%rd89+1792], %r2197;
	st.global.u32 	[%rd89+1920], %r2196;
	st.global.u32 	[%rd89+2048], %r2195;
	bra.uni 	$L__BB10_174;
$L__BB10_140:
	ld.param.u32 	%r2086, [_ZN3cub18CUB_300001_SM_10006detail10radix_sort29DeviceRadixSortOnesweepKernelINS1_5radix10policy_hubIiiyE10Policy1000ELNS0_9SortOrderE0EiiyiiNS1_21identity_decomposer_tEEEvPT5_SB_PT3_PKSC_PT1_PKSG_PT2_PKSK_T4_iiT6__param_8];
	ld.param.u64 	%rd440, [_ZN3cub18CUB_300001_SM_10006detail10radix_sort29DeviceRadixSortOnesweepKernelINS1_5radix10policy_hubIiiyE10Policy1000ELNS0_9SortOrderE0EiiyiiNS1_21identity_decomposer_tEEEvPT5_SB_PT3_PKSC_PT1_PKSG_PT2_PKSK_T4_iiT6__param_6];
	cvt.u32.u64 	%r747, %rd7;
	mad.lo.s32 	%r199, %r3, -6528, %r2086;
	setp.ge.s32 	%p86, %r747, %r199;
	add.s64 	%rd90, %rd14, %rd7;
	cvta.to.global.u64 	%rd91, %rd440;
	shl.b64 	%rd92, %rd90, 2;
	add.s64 	%rd16, %rd91, %rd92;
	@%p86 bra 	$L__BB10_142;
	st.global.u32 	[%rd16], %r2211;
$L__BB10_142:
	add.s32 	%r749, %r747, 32;
	setp.ge.s32 	%p87, %r749, %r199;
	@%p87 bra 	$L__BB10_144;
	st.global.u32 	[%rd16+128], %r2210;
$L__BB10_144:
	add.s32 	%r751, %r747, 64;
	setp.ge.s32 	%p88, %r751, %r199;
	@%p88 bra 	$L__BB10_146;
	st.global.u32 	[%rd16+256], %r2209;
$L__BB10_146:
	add.s32 	%r753, %r747, 96;
	setp.ge.s32 	%p89, %r753, %r199;
	@%p89 bra 	$L__BB10_148;
	st.global.u32 	[%rd16+384], %r2208;
$L__BB10_148:
	add.s32 	%r755, %r747, 128;
	setp.ge.s32 	%p90, %r755, %r199;
	@%p90 bra 	$L__BB10_150;
	st.global.u32 	[%rd16+512], %r2207;
$L__BB10_150:
	add.s32 	%r757, %r747, 160;
	setp.ge.s32 	%p91, %r757, %r199;
	@%p91 bra 	$L__BB10_152;
	st.global.u32 	[%rd16+640], %r2206;
$L__BB10_152:
	add.s32 	%r759, %r747, 192;
	setp.ge.s32 	%p92, %r759, %r199;
	@%p92 bra 	$L__BB10_154;
	st.global.u32 	[%rd16+768], %r2205;
$L__BB10_154:
	add.s32 	%r761, %r747, 224;
	setp.ge.s32 	%p93, %r761, %r199;
	@%p93 bra 	$L__BB10_156;
	st.global.u32 	[%rd16+896], %r2204;
$L__BB10_156:
	add.s32 	%r763, %r747, 256;
	setp.ge.s32 	%p94, %r763, %r199;
	@%p94 bra 	$L__BB10_158;
	st.global.u32 	[%rd16+1024], %r2203;
$L__BB10_158:
	add.s32 	%r765, %r747, 288;
	setp.ge.s32 	%p95, %r765, %r199;
	@%p95 bra 	$L__BB10_160;
	st.global.u32 	[%rd16+1152], %r2202;
$L__BB10_160:
	add.s32 	%r767, %r747, 320;
	setp.ge.s32 	%p96, %r767, %r199;
	@%p96 bra 	$L__BB10_162;
	st.global.u32 	[%rd16+1280], %r2201;
$L__BB10_162:
	add.s32 	%r769, %r747, 352;
	setp.ge.s32 	%p97, %r769, %r199;
	@%p97 bra 	$L__BB10_164;
	st.global.u32 	[%rd16+1408], %r2200;
$L__BB10_164:
	add.s32 	%r771, %r747, 384;
	setp.ge.s32 	%p98, %r771, %r199;
	@%p98 bra 	$L__BB10_166;
	st.global.u32 	[%rd16+1536], %r2199;
$L__BB10_166:
	add.s32 	%r773, %r747, 416;
	setp.ge.s32 	%p99, %r773, %r199;
	@%p99 bra 	$L__BB10_168;
	st.global.u32 	[%rd16+1664], %r2198;
$L__BB10_168:
	add.s32 	%r775, %r747, 448;
	setp.ge.s32 	%p100, %r775, %r199;
	@%p100 bra 	$L__BB10_170;
	st.global.u32 	[%rd16+1792], %r2197;
$L__BB10_170:
	add.s32 	%r777, %r747, 480;
	setp.ge.s32 	%p101, %r777, %r199;
	@%p101 bra 	$L__BB10_172;
	st.global.u32 	[%rd16+1920], %r2196;
$L__BB10_172:
	add.s32 	%r779, %r747, 512;
	setp.ge.s32 	%p102, %r779, %r199;
	@%p102 bra 	$L__BB10_174;
	st.global.u32 	[%rd16+2048], %r2195;
$L__BB10_174:
	// begin inline asm
	exit;
	// end inline asm
	mov.u32 	%r2212, %r2149;
	mov.u32 	%r2213, %r2150;
	mov.u32 	%r2214, %r2151;
	mov.u32 	%r2215, %r2152;
	mov.u32 	%r2216, %r2153;
	mov.u32 	%r2217, %r2154;
	mov.u32 	%r2218, %r2155;
	mov.u32 	%r2219, %r2156;
	mov.u32 	%r2220, %r2157;
	mov.u32 	%r2221, %r2158;
	mov.u32 	%r2222, %r2159;
	mov.u32 	%r2223, %r2160;
	mov.u32 	%r2224, %r2161;
	mov.u32 	%r2225, %r2162;
	mov.u32 	%r2226, %r2163;
	mov.u32 	%r2227, %r2164;
	mov.u32 	%r2228, %r2165;
$L__BB10_175:
	mul.hi.u32 	%r780, %r1, 357913942;
	add.s32 	%r781, %r780, %r1;
	shl.b32 	%r782, %r781, 2;
	mov.u32 	%r783, _ZZN3cub18CUB_300001_SM_10006detail10radix_sort29DeviceRadixSortOnesweepKernelINS1_5radix10policy_hubIiiyE10Policy1000ELNS0_9SortOrderE0EiiyiiNS1_21identity_decomposer_tEEEvPT5_SB_PT3_PKSC_PT1_PKSG_PT2_PKSK_T4_iiT6_E1s;
	add.s32 	%r784, %r783, %r782;
	add.s32 	%r217, %r784, 13328;
	st.shared.u32 	[%r784+13328], %r2174;
	bar.sync 	0;
	setp.gt.u32 	%p103, %r1, 31;
	@%p103 bra 	$L__BB10_177;
	mad.lo.s32 	%r816, %r1, 52, %r783;
	ld.shared.u32 	%r817, [%r816+13328];
	ld.shared.u32 	%r818, [%r816+13332];
	ld.shared.u32 	%r819, [%r816+13336];
	ld.shared.u32 	%r820, [%r816+13340];
	ld.shared.u32 	%r821, [%r816+13344];
	ld.shared.u32 	%r822, [%r816+13348];
	ld.shared.u32 	%r823, [%r816+13352];
	ld.shared.u32 	%r824, [%r816+13356];
	ld.shared.u32 	%r825, [%r816+13360];
	ld.shared.u32 	%r826, [%r816+13364];
	ld.shared.u32 	%r827, [%r816+13368];
	ld.shared.u32 	%r828, [%r816+13372];
	add.s32 	%r829, %r818, %r817;
	add.s32 	%r830, %r829, %r819;
	add.s32 	%r831, %r830, %r820;
	add.s32 	%r832, %r831, %r821;
	add.s32 	%r833, %r832, %r822;
	add.s32 	%r834, %r833, %r823;
	add.s32 	%r835, %r834, %r824;
	add.s32 	%r836, %r835, %r825;
	add.s32 	%r837, %r836, %r826;
	add.s32 	%r838, %r837, %r827;
	add.s32 	%r789, %r838, %r828;
	mov.b32 	%r787, 1;
	mov.b32 	%r812, 0;
	mov.b32 	%r814, -1;
	// begin inline asm
	{  .reg .s32 r0;  .reg .pred p;  shfl.sync.up.b32 r0|p, %r789, %r787, %r812, %r814;  @p add.s32 r0, r0, %r789;  mov.s32 %r785, r0;}
	// end inline asm
	mov.b32 	%r793, 2;
	// begin inline asm
	{  .reg .s32 r0;  .reg .pred p;  shfl.sync.up.b32 r0|p, %r785, %r793, %r812, %r814;  @p add.s32 r0, r0, %r785;  mov.s32 %r791, r0;}
	// end inline asm
	mov.b32 	%r799, 4;
	// begin inline asm
	{  .reg .s32 r0;  .reg .pred p;  shfl.sync.up.b32 r0|p, %r791, %r799, %r812, %r814;  @p add.s32 r0, r0, %r791;  mov.s32 %r797, r0;}
	// end inline asm
	mov.b32 	%r805, 8;
	// begin inline asm
	{  .reg .s32 r0;  .reg .pred p;  shfl.sync.up.b32 r0|p, %r797, %r805, %r812, %r814;  @p add.s32 r0, r0, %r797;  mov.s32 %r803, r0;}
	// end inline asm
	mov.b32 	%r811, 16;
	// begin inline asm
	{  .reg .s32 r0;  .reg .pred p;  shfl.sync.up.b32 r0|p, %r803, %r811, %r812, %r814;  @p add.s32 r0, r0, %r803;  mov.s32 %r809, r0;}
	// end inline asm
	sub.s32 	%r839, %r809, %r789;
	add.s32 	%r840, %r817, %r839;
	add.s32 	%r841, %r818, %r840;
	add.s32 	%r842, %r819, %r841;
	add.s32 	%r843, %r820, %r842;
	add.s32 	%r844, %r821, %r843;
	add.s32 	%r845, %r822, %r844;
	add.s32 	%r846, %r823, %r845;
	add.s32 	%r847, %r824, %r846;
	add.s32 	%r848, %r825, %r847;
	add.s32 	%r849, %r826, %r848;
	add.s32 	%r850, %r827, %r849;
	st.shared.u32 	[%r816+13328], %r839;
	st.shared.u32 	[%r816+13332], %r840;
	st.shared.u32 	[%r816+13336], %r841;
	st.shared.u32 	[%r816+13340], %r842;
	st.shared.u32 	[%r816+13344], %r843;
	st.shared.u32 	[%r816+13348], %r844;
	st.shared.u32 	[%r816+13352], %r845;
	st.shared.u32 	[%r816+13356], %r846;
	st.shared.u32 	[%r816+13360], %r847;
	st.shared.u32 	[%r816+13364], %r848;
	st.shared.u32 	[%r816+13368], %r849;
	st.shared.u32 	[%r816+13372], %r850;
$L__BB10_177:
	setp.gt.u32 	%p104, %r1, 255;
	bar.sync 	0;
	ld.shared.u32 	%r218, [%r217];
	@%p104 bra 	$L__BB10_179;
	shl.b32 	%r851, %r1, 2;
	add.s32 	%r853, %r783, %r851;
	ld.shared.u32 	%r854, [%r853];
	add.s32 	%r855, %r854, %r218;
	st.shared.u32 	[%r853], %r855;
	ld.shared.u32 	%r856, [%r853+1024];
	add.s32 	%r857, %r856, %r218;
	st.shared.u32 	[%r853+1024], %r857;
	ld.shared.u32 	%r858, [%r853+2048];
	add.s32 	%r859, %r858, %r218;
	st.shared.u32 	[%r853+2048], %r859;
	ld.shared.u32 	%r860, [%r853+3072];
	add.s32 	%r861, %r860, %r218;
	st.shared.u32 	[%r853+3072], %r861;
	ld.shared.u32 	%r862, [%r853+4096];
	add.s32 	%r863, %r862, %r218;
	st.shared.u32 	[%r853+4096], %r863;
	ld.shared.u32 	%r864, [%r853+5120];
	add.s32 	%r865, %r864, %r218;
	st.shared.u32 	[%r853+5120], %r865;
	ld.shared.u32 	%r866, [%r853+6144];
	add.s32 	%r867, %r866, %r218;
	st.shared.u32 	[%r853+6144], %r867;
	ld.shared.u32 	%r868, [%r853+7168];
	add.s32 	%r869, %r868, %r218;
	st.shared.u32 	[%r853+7168], %r869;
	ld.shared.u32 	%r870, [%r853+8192];
	add.s32 	%r871, %r870, %r218;
	st.shared.u32 	[%r853+8192], %r871;
	ld.shared.u32 	%r872, [%r853+9216];
	add.s32 	%r873, %r872, %r218;
	st.shared.u32 	[%r853+9216], %r873;
	ld.shared.u32 	%r874, [%r853+10240];
	add.s32 	%r875, %r874, %r218;
	st.shared.u32 	[%r853+10240], %r875;
	ld.shared.u32 	%r876, [%r853+11264];
	add.s32 	%r877, %r876, %r218;
	st.shared.u32 	[%r853+11264], %r877;
$L__BB10_179:
	ld.param.u32 	%r2132, [_ZN3cub18CUB_300001_SM_10006detail10radix_sort29DeviceRadixSortOnesweepKernelINS1_5radix10policy_hubIiiyE10Policy1000ELNS0_9SortOrderE0EiiyiiNS1_21identity_decomposer_tEEEvPT5_SB_PT3_PKSC_PT1_PKSG_PT2_PKSK_T4_iiT6__param_10];
	ld.param.u32 	%r2095, [_ZN3cub18CUB_300001_SM_10006detail10radix_sort29DeviceRadixSortOnesweepKernelINS1_5radix10policy_hubIiiyE10Policy1000ELNS0_9SortOrderE0EiiyiiNS1_21identity_decomposer_tEEEvPT5_SB_PT3_PKSC_PT1_PKSG_PT2_PKSK_T4_iiT6__param_9];
	shl.b32 	%r904, %r1, 5;
	and.b32  	%r905, %r904, 31744;
	add.s32 	%r219, %r783, %r905;
	bar.sync 	0;
	// begin inline asm
	mov.u32 %r878, %lanemask_le;
	// end inline asm
	shr.u32 	%r907, %r2228, %r2095;
	mov.b32 	%r908, -1;
	shl.b32 	%r909, %r908, %r2132;
	not.b32 	%r221, %r909;
	and.b32  	%r901, %r907, %r221;
	mov.b32 	%r881, 1;
	// begin inline asm
	{
    .reg .pred p;
    and.b32 %r879, %r901, %r881;    setp.ne.u32 p, %r879, 0;
    vote.ballot.sync.b32 %r879, p, 0xffffffff;
    @!p not.b32 %r879, %r879;
}

	// end inline asm
	mov.b32 	%r884, 2;
	// begin inline asm
	{
    .reg .pred p;
    and.b32 %r882, %r901, %r884;    setp.ne.u32 p, %r882, 0;
    vote.ballot.sync.b32 %r882, p, 0xffffffff;
    @!p not.b32 %r882, %r882;
}

	// end inline asm
	and.b32  	%r910, %r882, %r879;
	mov.b32 	%r887, 4;
	// begin inline asm
	{
    .reg .pred p;
    and.b32 %r885, %r901, %r887;    setp.ne.u32 p, %r885, 0;
    vote.ballot.sync.b32 %r885, p, 0xffffffff;
    @!p not.b32 %r885, %r885;
}

	// end inline asm
	and.b32  	%r911, %r885, %r910;
	mov.b32 	%r890, 8;
	// begin inline asm
	{
    .reg .pred p;
    and.b32 %r888, %r901, %r890;    setp.ne.u32 p, %r888, 0;
    vote.ballot.sync.b32 %r888, p, 0xffffffff;
    @!p not.b32 %r888, %r888;
}

	// end inline asm
	and.b32  	%r912, %r888, %r911;
	mov.b32 	%r893, 16;
	// begin inline asm
	{
    .reg .pred p;
    and.b32 %r891, %r901, %r893;    setp.ne.u32 p, %r891, 0;
    vote.ballot.sync.b32 %r891, p, 0xffffffff;
    @!p not.b32 %r891, %r891;
}

	// end inline asm
	and.b32  	%r913, %r891, %r912;
	mov.b32 	%r896, 32;
	// begin inline asm
	{
    .reg .pred p;
    and.b32 %r894, %r901, %r896;    setp.ne.u32 p, %r894, 0;
    vote.ballot.sync.b32 %r894, p, 0xffffffff;
    @!p not.b32 %r894, %r894;
}

	// end inline asm
	and.b32  	%r914, %r894, %r913;
	mov.b32 	%r899, 64;
	// begin inline asm
	{
    .reg .pred p;
    and.b32 %r897, %r901, %r899;    setp.ne.u32 p, %r897, 0;
    vote.ballot.sync.b32 %r897, p, 0xffffffff;
    @!p not.b32 %r897, %r897;
}

	// end inline asm
	and.b32  	%r915, %r897, %r914;
	mov.b32 	%r902, 128;
	// begin inline asm
	{
    .reg .pred p;
    and.b32 %r900, %r901, %r902;    setp.ne.u32 p, %r900, 0;
    vote.ballot.sync.b32 %r900, p, 0xffffffff;
    @!p not.b32 %r900, %r900;
}

	// end inline asm
	and.b32  	%r916, %r900, %r915;
	clz.b32 	%r917, %r916;
	sub.s32 	%r223, 31, %r917;
	and.b32  	%r918, %r878, %r916;
	popc.b32 	%r224, %r918;
	setp.ne.s32 	%p105, %r443, %r223;
	mov.b32 	%r2229, 0;
	@%p105 bra 	$L__BB10_181;
	shl.b32 	%r919, %r901, 2;
	add.s32 	%r920, %r219, %r919;
	atom.shared.add.u32 	%r2229, [%r920], %r224;
$L__BB10_181:
	ld.param.u32 	%r2096, [_ZN3cub18CUB_300001_SM_10006detail10radix_sort29DeviceRadixSortOnesweepKernelINS1_5radix10policy_hubIiiyE10Policy1000ELNS0_9SortOrderE0EiiyiiNS1_21identity_decomposer_tEEEvPT5_SB_PT3_PKSC_PT1_PKSG_PT2_PKSK_T4_iiT6__param_9];
	shfl.sync.idx.b32	%r946|%p106, %r2229, %r223, 31, -1;
	add.s32 	%r227, %r224, %r946;
	shr.u32 	%r947, %r2227, %r2096;
	and.b32  	%r943, %r947, %r221;
	mov.b32 	%r923, 1;
	// begin inline asm
	{
    .reg .pred p;
    and.b32 %r921, %r943, %r923;    setp.ne.u32 p, %r921, 0;
    vote.ballot.sync.b32 %r921, p, 0xffffffff;
    @!p not.b32 %r921, %r921;
}

	// end inline asm
	mov.b32 	%r926, 2;
	// begin inline asm
	{
    .reg .pred p;
    and.b32 %r924, %r943, %r926;    setp.ne.u32 p, %r924, 0;
    vote.ballot.sync.b32 %r924, p, 0xffffffff;
    @!p not.b32 %r924, %r924;
}

	// end inline asm
	and.b32  	%r948, %r924, %r921;
	mov.b32 	%r929, 4;
	// begin inline asm
	{
    .reg .pred p;
    and.b32 %r927, %r943, %r929;    setp.ne.u32 p, %r927, 0;
    vote.ballot.sync.b32 %r927, p, 0xffffffff;
    @!p not.b32 %r927, %r927;
}

	// end inline asm
	and.b32  	%r949, %r927, %r948;
	mov.b32 	%r932, 8;
	// begin inline asm
	{
    .reg .pred p;
    and.b32 %r930, %r943, %r932;    setp.ne.u32 p, %r930, 0;
    vote.ballot.sync.b32 %r930, p, 0xffffffff;
    @!p not.b32 %r930, %r930;
}

	// end inline asm
	and.b32  	%r950, %r930, %r949;
	mov.b32 	%r935, 16;
	// begin inline asm
	{
    .reg .pred p;
    and.b32 %r933, %r943, %r935;    setp.ne.u32 p, %r933, 0;
    vote.ballot.sync.b32 %r933, p, 0xffffffff;
    @!p not.b32 %r933, %r933;
}

	// end inline asm
	and.b32  	%r951, %r933, %r950;
	mov.b32 	%r938, 32;
	// begin inline asm
	{
    .reg .pred p;
    and.b32 %r936, %r943, %r938;    setp.ne.u32 p, %r936, 0;
    vote.ballot.sync.b32 %r936, p, 0xffffffff;
    @!p not.b32 %r936, %r936;
}

	// end inline asm
	and.b32  	%r952, %r936, %r951;
	mov.b32 	%r941, 64;
	// begin inline asm
	{
    .reg .pred p;
    and.b32 %r939, %r943, %r941;    setp.ne.u32 p, %r939, 0;
    vote.ballot.sync.b32 %r939, p, 0xffffffff;
    @!p not.b32 %r939, %r939;
}

	// end inline asm
	and.b32  	%r953, %r939, %r952;
	mov.b32 	%r944, 128;
	// begin inline asm
	{
    .reg .pred p;
    and.b32 %r942, %r943, %r944;    setp.ne.u32 p, %r942, 0;
    vote.ballot.sync.b32 %r942, p, 0xffffffff;
    @!p not.b32 %r942, %r942;
}

	// end inline asm
	and.b32  	%r954, %r942, %r953;
	clz.b32 	%r955, %r954;
	sub.s32 	%r229, 31, %r955;
	and.b32  	%r956, %r878, %r954;
	popc.b32 	%r230, %r956;
	setp.ne.s32 	%p107, %r443, %r229;
	mov.b32 	%r2230, 0;
	@%p107 bra 	$L__BB10_183;
	shl.b32 	%r957, %r943, 2;
	add.s32 	%r958, %r219, %r957;
	atom.shared.add.u32 	%r2230, [%r958], %r230;
$L__BB10_183:
	ld.param.u32 	%r2097, [_ZN3cub18CUB_300001_SM_10006detail10radix_sort29DeviceRadixSortOnesweepKernelINS1_5radix10policy_hubIiiyE10Policy1000ELNS0_9SortOrderE0EiiyiiNS1_21identity_decomposer_tEEEvPT5_SB_PT3_PKSC_PT1_PKSG_PT2_PKSK_T4_iiT6__param_9];
	shfl.sync.idx.b32	%r984|%p108, %r2230, %r229, 31, -1;
	add.s32 	%r233, %r230, %r984;
	shr.u32 	%r985, %r2226, %r2097;
	and.b32  	%r981, %r985, %r221;
	mov.b32 	%r961, 1;
	// begin inline asm
	{
    .reg .pred p;
    and.b32 %r959, %r981, %r961;    setp.ne.u32 p, %r959, 0;
    vote.ballot.sync.b32 %r959, p, 0xffffffff;
    @!p not.b32 %r959, %r959;
}

	// end inline asm
	mov.b32 	%r964, 2;
	// begin inline asm
	{
    .reg .pred p;
    and.b32 %r962, %r981, %r964;    setp.ne.u32 p, %r962, 0;
    vote.ballot.sync.b32 %r962, p, 0xffffffff;
    @!p not.b32 %r962, %r962;
}

	// end inline asm
	and.b32  	%r986, %r962, %r959;
	mov.b32 	%r967, 4;
	// begin inline asm
	{
    .reg .pred p;
    and.b32 %r965, %r981, %r967;    setp.ne.u32 p, %r965, 0;
    vote.ballot.sync.b32 %r965, p, 0xffffffff;
    @!p not.b32 %r965, %r965;
}

	// end inline asm
	and.b32  	%r987, %r965, %r986;
	mov.b32 	%r970, 8;
	// begin inline asm
	{
    .reg .pred p;
    and.b32 %r968, %r981, %r970;    setp.ne.u32 p, %r968, 0;
    vote.ballot.sync.b32 %r968, p, 0xffffffff;
    @!p not.b32 %r968, %r968;
}

	// end inline asm
	and.b32  	%r988, %r968, %r987;
	mov.b32 	%r973, 16;
	// begin inline asm
	{
    .reg .pred p;
    and.b32 %r971, %r981, %r973;    setp.ne.u32 p, %r971, 0;
    vote.ballot.sync.b32 %r971, p, 0xffffffff;
    @!p not.b32 %r971, %r971;
}

	// end inline asm
	and.b32  	%r989, %r971, %r988;
	mov.b32 	%r976, 32;
	// begin inline asm
	{
    .reg .pred p;
    and.b32 %r974, %r981, %r976;    setp.ne.u32 p, %r974, 0;
    vote.ballot.sync.b32 %r974, p, 0xffffffff;
    @!p not.b32 %r974, %r974;
}

	// end inline asm
	and.b32  	%r990, %r974, %r989;
	mov.b32 	%r979, 64;
	// begin inline asm
	{
    .reg .pred p;
    and.b32 %r977, %r981, %r979;    setp.ne.u32 p, %r977, 0;
    vote.ballot.sync.b32 %r977, p, 0xffffffff;
    @!p not.b32 %r977, %r977;
}

	// end inline asm
	and.b32  	%r991, %r977, %r990;
	mov.b32 	%r982, 128;
	// begin inline asm
	{
    .reg .pred p;
    and.b32 %r980, %r981, %r982;    setp.ne.u32 p, %r980, 0;
    vote.ballot.sync.b32 %r980, p, 0xffffffff;
    @!p not.b32 %r980, %r980;
}

	// end inline asm
	and.b32  	%r992, %r980, %r991;
	clz.b32 	%r993, %r992;
	sub.s32 	%r235, 31, %r993;
	and.b32  	%r994, %r878, %r992;
	popc.b32 	%r236, %r994;
	setp.ne.s32 	%p109, %r443, %r235;
	mov.b32 	%r2231, 0;
	@%p109 bra 	$L__BB10_185;
	shl.b32 	%r995, %r981, 2;
	add.s32 	%r996, %r219, %r995;
	atom.shared.add.u32 	%r2231, [%r996], %r236;
$L__BB10_185:
	ld.param.u32 	%r2098, [_ZN3cub18CUB_300001_SM_10006detail10radix_sort29DeviceRadixSortOnesweepKernelINS1_5radix10policy_hubIiiyE10Policy1000ELNS0_9SortOrderE0EiiyiiNS1_21identity_decomposer_tEEEvPT5_SB_PT3_PKSC_PT1_PKSG_PT2_PKSK_T4_iiT6__param_9];
	shfl.sync.idx.b32	%r1022|%p110, %r2231, %r235, 31, -1;
	add.s32 	%r239, %r236, %r1022;
	shr.u32 	%r1023, %r2225, %r2098;
	and.b32  	%r1019, %r1023, %r221;
	mov.b32 	%r999, 1;
	// begin inline asm
	{
    .reg .pred p;
    and.b32 %r997, %r1019, %r999;    setp.ne.u32 p, %r997, 0;
    vote.ballot.sync.b32 %r997, p, 0xffffffff;
    @!p not.b32 %r997, %r997;
}

	// end inline asm
	mov.b32 	%r1002, 2;
	// begin inline asm
	{
    .reg .pred p;
    and.b32 %r1000, %r1019, %r1002;    setp.ne.u32 p, %r1000, 0;
    vote.ballot.sync.b32 %r1000, p, 0xffffffff;
    @!p not.b32 %r1000, %r1000;
}

	// end inline asm
	and.b32  	%r1024, %r1000, %r997;
	mov.b32 	%r1005, 4;
	// begin inline asm
	{
    .reg .pred p;
    and.b32 %r1003, %r1019, %r1005;    setp.ne.u32 p, %r1003, 0;
    vote.ballot.sync.b32 %r1003, p, 0xffffffff;
    @!p not.b32 %r1003, %r1003;
}

	// end inline asm
	and.b32  	%r1025, %r1003, %r1024;
	mov.b32 	%r1008, 8;
	// begin inline asm
	{
    .reg .pred p;
    and.b32 %r1006, %r1019, %r1008;    setp.ne.u32 p, %r1006, 0;
    vote.ballot.sync.b32 %r1006, p, 0xffffffff;
    @!p not.b32 %r1006, %r1006;
}

	// end inline asm
	and.b32  	%r1026, %r1006, %r1025;
	mov.b32 	%r1011, 16;
	// begin inline asm
	{
    .reg .pred p;
    and.b32 %r1009, %r1019, %r1011;    setp.ne.u32 p, %r1009, 0;
    vote.ballot.sync.b32 %r1009, p, 0xffffffff;
    @!p not.b32 %r1009, %r1009;
}

	// end inline asm
	and.b32  	%r1027, %r1009, %r1026;
	mov.b32 	%r1014, 32;
	// begin inline asm
	{
    .reg .pred p;
    and.b32 %r1012, %r1019, %r1014;    setp.ne.u32 p, %r1012, 0;
    vote.ballot.sync.b32 %r1012, p, 0xffffffff;
    @!p not.b32 %r1012, %r1012;
}

	// end inline asm
	and.b32  	%r1028, %r1012, %r1027;
	mov.b32 	%r1017, 64;
	// begin inline asm
	{
    .reg .pred p;
    and.b32 %r1015, %r1019, %r1017;    setp.ne.u32 p, %r1015, 0;
    vote.ballot.sync.b32 %r1015, p, 0xffffffff;
    @!p not.b32 %r1015, %r1015;
}

	// end inline asm
	and.b32  	%r1029, %r1015, %r1028;
	mov.b32 	%r1020, 128;
	// begin inline asm
	{
    .reg .pred p;
    and.b32 %r1018, %r1019, %r1020;    setp.ne.u32 p, %r1018, 0;
    vote.ballot.sync.b32 %r1018, p, 0xffffffff;
    @!p not.b32 %r1018, %r1018;
}

	// end inline asm
	and.b32  	%r1030, %r1018, %r1029;
	clz.b32 	%r1031, %r1030;
	sub.s32 	%r241, 31, %r1031;
	and.b32  	%r1032, %r878, %r1030;
	popc.b32 	%r242, %r1032;
	setp.ne.s32 	%p111, %r443, %r241;
	mov.b32 	%r2232, 0;
	@%p111 bra 	$L__BB10_187;
	shl.b32 	%r1033, %r1019, 2;
	add.s32 	%r1034, %r219, %r1033;
	atom.shared.add.u32 	%r2232, [%r1034], %r242;
$L__BB10_187:
	ld.param.u32 	%r2099, [_ZN3cub18CUB_300001_SM_10006detail10radix_sort29DeviceRadixSortOnesweepKernelINS1_5radix10policy_hubIiiyE10Policy1000ELNS0_9SortOrderE0EiiyiiNS1_21identity_decomposer_tEEEvPT5_SB_PT3_PKSC_PT1_PKSG_PT2_PKSK_T4_iiT6__param_9];
	shfl.sync.idx.b32	%r1060|%p112, %r2232, %r241, 31, -1;
	add.s32 	%r245, %r242, %r1060;
	shr.u32 	%r1061, %r2224, %r2099;
	and.b32  	%r1057, %r1061, %r221;
	mov.b32 	%r1037, 1;
	// begin inline asm
	{
    .reg .pred p;
    and.b32 %r1035, %r1057, %r1037;    setp.ne.u32 p, %r1035, 0;
    vote.ballot.sync.b32 %r1035, p, 0xffffffff;
    @!p not.b32 %r1035, %r1035;
}

	// end inline asm
	mov.b32 	%r1040, 2;
	// begin inline asm
	{
    .reg .pred p;
    and.b32 %r1038, %r1057, %r1040;    setp.ne.u32 p, %r1038, 0;
    vote.ballot.sync.b32 %r1038, p, 0xffffffff;
    @!p not.b32 %r1038, %r1038;
}

	// end inline asm
	and.b32  	%r1062, %r1038, %r1035;
	mov.b32 	%r1043, 4;
	// begin inline asm
	{
    .reg .pred p;
    and.b32 %r1041, %r1057, %r1043;    setp.ne.u32 p, %r1041, 0;
    vote.ballot.sync.b32 %r1041, p, 0xffffffff;
    @!p not.b32 %r1041, %r1041;
}

	// end inline asm
	and.b32  	%r1063, %r1041, %r1062;
	mov.b32 	%r1046, 8;
	// begin inline asm
	{
    .reg .pred p;
    and.b32 %r1044, %r1057, %r1046;    setp.ne.u32 p, %r1044, 0;
    vote.ballot.sync.b32 %r1044, p, 0xffffffff;
    @!p not.b32 %r1044, %r1044;
}

	// end inline asm
	and.b32  	%r1064, %r1044, %r1063;
	mov.b32 	%r1049, 16;
	// begin inline asm
	{
    .reg .pred p;
    and.b32 %r1047, %r1057, %r1049;    setp.ne.u32 p, %r1047, 0;
    vote.ballot.sync.b32 %r1047, p, 0xffffffff;
    @!p not.b32 %r1047, %r1047;
}

	// end inline asm
	and.b32  	%r1065, %r1047, %r1064;
	mov.b32 	%r1052, 32;
	// begin inline asm
	{
    .reg .pred p;
    and.b32 %r1050, %r1057, %r1052;    setp.ne.u32 p, %r1050, 0;
    vote.ballot.sync.b32 %r1050, p, 0xffffffff;
    @!p not.b32 %r1050, %r1050;
}

	// end inline asm
	and.b32  	%r1066, %r1050, %r1065;
	mov.b32 	%r1055, 64;
	// begin inline asm
	{
    .reg .pred p;
    and.b32 %r1053, %r1057, %r1055;    setp.ne.u32 p, %r1053, 0;
    vote.ballot.sync.b32 %r1053, p, 0xffffffff;
    @!p not.b32 %r1053, %r1053;
}

	// end inline asm
	and.b32  	%r1067, %r1053, %r1066;
	mov.b32 	%r1058, 128;
	// begin inline asm
	{
    .reg .pred p;
    and.b32 %r1056, %r1057, %r1058;    setp.ne.u32 p, %r1056, 0;
    vote.ballot.sync.b32 %r1056, p, 0xffffffff;
    @!p not.b32 %r1056, %r1056;
}

	// end inline asm
	and.b32  	%r1068, %r1056, %r1067;
	clz.b32 	%r1069, %r1068;
	sub.s32 	%r247, 31, %r1069;
	and.b32  	%r1070, %r878, %r1068;
	popc.b32 	%r248, %r1070;
	setp.ne.s32 	%p113, %r443, %r247;
	mov.b32 	%r2233, 0;
	@%p113 bra 	$L__BB10_189;
	shl.b32 	%r1071, %r1057, 2;
	add.s32 	%r1072, %r219, %r1071;
	atom.shared.add.u32 	%r2233, [%r1072], %r248;
$L__BB10_189:
	ld.param.u32 	%r2100, [_ZN3cub18CUB_300001_SM_10006detail10radix_sort29DeviceRadixSortOnesweepKernelINS1_5radix10policy_hubIiiyE10Policy1000ELNS0_9SortOrderE0EiiyiiNS1_21identity_decomposer_tEEEvPT5_SB_PT3_PKSC_PT1_PKSG_PT2_PKSK_T4_iiT6__param_9];
	shfl.sync.idx.b32	%r1098|%p114, %r2233, %r247, 31, -1;
	add.s32 	%r251, %r248, %r1098;
	shr.u32 	%r1099, %r2223, %r2100;
	and.b32  	%r1095, %r1099, %r221;
	mov.b32 	%r1075, 1;
	// begin inline asm
	{
    .reg .pred p;
    and.b32 %r1073, %r1095, %r1075;    setp.ne.u32 p, %r1073, 0;
    vote.ballot.sync.b32 %r1073, p, 0xffffffff;
    @!p not.b32 %r1073, %r1073;
}

	// end inline asm
	mov.b32 	%r1078, 2;
	// begin inline asm
	{
    .reg .pred p;
    and.b32 %r1076, %r1095, %r1078;    setp.ne.u32 p, %r1076, 0;
    vote.ballot.sync.b32 %r1076, p, 0xffffffff;
    @!p not.b32 %r1076, %r1076;
}

	// end inline asm
	and.b32  	%r1100, %r1076, %r1073;
	mov.b32 	%r1081, 4;
	// begin inline asm
	{
    .reg .pred p;
    and.b32 %r1079, %r1095, %r1081;    setp.ne.u32 p, %r1079, 0;
    vote.ballot.sync.b32 %r1079, p, 0xffffffff;
    @!p not.b32 %r1079, %r1079;
}

	// end inline asm
	and.b32  	%r1101, %r1079, %r1100;
	mov.b32 	%r1084, 8;
	// begin inline asm
	{
    .reg .pred p;
    and.b32 %r1082, %r1095, %r1084;    setp.ne.u32 p, %r1082, 0;
    vote.ballot.sync.b32 %r1082, p, 0xffffffff;
    @!p not.b32 %r1082, %r1082;
}

	// end inline asm
	and.b32  	%r1102, %r1082, %r1101;
	mov.b32 	%r1087, 16;
	// begin inline asm
	{
    .reg .pred p;
    and.b32 %r1085, %r1095, %r1087;    setp.ne.u32 p, %r1085, 0;
    vote.ballot.sync.b32 %r1085, p, 0xffffffff;
    @!p not.b32 %r1085, %r1085;
}

	// end inline asm
	and.b32  	%r1103, %r1085, %r1102;
	mov.b32 	%r1090, 32;
	// begin inline asm
	{
    .reg .pred p;
    and.b32 %r1088, %r1095, %r1090;    setp.ne.u32 p, %r1088, 0;
    vote.ballot.sync.b32 %r1088, p, 0xffffffff;
    @!p not.b32 %r1088, %r1088;
}

	// end inline asm
	and.b32  	%r1104, %r1088, %r1103;
	mov.b32 	%r1093, 64;
	// begin inline asm
	{
    .reg .pred p;
    and.b32 %r1091, %r1095, %r1093;    setp.ne.u32 p, %r1091, 0;
    vote.ballot.sync.b32 %r1091, p, 0xffffffff;
    @!p not.b32 %r1091, %r1091;
}

	// end inline asm
	and.b32  	%r1105, %r1091, %r1104;
	mov.b32 	%r1096, 128;
	// begin inline asm
	{
    .reg .pred p;
    and.b32 %r1094, %r1095, %r1096;    setp.ne.u32 p, %r1094, 0;
    vote.ballot.sync.b32 %r1094, p, 0xffffffff;
    @!p not.b32 %r1094, %r1094;
}

	// end inline asm
	and.b32  	%r1106, %r1094, %r1105;
	clz.b32 	%r1107, %r1106;
	sub.s32 	%r253, 31, %r1107;
	and.b32  	%r1108, %r878, %r1106;
	popc.b32 	%r254, %r1108;
	setp.ne.s32 	%p115, %r443, %r253;
	mov.b32 	%r2234, 0;
	@%p115 bra 	$L__BB10_191;
	shl.b32 	%r1109, %r1095, 2;
	add.s32 	%r1110, %r219, %r1109;
	atom.shared.add.u32 	%r2234, [%r1110], %r254;
$L__BB10_191:
	ld.param.u32 	%r2101, [_ZN3cub18CUB_300001_SM_10006detail10radix_sort29DeviceRadixSortOnesweepKernelINS1_5radix10policy_hubIiiyE10Policy1000ELNS0_9SortOrderE0EiiyiiNS1_21identity_decomposer_tEEEvPT5_SB_PT3_PKSC_PT1_PKSG_PT2_PKSK_T4_iiT6__param_9];
	shfl.sync.idx.b32	%r1136|%p116, %r2234, %r253, 31, -1;
	add.s32 	%r257, %r254, %r1136;
	shr.u32 	%r1137, %r2222, %r2101;
	and.b32  	%r1133, %r1137, %r221;
	mov.b32 	%r1113, 1;
	// begin inline asm
	{
    .reg .pred p;
    and.b32 %r1111, %r1133, %r1113;    setp.ne.u32 p, %r1111, 0;
    vote.ballot.sync.b32 %r1111, p, 0xffffffff;
    @!p not.b32 %r1111, %r1111;
}

	// end inline asm
	mov.b32 	%r1116, 2;
	// begin inline asm
	{
    .reg .pred p;
    and.b32 %r1114, %r1133, %r1116;    setp.ne.u32 p, %r1114, 0;
    vote.ballot.sync.b32 %r1114, p, 0xffffffff;
    @!p not.b32 %r1114, %r1114;
}

	// end inline asm
	and.b32  	%r1138, %r1114, %r1111;
	mov.b32 	%r1119, 4;
	// begin inline asm
	{
    .reg .pred p;
    and.b32 %r1117, %r1133, %r1119;    setp.ne.u32 p, %r1117, 0;
    vote.ballot.sync.b32 %r1117, p, 0xffffffff;
    @!p not.b32 %r1117, %r1117;
}

	// end inline asm
	and.b32  	%r1139, %r1117, %r1138;
	mov.b32 	%r1122, 8;
	// begin inline asm
	{
    .reg .pred p;
    and.b32 %r1120, %r1133, %r1122;    setp.ne.u32 p, %r1120, 0;
    vote.ballot.sync.b32 %r1120, p, 0xffffffff;
    @!p not.b32 %r1120, %r1120;
}

	// end inline asm
	and.b32  	%r1140, %r1120, %r1139;
	mov.b32 	%r1125, 16;
	// begin inline asm
	{
    .reg .pred p;
    and.b32 %r1123, %r1133, %r1125;    setp.ne.u32 p, %r1123, 0;
    vote.ballot.sync.b32 %r1123, p, 0xffffffff;
    @!p not.b32 %r1123, %r1123;
}

	// end inline asm
	and.b32  	%r1141, %r1123, %r1140;
	mov.b32 	%r1128, 32;
	// begin inline asm
	{
    .reg .pred p;
    and.b32 %r1126, %r1133, %r1128;    setp.ne.u32 p, %r1126, 0;
    vote.ballot.sync.b32 %r1126, p, 0xffffffff;
    @!p not.b32 %r1126, %r1126;
}

	// end inline asm
	and.b32  	%r1142, %r1126, %r1141;
	mov.b32 	%r1131, 64;
	// begin inline asm
	{
    .reg .pred p;
    and.b32 %r1129, %r1133, %r1131;    setp.ne.u32 p, %r1129, 0;
    vote.ballot.sync.b32 %r1129, p, 0xffffffff;
    @!p not.b32 %r1129, %r1129;
}

	// end inline asm
	and.b32  	%r1143, %r1129, %r1142;
	mov.b32 	%r1134, 128;
	// begin inline asm
	{
    .reg .pred p;
    and.b32 %r1132, %r1133, %r1134;    setp.ne.u32 p, %r1132, 0;
    vote.ballot.sync.b32 %r1132, p, 0xffffffff;
    @!p not.b32 %r1132, %r1132;
}

	// end inline asm
	and.b32  	%r1144, %r1132, %r1143;
	clz.b32 	%r1145, %r1144;
	sub.s32 	%r259, 31, %r1145;
	and.b32  	%r1146, %r878, %r1144;
	popc.b32 	%r260, %r1146;
	setp.ne.s32 	%p117, %r443, %r259;
	mov.b32 	%r2235, 0;
	@%p117 bra 	$L__BB10_193;
	shl.b32 	%r1147, %r1133, 2;
	add.s32 	%r1148, %r219, %r1147;
	atom.shared.add.u32 	%r2235, [%r1148], %r260;
$L__BB10_193:
	ld.param.u32 	%r2102, [_ZN3cub18CUB_300001_SM_10006detail10radix_sort29DeviceRadixSortOnesweepKernelINS1_5radix10policy_hubIiiyE10Policy1000ELNS0_9SortOrderE0EiiyiiNS1_21identity_decomposer_tEEEvPT5_SB_PT3_PKSC_PT1_PKSG_PT2_PKSK_T4_iiT6__param_9];
	shfl.sync.idx.b32	%r1174|%p118, %r2235, %r259, 31, -1;
	add.s32 	%r263, %r260, %r1174;
	shr.u32 	%r1175, %r2221, %r2102;
	and.b32  	%r1171, %r1175, %r221;
	mov.b32 	%r1151, 1;
	// begin inline asm
	{
    .reg .pred p;
    and.b32 %r1149, %r1171, %r1151;    setp.ne.u32 p, %r1149, 0;
    vote.ballot.sync.b32 %r1149, p, 0xffffffff;
    @!p not.b32 %r1149, %r1149;
}

	// end inline asm
	mov.b32 	%r1154, 2;
	// begin inline asm
	{
    .reg .pred p;
    and.b32 %r1152, %r1171, %r1154;    setp.ne.u32 p, %r1152, 0;
    vote.ballot.sync.b32 %r1152, p, 0xffffffff;
    @!p not.b32 %r1152, %r1152;
}

	// end inline asm
	and.b32  	%r1176, %r1152, %r1149;
	mov.b32 	%r1157, 4;
	// begin inline asm
	{
    .reg .pred p;
    and.b32 %r1155, %r1171, %r1157;    setp.ne.u32 p, %r1155, 0;
    vote.ballot.sync.b32 %r1155, p, 0xffffffff;
    @!p not.b32 %r1155, %r1155;
}

	// end inline asm
	and.b32  	%r1177, %r1155, %r1176;
	mov.b32 	%r1160, 8;
	// begin inline asm
	{
    .reg .pred p;
    and.b32 %r1158, %r1171, %r1160;    setp.ne.u32 p, %r1158, 0;
    vote.ballot.sync.b32 %r1158, p, 0xffffffff;
    @!p not.b32 %r1158, %r1158;
}

	// end inline asm
	and.b32  	%r1178, %r1158, %r1177;
	mov.b32 	%r1163, 16;
	// begin inline asm
	{
    .reg .pred p;
    and.b32 %r1161, %r1171, %r1163;    setp.ne.u32 p, %r1161, 0;
    vote.ballot.sync.b32 %r1161, p, 0xffffffff;
    @!p not.b32 %r1161, %r1161;
}

	// end inline asm
	and.b32  	%r1179, %r1161, %r1178;
	mov.b32 	%r1166, 32;
	// begin inline asm
	{
    .reg .pred p;
    and.b32 %r1164, %r1171, %r1166;    setp.ne.u32 p, %r1164, 0;
    vote.ballot.sync.b32 %r1164, p, 0xffffffff;
    @!p not.b32 %r1164, %r1164;
}

	// end inline asm
	and.b32  	%r1180, %r1164, %r1179;
	mov.b32 	%r1169, 64;
	// begin inline asm
	{
    .reg .pred p;
    and.b32 %r1167, %r1171, %r1169;    setp.ne.u32 p, %r1167, 0;
    vote.ballot.sync.b32 %r1167, p, 0xffffffff;
    @!p not.b32 %r1167, %r1167;
}

	// end inline asm
	and.b32  	%r1181, %r1167, %r1180;
	mov.b32 	%r1172, 128;
	// begin inline asm
	{
    .reg .pred p;
    and.b32 %r1170, %r1171, %r1172;    setp.ne.u32 p, %r1170, 0;
    vote.ballot.sync.b32 %r1170, p, 0xffffffff;
    @!p not.b32 %r1170, %r1170;
}

	// end inline asm
	and.b32  	%r1182, %r1170, %r1181;
	clz.b32 	%r1183, %r1182;
	sub.s32 	%r265, 31, %r1183;
	and.b32  	%r1184, %r878, %r1182;
	popc.b32 	%r266, %r1184;
	setp.ne.s32 	%p119, %r443, %r265;
	mov.b32 	%r2236, 0;
	@%p119 bra 	$L__BB10_195;
	shl.b32 	%r1185, %r1171, 2;
	add.s32 	%r1186, %r219, %r1185;
	atom.shared.add.u32 	%r2236, [%r1186], %r266;
$L__BB10_195:
	ld.param.u32 	%r2103, [_ZN3cub18CUB_300001_SM_10006detail10radix_sort29DeviceRadixSortOnesweepKernelINS1_5radix10policy_hubIiiyE10Policy1000ELNS0_9SortOrderE0EiiyiiNS1_21identity_decomposer_tEEEvPT5_SB_PT3_PKSC_PT1_PKSG_PT2_PKSK_T4_iiT6__param_9];
	shfl.sync.idx.b32	%r1212|%p120, %r2236, %r265, 31, -1;
	add.s32 	%r269, %r266, %r1212;
	shr.u32 	%r1213, %r2220, %r2103;
	and.b32  	%r1209, %r1213, %r221;
	mov.b32 	%r1189, 1;
	// begin inline asm
	{
    .reg .pred p;
    and.b32 %r1187, %r1209, %r1189;    setp.ne.u32 p, %r1187, 0;
    vote.ballot.sync.b32 %r1187, p, 0xffffffff;
    @!p not.b32 %r1187, %r1187;
}

	// end inline asm
	mov.b32 	%r1192, 2;
	// begin inline asm
	{
    .reg .pred p;
    and.b32 %r1190, %r1209, %r1192;    setp.ne.u32 p, %r1190, 0;
    vote.ballot.sync.b32 %r1190, p, 0xffffffff;
    @!p not.b32 %r1190, %r1190;
}

	// end inline asm
	and.b32  	%r1214, %r1190, %r1187;
	mov.b32 	%r1195, 4;
	// begin inline asm
	{
    .reg .pred p;
    and.b32 %r1193, %r1209, %r1195;    setp.ne.u32 p, %r1193, 0;
    vote.ballot.sync.b32 %r1193, p, 0xffffffff;
    @!p not.b32 %r1193, %r1193;
}

	// end inline asm
	and.b32  	%r1215, %r1193, %r1214;
	mov.b32 	%r1198, 8;
	// begin inline asm
	{
    .reg .pred p;
    and.b32 %r1196, %r1209, %r1198;    setp.ne.u32 p, %r1196, 0;
    vote.ballot.sync.b32 %r1196, p, 0xffffffff;
    @!p not.b32 %r1196, %r1196;
}

	// end inline asm
	and.b32  	%r1216, %r1196, %r1215;
	mov.b32 	%r1201, 16;
	// begin inline asm
	{
    .reg .pred p;
    and.b32 %r1199, %r1209, %r1201;    setp.ne.u32 p, %r1199, 0;
    vote.ballot.sync.b32 %r1199, p, 0xffffffff;
    @!p not.b32 %r1199, %r1199;
}

	// end inline asm
	and.b32  	%r1217, %r1199, %r1216;
	mov.b32 	%r1204, 32;
	// begin inline asm
	{
    .reg .pred p;
    and.b32 %r1202, %r1209, %r1204;    setp.ne.u32 p, %r1202, 0;
    vote.ballot.sync.b32 %r1202, p, 0xffffffff;
    @!p not.b32 %r1202, %r1202;
}

	// end inline asm
	and.b32  	%r1218, %r1202, %r1217;
	mov.b32 	%r1207, 64;
	// begin inline asm
	{
    .reg .pred p;
    and.b32 %r1205, %r1209, %r1207;    setp.ne.u32 p, %r1205, 0;
    vote.ballot.sync.b32 %r1205, p, 0xffffffff;
    @!p not.b32 %r1205, %r1205;
}

	// end inline asm
	and.b32  	%r1219, %r1205, %r1218;
	mov.b32 	%r1210, 128;
	// begin inline asm
	{
    .reg .pred p;
    and.b32 %r1208, %r1209, %r1210;    setp.ne.u32 p, %r1208, 0;
    vote.ballot.sync.b32 %r1208, p, 0xffffffff;
    @!p not.b32 %r1208, %r1208;
}

	// end inline asm
	and.b32  	%r1220, %r1208, %r1219;
	clz.b32 	%r1221, %r1220;
	sub.s32 	%r271, 31, %r1221;
	and.b32  	%r1222, %r878, %r1220;
	popc.b32 	%r272, %r1222;
	setp.ne.s32 	%p121, %r443, %r271;
	mov.b32 	%r2237, 0;
	@%p121 bra 	$L__BB10_197;
	shl.b32 	%r1223, %r1209, 2;
	add.s32 	%r1224, %r219, %r1223;
	atom.shared.add.u32 	%r2237, [%r1224], %r272;
$L__BB10_197:
	ld.param.u32 	%r2104, [_ZN3cub18CUB_300001_SM_10006detail10radix_sort29DeviceRadixSortOnesweepKernelINS1_5radix10policy_hubIiiyE10Policy1000ELNS0_9SortOrderE0EiiyiiNS1_21identity_decomposer_tEEEvPT5_SB_PT3_PKSC_PT1_PKSG_PT2_PKSK_T4_iiT6__param_9];
	shfl.sync.idx.b32	%r1250|%p122, %r2237, %r271, 31, -1;
	add.s32 	%r275, %r272, %r1250;
	shr.u32 	%r1251, %r2219, %r2104;
	and.b32  	%r1247, %r1251, %r221;
	mov.b32 	%r1227, 1;
	// begin inline asm
	{
    .reg .pred p;
    and.b32 %r1225, %r1247, %r1227;    setp.ne.u32 p, %r1225, 0;
    vote.ballot.sync.b32 %r1225, p, 0xffffffff;
    @!p not.b32 %r1225, %r1225;
}

	// end inline asm
	mov.b32 	%r1230, 2;
	// begin inline asm
	{
    .reg .pred p;
    and.b32 %r1228, %r1247, %r1230;    setp.ne.u32 p, %r1228, 0;
    vote.ballot.sync.b32 %r1228, p, 0xffffffff;
    @!p not.b32 %r1228, %r1228;
}

	// end inline asm
	and.b32  	%r1252, %r1228, %r1225;
	mov.b32 	%r1233, 4;
	// begin inline asm
	{
    .reg .pred p;
    and.b32 %r1231, %r1247, %r1233;    setp.ne.u32 p, %r1231, 0;
    vote.ballot.sync.b32 %r1231, p, 0xffffffff;
    @!p not.b32 %r1231, %r1231;
}

	// end inline asm
	and.b32  	%r1253, %r1231, %r1252;
	mov.b32 	%r1236, 8;
	// begin inline asm
	{
    .reg .pred p;
    and.b32 %r1234, %r1247, %r1236;    setp.ne.u32 p, %r1234, 0;
    vote.ballot.sync.b32 %r1234, p, 0xffffffff;
    @!p not.b32 %r1234, %r1234;
}

	// end inline asm
	and.b32  	%r1254, %r1234, %r1253;
	mov.b32 	%r1239, 16;
	// begin inline asm
	{
    .reg .pred p;
    and.b32 %r1237, %r1247, %r1239;    setp.ne.u32 p, %r1237, 0;
    vote.ballot.sync.b32 %r1237, p, 0xffffffff;
    @!p not.b32 %r1237, %r1237;
}

	// end inline asm
	and.b32  	%r1255, %r1237, %r1254;
	mov.b32 	%r1242, 32;
	// begin inline asm
	{
    .reg .pred p;
    and.b32 %r1240, %r1247, %r1242;    setp.ne.u32 p, %r1240, 0;
    vote.ballot.sync.b32 %r1240, p, 0xffffffff;
    @!p not.b32 %r1240, %r1240;
}

	// end inline asm
	and.b32  	%r1256, %r1240, %r1255;
	mov.b32 	%r1245, 64;
	// begin inline asm
	{
    .reg .pred p;
    and.b32 %r1243, %r1247, %r1245;    setp.ne.u32 p, %r1243, 0;
    vote.ballot.sync.b32 %r1243, p, 0xffffffff;
    @!p not.b32 %r1243, %r1243;
}

	// end inline asm
	and.b32  	%r1257, %r1243, %r1256;
	mov.b32 	%r1248, 128;
	// begin inline asm
	{
    .reg .pred p;
    and.b32 %r1246, %r1247, %r1248;    setp.ne.u32 p, %r1246, 0;
    vote.ballot.sync.b32 %r1246, p, 0xffffffff;
    @!p not.b32 %r1246, %r1246;
}

	// end inline asm
	and.b32  	%r1258, %r1246, %r1257;
	clz.b32 	%r1259, %r1258;
	sub.s32 	%r277, 31, %r1259;
	and.b32  	%r1260, %r878, %r1258;
	popc.b32 	%r278, %r1260;
	setp.ne.s32 	%p123, %r443, %r277;
	mov.b32 	%r2238, 0;
	@%p123 bra 	$L__BB10_199;
	shl.b32 	%r1265, %r1247, 2;
	add.s32 	%r1266, %r219, %r1265;
	atom.shared.add.u32 	%r2238, [%r1266], %r278;
$L__BB10_199:
	ld.param.u32 	%r2105, [_ZN3cub18CUB_300001_SM_10006detail10radix_sort29DeviceRadixSortOnesweepKernelINS1_5radix10policy_hubIiiyE10Policy1000ELNS0_9SortOrderE0EiiyiiNS1_21identity_decomposer_tEEEvPT5_SB_PT3_PKSC_PT1_PKSG_PT2_PKSK_T4_iiT6__param_9];
	shfl.sync.idx.b32	%r1292|%p124, %r2238, %r277, 31, -1;
	add.s32 	%r281, %r278, %r1292;
	shr.u32 	%r1293, %r2218, %r2105;
	and.b32  	%r1289, %r1293, %r221;
	mov.b32 	%r1269, 1;
	// begin inline asm
	{
    .reg .pred p;
    and.b32 %r1267, %r1289, %r1269;    setp.ne.u32 p, %r1267, 0;
    vote.ballot.sync.b32 %r1267, p, 0xffffffff;
    @!p not.b32 %r1267, %r1267;
}

	// end inline asm
	mov.b32 	%r1272, 2;
	// begin inline asm
	{
    .reg .pred p;
    and.b32 %r1270, %r1289, %r1272;    setp.ne.u32 p, %r1270, 0;
    vote.ballot.sync.b32 %r1270, p, 0xffffffff;
    @!p not.b32 %r1270, %r1270;
}

	// end inline asm
	and.b32  	%r1294, %r1270, %r1267;
	mov.b32 	%r1275, 4;
	// begin inline asm
	{
    .reg .pred p;
    and.b32 %r1273, %r1289, %r1275;    setp.ne.u32 p, %r1273, 0;
    vote.ballot.sync.b32 %r1273, p, 0xffffffff;
    @!p not.b32 %r1273, %r1273;
}

	// end inline asm
	and.b32  	%r1295, %r1273, %r1294;
	mov.b32 	%r1278, 8;
	// begin inline asm
	{
    .reg .pred p;
    and.b32 %r1276, %r1289, %r1278;    setp.ne.u32 p, %r1276, 0;
    vote.ballot.sync.b32 %r1276, p, 0xffffffff;
    @!p not.b32 %r1276, %r1276;
}

	// end inline asm
	and.b32  	%r1296, %r1276, %r1295;
	mov.b32 	%r1281, 16;
	// begin inline asm
	{
    .reg .pred p;
    and.b32 %r1279, %r1289, %r1281;    setp.ne.u32 p, %r1279, 0;
    vote.ballot.sync.b32 %r1279, p, 0xffffffff;
    @!p not.b32 %r1279, %r1279;
}

	// end inline asm
	and.b32  	%r1297, %r1279, %r1296;
	mov.b32 	%r1284, 32;
	// begin inline asm
	{
    .reg .pred p;
    and.b32 %r1282, %r1289, %r1284;    setp.ne.u32 p, %r1282, 0;
    vote.ballot.sync.b32 %r1282, p, 0xffffffff;
    @!p not.b32 %r1282, %r1282;
}

	// end inline asm
	and.b32  	%r1298, %r1282, %r1297;
	mov.b32 	%r1287, 64;
	// begin inline asm
	{
    .reg .pred p;
    and.b32 %r1285, %r1289, %r1287;    setp.ne.u32 p, %r1285, 0;
    vote.ballot.sync.b32 %r1285, p, 0xffffffff;
    @!p not.b32 %r1285, %r1285;
}

	// end inline asm
	and.b32  	%r1299, %r1285, %r1298;
	mov.b32 	%r1290, 128;
	// begin inline asm
	{
    .reg .pred p;
    and.b32 %r1288, %r1289, %r1290;    setp.ne.u32 p, %r1288, 0;
    vote.ballot.sync.b32 %r1288, p, 0xffffffff;
    @!p not.b32 %r1288, %r1288;
}

	// end inline asm
	and.b32  	%r1300, %r1288, %r1299;
	clz.b32 	%r1301, %r1300;
	sub.s32 	%r283, 31, %r1301;
	and.b32  	%r1302, %r878, %r1300;
	popc.b32 	%r284, %r1302;
	setp.ne.s32 	%p125, %r443, %r283;
	mov.b32 	%r2239, 0;
	@%p125 bra 	$L__BB10_201;
	shl.b32 	%r1307, %r1289, 2;
	add.s32 	%r1308, %r219, %r1307;
	atom.shared.add.u32 	%r2239, [%r1308], %r284;
$L__BB10_201:
	ld.param.u32 	%r2106, [_ZN3cub18CUB_300001_SM_10006detail10radix_sort29DeviceRadixSortOnesweepKernelINS1_5radix10policy_hubIiiyE10Policy1000ELNS0_9SortOrderE0EiiyiiNS1_21identity_decomposer_tEEEvPT5_SB_PT3_PKSC_PT1_PKSG_PT2_PKSK_T4_iiT6__param_9];
	shfl.sync.idx.b32	%r1334|%p126, %r2239, %r283, 31, -1;
	add.s32 	%r287, %r284, %r1334;
	shr.u32 	%r1335, %r2217, %r2106;
	and.b32  	%r1331, %r1335, %r221;
	mov.b32 	%r1311, 1;
	// begin inline asm
	{
    .reg .pred p;
    and.b32 %r1309, %r1331, %r1311;    setp.ne.u32 p, %r1309, 0;
    vote.ballot.sync.b32 %r1309, p, 0xffffffff;
    @!p not.b32 %r1309, %r1309;
}

	// end inline asm
	mov.b32 	%r1314, 2;
	// begin inline asm
	{
    .reg .pred p;
    and.b32 %r1312, %r1331, %r1314;    setp.ne.u32 p, %r1312, 0;
    vote.ballot.sync.b32 %r1312, p, 0xffffffff;
    @!p not.b32 %r1312, %r1312;
}

	// end inline asm
	and.b32  	%r1336, %r1312, %r1309;
	mov.b32 	%r1317, 4;
	// begin inline asm
	{
    .reg .pred p;
    and.b32 %r1315, %r1331, %r1317;    setp.ne.u32 p, %r1315, 0;
    vote.ballot.sync.b32 %r1315, p, 0xffffffff;
    @!p not.b32 %r1315, %r1315;
}

	// end inline asm
	and.b32  	%r1337, %r1315, %r1336;
	mov.b32 	%r1320, 8;
	// begin inline asm
	{
    .reg .pred p;
    and.b32 %r1318, %r1331, %r1320;    setp.ne.u32 p, %r1318, 0;
    vote.ballot.sync.b32 %r1318, p, 0xffffffff;
    @!p not.b32 %r1318, %r1318;
}

	// end inline asm
	and.b32  	%r1338, %r1318, %r1337;
	mov.b32 	%r1323, 16;
	// begin inline asm
	{
    .reg .pred p;
    and.b32 %r1321, %r1331, %r1323;    setp.ne.u32 p, %r1321, 0;
    vote.ballot.sync.b32 %r1321, p, 0xffffffff;
    @!p not.b32 %r1321, %r1321;
}

	// end inline asm
	and.b32  	%r1339, %r1321, %r1338;
	mov.b32 	%r1326, 32;
	// begin inline asm
	{
    .reg .pred p;
    and.b32 %r1324, %r1331, %r1326;    setp.ne.u32 p, %r1324, 0;
    vote.ballot.sync.b32 %r1324, p, 0xffffffff;
    @!p not.b32 %r1324, %r1324;
}

	// end inline asm
	and.b32  	%r1340, %r1324, %r1339;
	mov.b32 	%r1329, 64;
	// begin inline asm
	{
    .reg .pred p;
    and.b32 %r1327, %r1331, %r1329;    setp.ne.u32 p, %r1327, 0;
    vote.ballot.sync.b32 %r1327, p, 0xffffffff;
    @!p not.b32 %r1327, %r1327;
}

	// end inline asm
	and.b32  	%r1341, %r1327, %r1340;
	mov.b32 	%r1332, 128;
	// begin inline asm
	{
    .reg .pred p;
    and.b32 %r1330, %r1331, %r1332;    setp.ne.u32 p, %r1330, 0;
    vote.ballot.sync.b32 %r1330, p, 0xffffffff;
    @!p not.b32 %r1330, %r1330;
}

	// end inline asm
	and.b32  	%r1342, %r1330, %r1341;
	clz.b32 	%r1343, %r1342;
	sub.s32 	%r289, 31, %r1343;
	and.b32  	%r1344, %r878, %r1342;
	popc.b32 	%r290, %r1344;
	setp.ne.s32 	%p127, %r443, %r289;
	mov.b32 	%r2240, 0;
	@%p127 bra 	$L__BB10_203;
	shl.b32 	%r1349, %r1331, 2;
	add.s32 	%r1350, %r219, %r1349;
	atom.shared.add.u32 	%r2240, [%r1350], %r290;
$L__BB10_203:
	ld.param.u32 	%r2107, [_ZN3cub18CUB_300001_SM_10006detail10radix_sort29DeviceRadixSortOnesweepKernelINS1_5radix10policy_hubIiiyE10Policy1000ELNS0_9SortOrderE0EiiyiiNS1_21identity_decomposer_tEEEvPT5_SB_PT3_PKSC_PT1_PKSG_PT2_PKSK_T4_iiT6__param_9];
	shfl.sync.idx.b32	%r1376|%p128, %r2240, %r289, 31, -1;
	add.s32 	%r293, %r290, %r1376;
	shr.u32 	%r1377, %r2216, %r2107;
	and.b32  	%r1373, %r1377, %r221;
	mov.b32 	%r1353, 1;
	// begin inline asm
	{
    .reg .pred p;
    and.b32 %r1351, %r1373, %r1353;    setp.ne.u32 p, %r1351, 0;
    vote.ballot.sync.b32 %r1351, p, 0xffffffff;
    @!p not.b32 %r1351, %r1351;
}

	// end inline asm
	mov.b32 	%r1356, 2;
	// begin inline asm
	{
    .reg .pred p;
    and.b32 %r1354, %r1373, %r1356;    setp.ne.u32 p, %r1354, 0;
    vote.ballot.sync.b32 %r1354, p, 0xffffffff;
    @!p not.b32 %r1354, %r1354;
}

	// end inline asm
	and.b32  	%r1378, %r1354, %r1351;
	mov.b32 	%r1359, 4;
	// begin inline asm
	{
    .reg .pred p;
    and.b32 %r1357, %r1373, %r1359;    setp.ne.u32 p, %r1357, 0;
    vote.ballot.sync.b32 %r1357, p, 0xffffffff;
    @!p not.b32 %r1357, %r1357;
}

	// end inline asm
	and.b32  	%r1379, %r1357, %r1378;
	mov.b32 	%r1362, 8;
	// begin inline asm
	{
    .reg .pred p;
    and.b32 %r1360, %r1373, %r1362;    setp.ne.u32 p, %r1360, 0;
    vote.ballot.sync.b32 %r1360, p, 0xffffffff;
    @!p not.b32 %r1360, %r1360;
}

	// end inline asm
	and.b32  	%r1380, %r1360, %r1379;
	mov.b32 	%r1365, 16;
	// begin inline asm
	{
    .reg .pred p;
    and.b32 %r1363, %r1373, %r1365;    setp.ne.u32 p, %r1363, 0;
    vote.ballot.sync.b32 %r1363, p, 0xffffffff;
    @!p not.b32 %r1363, %r1363;
}

	// end inline asm
	and.b32  	%r1381, %r1363, %r1380;
	mov.b32 	%r1368, 32;
	// begin inline asm
	{
    .reg .pred p;
    and.b32 %r1366, %r1373, %r1368;    setp.ne.u32 p, %r1366, 0;
    vote.ballot.sync.b32 %r1366, p, 0xffffffff;
    @!p not.b32 %r1366, %r1366;
}

	// end inline asm
	and.b32  	%r1382, %r1366, %r1381;
	mov.b32 	%r1371, 64;
	// begin inline asm
	{
    .reg .pred p;
    and.b32 %r1369, %r1373, %r1371;    setp.ne.u32 p, %r1369, 0;
    vote.ballot.sync.b32 %r1369, p, 0xffffffff;
    @!p not.b32 %r1369, %r1369;
}

	// end inline asm
	and.b32  	%r1383, %r1369, %r1382;
	mov.b32 	%r1374, 128;
	// begin inline asm
	{
    .reg .pred p;
    and.b32 %r1372, %r1373, %r1374;    setp.ne.u32 p, %r1372, 0;
    vote.ballot.sync.b32 %r1372, p, 0xffffffff;
    @!p not.b32 %r1372, %r1372;
}

	// end inline asm
	and.b32  	%r1384, %r1372, %r1383;
	clz.b32 	%r1385, %r1384;
	sub.s32 	%r295, 31, %r1385;
	and.b32  	%r1386, %r878, %r1384;
	popc.b32 	%r296, %r1386;
	setp.ne.s32 	%p129, %r443, %r295;
	mov.b32 	%r2241, 0;
	@%p129 bra 	$L__BB10_205;
	shl.b32 	%r1391, %r1373, 2;
	add.s32 	%r1392, %r219, %r1391;
	atom.shared.add.u32 	%r2241, [%r1392], %r296;
$L__BB10_205:
	ld.param.u32 	%r2108, [_ZN3cub18CUB_300001_SM_10006detail10radix_sort29DeviceRadixSortOnesweepKernelINS1_5radix10policy_hubIiiyE10Policy1000ELNS0_9SortOrderE0EiiyiiNS1_21identity_decomposer_tEEEvPT5_SB_PT3_PKSC_PT1_PKSG_PT2_PKSK_T4_iiT6__param_9];
	shfl.sync.idx.b32	%r1418|%p130, %r2241, %r295, 31, -1;
	add.s32 	%r299, %r296, %r1418;
	shr.u32 	%r1419, %r2215, %r2108;
	and.b32  	%r1415, %r1419, %r221;
	mov.b32 	%r1395, 1;
	// begin inline asm
	{
    .reg .pred p;
    and.b32 %r1393, %r1415, %r1395;    setp.ne.u32 p, %r1393, 0;
    vote.ballot.sync.b32 %r1393, p, 0xffffffff;
    @!p not.b32 %r1393, %r1393;
}

	// end inline asm
	mov.b32 	%r1398, 2;
	// begin inline asm
	{
    .reg .pred p;
    and.b32 %r1396, %r1415, %r1398;    setp.ne.u32 p, %r1396, 0;
    vote.ballot.sync.b32 %r1396, p, 0xffffffff;
    @!p not.b32 %r1396, %r1396;
}

	// end inline asm
	and.b32  	%r1420, %r1396, %r1393;
	mov.b32 	%r1401, 4;
	// begin inline asm
	{
    .reg .pred p;
    and.b32 %r1399, %r1415, %r1401;    setp.ne.u32 p, %r1399, 0;
    vote.ballot.sync.b32 %r1399, p, 0xffffffff;
    @!p not.b32 %r1399, %r1399;
}

	// end inline asm
	and.b32  	%r1421, %r1399, %r1420;
	mov.b32 	%r1404, 8;
	// begin inline asm
	{
    .reg .pred p;
    and.b32 %r1402, %r1415, %r1404;    setp.ne.u32 p, %r1402, 0;
    vote.ballot.sync.b32 %r1402, p, 0xffffffff;
    @!p not.b32 %r1402, %r1402;
}

	// end inline asm
	and.b32  	%r1422, %r1402, %r1421;
	mov.b32 	%r1407, 16;
	// begin inline asm
	{
    .reg .pred p;
    and.b32 %r1405, %r1415, %r1407;    setp.ne.u32 p, %r1405, 0;
    vote.ballot.sync.b32 %r1405, p, 0xffffffff;
    @!p not.b32 %r1405, %r1405;
}

	// end inline asm
	and.b32  	%r1423, %r1405, %r1422;
	mov.b32 	%r1410, 32;
	// begin inline asm
	{
    .reg .pred p;
    and.b32 %r1408, %r1415, %r1410;    setp.ne.u32 p, %r1408, 0;
    vote.ballot.sync.b32 %r1408, p, 0xffffffff;
    @!p not.b32 %r1408, %r1408;
}

	// end inline asm
	and.b32  	%r1424, %r1408, %r1423;
	mov.b32 	%r1413, 64;
	// begin inline asm
	{
    .reg .pred p;
    and.b32 %r1411, %r1415, %r1413;    setp.ne.u32 p, %r1411, 0;
    vote.ballot.sync.b32 %r1411, p, 0xffffffff;
    @!p not.b32 %r1411, %r1411;
}

	// end inline asm
	and.b32  	%r1425, %r1411, %r1424;
	mov.b32 	%r1416, 128;
	// begin inline asm
	{
    .reg .pred p;
    and.b32 %r1414, %r1415, %r1416;    setp.ne.u32 p, %r1414, 0;
    vote.ballot.sync.b32 %r1414, p, 0xffffffff;
    @!p not.b32 %r1414, %r1414;
}

	// end inline asm
	and.b32  	%r1426, %r1414, %r1425;
	clz.b32 	%r1427, %r1426;
	sub.s32 	%r301, 31, %r1427;
	and.b32  	%r1428, %r878, %r1426;
	popc.b32 	%r302, %r1428;
	setp.ne.s32 	%p131, %r443, %r301;
	mov.b32 	%r2242, 0;
	@%p131 bra 	$L__BB10_207;
	shl.b32 	%r1433, %r1415, 2;
	add.s32 	%r1434, %r219, %r1433;
	atom.shared.add.u32 	%r2242, [%r1434], %r302;
$L__BB10_207:
	ld.param.u32 	%r2109, [_ZN3cub18CUB_300001_SM_10006detail10radix_sort29DeviceRadixSortOnesweepKernelINS1_5radix10policy_hubIiiyE10Policy1000ELNS0_9SortOrderE0EiiyiiNS1_21identity_decomposer_tEEEvPT5_SB_PT3_PKSC_PT1_PKSG_PT2_PKSK_T4_iiT6__param_9];
	shfl.sync.idx.b32	%r1460|%p132, %r2242, %r301, 31, -1;
	add.s32 	%r305, %r302, %r1460;
	shr.u32 	%r1461, %r2214, %r2109;
	and.b32  	%r1457, %r1461, %r221;
	mov.b32 	%r1437, 1;
	// begin inline asm
	{
    .reg .pred p;
    and.b32 %r1435, %r1457, %r1437;    setp.ne.u32 p, %r1435, 0;
    vote.ballot.sync.b32 %r1435, p, 0xffffffff;
    @!p not.b32 %r1435, %r1435;
}

	// end inline asm
	mov.b32 	%r1440, 2;
	// begin inline asm
	{
    .reg .pred p;
    and.b32 %r1438, %r1457, %r1440;    setp.ne.u32 p, %r1438, 0;
    vote.ballot.sync.b32 %r1438, p, 0xffffffff;
    @!p not.b32 %r1438, %r1438;
}

	// end inline asm
	and.b32  	%r1462, %r1438, %r1435;
	mov.b32 	%r1443, 4;
	// begin inline asm
	{
    .reg .pred p;
    and.b32 %r1441, %r1457, %r1443;    setp.ne.u32 p, %r1441, 0;
    vote.ballot.sync.b32 %r1441, p, 0xffffffff;
    @!p not.b32 %r1441, %r1441;
}

	// end inline asm
	and.b32  	%r1463, %r1441, %r1462;
	mov.b32 	%r1446, 8;
	// begin inline asm
	{
    .reg .pred p;
    and.b32 %r1444, %r1457, %r1446;    setp.ne.u32 p, %r1444, 0;
    vote.ballot.sync.b32 %r1444, p, 0xffffffff;
    @!p not.b32 %r1444, %r1444;
}

	// end inline asm
	and.b32  	%r1464, %r1444, %r1463;
	mov.b32 	%r1449, 16;
	// begin inline asm
	{
    .reg .pred p;
    and.b32 %r1447, %r1457, %r1449;    setp.ne.u32 p, %r1447, 0;
    vote.ballot.sync.b32 %r1447, p, 0xffffffff;
    @!p not.b32 %r1447, %r1447;
}

	// end inline asm
	and.b32  	%r1465, %r1447, %r1464;
	mov.b32 	%r1452, 32;
	// begin inline asm
	{
    .reg .pred p;
    and.b32 %r1450, %r1457, %r1452;    setp.ne.u32 p, %r1450, 0;
    vote.ballot.sync.b32 %r1450, p, 0xffffffff;
    @!p not.b32 %r1450, %r1450;
}

	// end inline asm
	and.b32  	%r1466, %r1450, %r1465;
	mov.b32 	%r1455, 64;
	// begin inline asm
	{
    .reg .pred p;
    and.b32 %r1453, %r1457, %r1455;    setp.ne.u32 p, %r1453, 0;
    vote.ballot.sync.b32 %r1453, p, 0xffffffff;
    @!p not.b32 %r1453, %r1453;
}

	// end inline asm
	and.b32  	%r1467, %r1453, %r1466;
	mov.b32 	%r1458, 128;
	// begin inline asm
	{
    .reg .pred p;
    and.b32 %r1456, %r1457, %r1458;    setp.ne.u32 p, %r1456, 0;
    vote.ballot.sync.b32 %r1456, p, 0xffffffff;
    @!p not.b32 %r1456, %r1456;
}

	// end inline asm
	and.b32  	%r1468, %r1456, %r1467;
	clz.b32 	%r1469, %r1468;
	sub.s32 	%r307, 31, %r1469;
	and.b32  	%r1470, %r878, %r1468;
	popc.b32 	%r308, %r1470;
	setp.ne.s32 	%p133, %r443, %r307;
	mov.b32 	%r2243, 0;
	@%p133 bra 	$L__BB10_209;
	shl.b32 	%r1475, %r1457, 2;
	add.s32 	%r1476, %r219, %r1475;
	atom.shared.add.u32 	%r2243, [%r1476], %r308;
$L__BB10_209:
	ld.param.u32 	%r2110, [_ZN3cub18CUB_300001_SM_10006detail10radix_sort29DeviceRadixSortOnesweepKernelINS1_5radix10policy_hubIiiyE10Policy1000ELNS0_9SortOrderE0EiiyiiNS1_21identity_decomposer_tEEEvPT5_SB_PT3_PKSC_PT1_PKSG_PT2_PKSK_T4_iiT6__param_9];
	shfl.sync.idx.b32	%r1502|%p134, %r2243, %r307, 31, -1;
	add.s32 	%r311, %r308, %r1502;
	shr.u32 	%r1503, %r2213, %r2110;
	and.b32  	%r1499, %r1503, %r221;
	mov.b32 	%r1479, 1;
	// begin inline asm
	{
    .reg .pred p;
    and.b32 %r1477, %r1499, %r1479;    setp.ne.u32 p, %r1477, 0;
    vote.ballot.sync.b32 %r1477, p, 0xffffffff;
    @!p not.b32 %r1477, %r1477;
}

	// end inline asm
	mov.b32 	%r1482, 2;
	// begin inline asm
	{
    .reg .pred p;
    and.b32 %r1480, %r1499, %r1482;    setp.ne.u32 p, %r1480, 0;
    vote.ballot.sync.b32 %r1480, p, 0xffffffff;
    @!p not.b32 %r1480, %r1480;
}

	// end inline asm
	and.b32  	%r1504, %r1480, %r1477;
	mov.b32 	%r1485, 4;
	// begin inline asm
	{
    .reg .pred p;
    and.b32 %r1483, %r1499, %r1485;    setp.ne.u32 p, %r1483, 0;
    vote.ballot.sync.b32 %r1483, p, 0xffffffff;
    @!p not.b32 %r1483, %r1483;
}

	// end inline asm
	and.b32  	%r1505, %r1483, %r1504;
	mov.b32 	%r1488, 8;
	// begin inline asm
	{
    .reg .pred p;
    and.b32 %r1486, %r1499, %r1488;    setp.ne.u32 p, %r1486, 0;
    vote.ballot.sync.b32 %r1486, p, 0xffffffff;
    @!p not.b32 %r1486, %r1486;
}

	// end inline asm
	and.b32  	%r1506, %r1486, %r1505;
	mov.b32 	%r1491, 16;
	// begin inline asm
	{
    .reg .pred p;
    and.b32 %r1489, %r1499, %r1491;    setp.ne.u32 p, %r1489, 0;
    vote.ballot.sync.b32 %r1489, p, 0xffffffff;
    @!p not.b32 %r1489, %r1489;
}

	// end inline asm
	and.b32  	%r1507, %r1489, %r1506;
	mov.b32 	%r1494, 32;
	// begin inline asm
	{
    .reg .pred p;
    and.b32 %r1492, %r1499, %r1494;    setp.ne.u32 p, %r1492, 0;
    vote.ballot.sync.b32 %r1492, p, 0xffffffff;
    @!p not.b32 %r1492, %r1492;
}

	// end inline asm
	and.b32  	%r1508, %r1492, %r1507;
	mov.b32 	%r1497, 64;
	// begin inline asm
	{
    .reg .pred p;
    and.b32 %r1495, %r1499, %r1497;    setp.ne.u32 p, %r1495, 0;
    vote.ballot.sync.b32 %r1495, p, 0xffffffff;
    @!p not.b32 %r1495, %r1495;
}

	// end inline asm
	and.b32  	%r1509, %r1495, %r1508;
	mov.b32 	%r1500, 128;
	// begin inline asm
	{
    .reg .pred p;
    and.b32 %r1498, %r1499, %r1500;    setp.ne.u32 p, %r1498, 0;
    vote.ballot.sync.b32 %r1498, p, 0xffffffff;
    @!p not.b32 %r1498, %r1498;
}

	// end inline asm
	and.b32  	%r1510, %r1498, %r1509;
	clz.b32 	%r1511, %r1510;
	sub.s32 	%r313, 31, %r1511;
	and.b32  	%r1512, %r878, %r1510;
	popc.b32 	%r314, %r1512;
	setp.ne.s32 	%p135, %r443, %r313;
	mov.b32 	%r2244, 0;
	@%p135 bra 	$L__BB10_211;
	shl.b32 	%r1517, %r1499, 2;
	add.s32 	%r1518, %r219, %r1517;
	atom.shared.add.u32 	%r2244, [%r1518], %r314;
$L__BB10_211:
	ld.param.u32 	%r2111, [_ZN3cub18CUB_300001_SM_10006detail10radix_sort29DeviceRadixSortOnesweepKernelINS1_5radix10policy_hubIiiyE10Policy1000ELNS0_9SortOrderE0EiiyiiNS1_21identity_decomposer_tEEEvPT5_SB_PT3_PKSC_PT1_PKSG_PT2_PKSK_T4_iiT6__param_9];
	shfl.sync.idx.b32	%r1544|%p136, %r2244, %r313, 31, -1;
	add.s32 	%r317, %r314, %r1544;
	shr.u32 	%r1545, %r2212, %r2111;
	and.b32  	%r1541, %r1545, %r221;
	mov.b32 	%r1521, 1;
	// begin inline asm
	{
    .reg .pred p;
    and.b32 %r1519, %r1541, %r1521;    setp.ne.u32 p, %r1519, 0;
    vote.ballot.sync.b32 %r1519, p, 0xffffffff;
    @!p not.b32 %r1519, %r1519;
}

	// end inline asm
	mov.b32 	%r1524, 2;
	// begin inline asm
	{
    .reg .pred p;
    and.b32 %r1522, %r1541, %r1524;    setp.ne.u32 p, %r1522, 0;
    vote.ballot.sync.b32 %r1522, p, 0xffffffff;
    @!p not.b32 %r1522, %r1522;
}

	// end inline asm
	and.b32  	%r1546, %r1522, %r1519;
	mov.b32 	%r1527, 4;
	// begin inline asm
	{
    .reg .pred p;
    and.b32 %r1525, %r1541, %r1527;    setp.ne.u32 p, %r1525, 0;
    vote.ballot.sync.b32 %r1525, p, 0xffffffff;
    @!p not.b32 %r1525, %r1525;
}

	// end inline asm
	and.b32  	%r1547, %r1525, %r1546;
	mov.b32 	%r1530, 8;
	// begin inline asm
	{
    .reg .pred p;
    and.b32 %r1528, %r1541, %r1530;    setp.ne.u32 p, %r1528, 0;
    vote.ballot.sync.b32 %r1528, p, 0xffffffff;
    @!p not.b32 %r1528, %r1528;
}

	// end inline asm
	and.b32  	%r1548, %r1528, %r1547;
	mov.b32 	%r1533, 16;
	// begin inline asm
	{
    .reg .pred p;
    and.b32 %r1531, %r1541, %r1533;    setp.ne.u32 p, %r1531, 0;
    vote.ballot.sync.b32 %r1531, p, 0xffffffff;
    @!p not.b32 %r1531, %r1531;
}

	// end inline asm
	and.b32  	%r1549, %r1531, %r1548;
	mov.b32 	%r1536, 32;
	// begin inline asm
	{
    .reg .pred p;
    and.b32 %r1534, %r1541, %r1536;    setp.ne.u32 p, %r1534, 0;
    vote.ballot.sync.b32 %r1534, p, 0xffffffff;
    @!p not.b32 %r1534, %r1534;
}

	// end inline asm
	and.b32  	%r1550, %r1534, %r1549;
	mov.b32 	%r1539, 64;
	// begin inline asm
	{
    .reg .pred p;
    and.b32 %r1537, %r1541, %r1539;    setp.ne.u32 p, %r1537, 0;
    vote.ballot.sync.b32 %r1537, p, 0xffffffff;
    @!p not.b32 %r1537, %r1537;
}

	// end inline asm
	and.b32  	%r1551, %r1537, %r1550;
	mov.b32 	%r1542, 128;
	// begin inline asm
	{
    .reg .pred p;
    and.b32 %r1540, %r1541, %r1542;    setp.ne.u32 p, %r1540, 0;
    vote.ballot.sync.b32 %r1540, p, 0xffffffff;
    @!p not.b32 %r1540, %r1540;
}

	// end inline asm
	and.b32  	%r1552, %r1540, %r1551;
	clz.b32 	%r1553, %r1552;
	sub.s32 	%r319, 31, %r1553;
	and.b32  	%r1554, %r878, %r1552;
	popc.b32 	%r320, %r1554;
	setp.ne.s32 	%p137, %r443, %r319;
	mov.b32 	%r2245, 0;
	@%p137 bra 	$L__BB10_213;
	shl.b32 	%r1559, %r1541, 2;
	add.s32 	%r1560, %r219, %r1559;
	atom.shared.add.u32 	%r2245, [%r1560], %r320;
$L__BB10_213:
	setp.gt.u32 	%p138, %r1, 255;
	shfl.sync.idx.b32	%r1561|%p139, %r2245, %r319, 31, -1;
	add.s32 	%r1562, %r320, %r1561;
	bar.sync 	0;
	shl.b32 	%r1563, %r227, 2;
	add.s32 	%r323, %r783, %r1563;
	st.shared.u32 	[%r323+-4], %r2228;
	shl.b32 	%r1565, %r233, 2;
	add.s32 	%r324, %r783, %r1565;
	st.shared.u32 	[%r324+-4], %r2227;
	shl.b32 	%r1566, %r239, 2;
	add.s32 	%r325, %r783, %r1566;
	st.shared.u32 	[%r325+-4], %r2226;
	shl.b32 	%r1567, %r245, 2;
	add.s32 	%r326, %r783, %r1567;
	st.shared.u32 	[%r326+-4], %r2225;
	shl.b32 	%r1568, %r251, 2;
	add.s32 	%r327, %r783, %r1568;
	st.shared.u32 	[%r327+-4], %r2224;
	shl.b32 	%r1569, %r257, 2;
	add.s32 	%r328, %r783, %r1569;
	st.shared.u32 	[%r328+-4], %r2223;
	shl.b32 	%r1570, %r263, 2;
	add.s32 	%r329, %r783, %r1570;
	st.shared.u32 	[%r329+-4], %r2222;
	shl.b32 	%r1571, %r269, 2;
	add.s32 	%r330, %r783, %r1571;
	st.shared.u32 	[%r330+-4], %r2221;
	shl.b32 	%r1572, %r275, 2;
	add.s32 	%r331, %r783, %r1572;
	st.shared.u32 	[%r331+-4], %r2220;
	shl.b32 	%r1573, %r281, 2;
	add.s32 	%r332, %r783, %r1573;
	st.shared.u32 	[%r332+-4], %r2219;
	shl.b32 	%r1574, %r287, 2;
	add.s32 	%r333, %r783, %r1574;
	st.shared.u32 	[%r333+-4], %r2218;
	shl.b32 	%r1575, %r293, 2;
	add.s32 	%r334, %r783, %r1575;
	st.shared.u32 	[%r334+-4], %r2217;
	shl.b32 	%r1576, %r299, 2;
	add.s32 	%r335, %r783, %r1576;
	st.shared.u32 	[%r335+-4], %r2216;
	shl.b32 	%r1577, %r305, 2;
	add.s32 	%r336, %r783, %r1577;
	st.shared.u32 	[%r336+-4], %r2215;
	shl.b32 	%r1578, %r311, 2;
	add.s32 	%r337, %r783, %r1578;
	st.shared.u32 	[%r337+-4], %r2214;
	shl.b32 	%r1579, %r317, 2;
	add.s32 	%r338, %r783, %r1579;
	st.shared.u32 	[%r338+-4], %r2213;
	shl.b32 	%r1580, %r1562, 2;
	add.s32 	%r339, %r783, %r1580;
	st.shared.u32 	[%r339+-4], %r2212;
	shl.b32 	%r1581, %r1, 3;
	add.s32 	%r1582, %r783, %r1581;
	add.s32 	%r340, %r1582, 26112;
	@%p138 bra 	$L__BB10_221;
	ld.param.u64 	%rd437, [_ZN3cub18CUB_300001_SM_10006detail10radix_sort29DeviceRadixSortOnesweepKernelINS1_5radix10policy_hubIiiyE10Policy1000ELNS0_9SortOrderE0EiiyiiNS1_21identity_decomposer_tEEEvPT5_SB_PT3_PKSC_PT1_PKSG_PT2_PKSK_T4_iiT6__param_3];
	cvta.to.global.u64 	%rd93, %rd437;
	shl.b64 	%rd94, %rd9, 3;
	add.s64 	%rd95, %rd93, %rd94;
	ld.global.u64 	%rd96, [%rd95];
	cvt.s64.s32 	%rd97, %r218;
	sub.s64 	%rd456, %rd96, %rd97;
	st.shared.u64 	[%r340], %rd456;
	setp.lt.s32 	%p140, %r3, 1;
	mov.u32 	%r2249, %r2174;
	@%p140 bra 	$L__BB10_220;
	mov.b32 	%r2247, -1;
	mov.u32 	%r2246, %r3;
	mov.u32 	%r2249, %r2174;
$L__BB10_216:
	ld.param.u64 	%rd430, [_ZN3cub18CUB_300001_SM_10006detail10radix_sort29DeviceRadixSortOnesweepKernelINS1_5radix10policy_hubIiiyE10Policy1000ELNS0_9SortOrderE0EiiyiiNS1_21identity_decomposer_tEEEvPT5_SB_PT3_PKSC_PT1_PKSG_PT2_PKSK_T4_iiT6__param_0];
	add.s32 	%r344, %r2246, -1;
	shl.b32 	%r1584, %r344, 8;
	add.s32 	%r1585, %r1584, %r1;
	cvta.to.global.u64 	%rd98, %rd430;
	mul.wide.s32 	%rd99, %r1585, 4;
	add.s64 	%rd19, %rd98, %rd99;
$L__BB10_217:
	membar.cta;
	ld.volatile.global.u32 	%r345, [%rd19];
	setp.eq.s32 	%p141, %r345, 0;
	@%p141 bra 	$L__BB10_217;
	and.b32  	%r1586, %r345, 1073741823;
	add.s32 	%r2249, %r1586, %r2249;
	setp.gt.s32 	%p142, %r345, -1;
	vote.sync.ballot.b32 	%r2247, %p142, %r2247;
	setp.gt.u32 	%p144, %r2246, 1;
	and.pred  	%p145, %p142, %p144;
	mov.u32 	%r2246, %r344;
	@%p145 bra 	$L__BB10_216;
	ld.shared.u64 	%rd456, [%r340];
$L__BB10_220:
	ld.param.u64 	%rd431, [_ZN3cub18CUB_300001_SM_10006detail10radix_sort29DeviceRadixSortOnesweepKernelINS1_5radix10policy_hubIiiyE10Policy1000ELNS0_9SortOrderE0EiiyiiNS1_21identity_decomposer_tEEEvPT5_SB_PT3_PKSC_PT1_PKSG_PT2_PKSK_T4_iiT6__param_0];
	or.b32  	%r1587, %r2249, -2147483648;
	cvta.to.global.u64 	%rd100, %rd431;
	shl.b32 	%r1588, %r3, 8;
	add.s32 	%r1589, %r1588, %r1;
	mul.wide.s32 	%rd101, %r1589, 4;
	add.s64 	%rd102, %rd100, %rd101;
	st.volatile.global.u32 	[%rd102], %r1587;
	sub.s32 	%r1590, %r2249, %r2174;
	cvt.s64.s32 	%rd103, %r1590;
	add.s64 	%rd104, %rd456, %rd103;
	st.shared.u64 	[%r340], %rd104;
$L__BB10_221:
	ld.param.u32 	%r2087, [_ZN3cub18CUB_300001_SM_10006detail10radix_sort29DeviceRadixSortOnesweepKernelINS1_5radix10policy_hubIiiyE10Policy1000ELNS0_9SortOrderE0EiiyiiNS1_21identity_decomposer_tEEEvPT5_SB_PT3_PKSC_PT1_PKSG_PT2_PKSK_T4_iiT6__param_8];
	ld.param.u64 	%rd434, [_ZN3cub18CUB_300001_SM_10006detail10radix_sort29DeviceRadixSortOnesweepKernelINS1_5radix10policy_hubIiiyE10Policy1000ELNS0_9SortOrderE0EiiyiiNS1_21identity_decomposer_tEEEvPT5_SB_PT3_PKSC_PT1_PKSG_PT2_PKSK_T4_iiT6__param_2];
	setp.gt.u32 	%p146, %r1, 255;
	mad.lo.s32 	%r349, %r3, 6528, 6528;
	setp.lt.s32 	%p147, %r349, %r2087;
	setp.eq.s64 	%p148, %rd434, 0;
	or.pred  	%p149, %p148, %p147;
	or.pred  	%p150, %p146, %p149;
	@%p150 bra 	$L__BB10_223;
	ld.param.u64 	%rd435, [_ZN3cub18CUB_300001_SM_10006detail10radix_sort29DeviceRadixSortOnesweepKernelINS1_5radix10policy_hubIiiyE10Policy1000ELNS0_9SortOrderE0EiiyiiNS1_21identity_decomposer_tEEEvPT5_SB_PT3_PKSC_PT1_PKSG_PT2_PKSK_T4_iiT6__param_2];
	ld.shared.u64 	%rd105, [%r340];
	cvt.s64.s32 	%rd106, %r2174;
	cvt.s64.s32 	%rd107, %r218;
	add.s64 	%rd108, %rd107, %rd106;
	add.s64 	%rd109, %rd108, %rd105;
	cvta.to.global.u64 	%rd110, %rd435;
	shl.b64 	%rd111, %rd9, 3;
	add.s64 	%rd112, %rd110, %rd111;
	st.global.u64 	[%rd112], %rd109;
$L__BB10_223:
	ld.param.u32 	%r2088, [_ZN3cub18CUB_300001_SM_10006detail10radix_sort29DeviceRadixSortOnesweepKernelINS1_5radix10policy_hubIiiyE10Policy1000ELNS0_9SortOrderE0EiiyiiNS1_21identity_decomposer_tEEEvPT5_SB_PT3_PKSC_PT1_PKSG_PT2_PKSK_T4_iiT6__param_8];
	ld.param.u64 	%rd438, [_ZN3cub18CUB_300001_SM_10006detail10radix_sort29DeviceRadixSortOnesweepKernelINS1_5radix10policy_hubIiiyE10Policy1000ELNS0_9SortOrderE0EiiyiiNS1_21identity_decomposer_tEEEvPT5_SB_PT3_PKSC_PT1_PKSG_PT2_PKSK_T4_iiT6__param_4];
	cvta.to.global.u64 	%rd22, %rd438;
	shl.b32 	%r1591, %r1, 2;
	add.s32 	%r350, %r783, %r1591;
	setp.gt.s32 	%p151, %r349, %r2088;
	bar.sync 	0;
	@%p151 bra 	$L__BB10_225;
	ld.param.u32 	%r2112, [_ZN3cub18CUB_300001_SM_10006detail10radix_sort29DeviceRadixSortOnesweepKernelINS1_5radix10policy_hubIiiyE10Policy1000ELNS0_9SortOrderE0EiiyiiNS1_21identity_decomposer_tEEEvPT5_SB_PT3_PKSC_PT1_PKSG_PT2_PKSK_T4_iiT6__param_9];
	ld.shared.u32 	%r1593, [%r350];
	shr.u32 	%r1594, %r1593, %r2112;
	and.b32  	%r1595, %r1594, %r221;
	shl.b32 	%r1596, %r1595, 3;
	add.s32 	%r1598, %r783, 26112;
	add.s32 	%r1599, %r1598, %r1596;
	ld.shared.u64 	%rd113, [%r1599];
	add.s64 	%rd114, %rd113, %rd9;
	xor.b32  	%r1600, %r1593, -2147483648;
	shl.b64 	%rd115, %rd114, 2;
	add.s64 	%rd116, %rd22, %rd115;
	st.global.u32 	[%rd116], %r1600;
	bar.warp.sync 	-1;
	ld.shared.u32 	%r1601, [%r350+1536];
	shr.u32 	%r1602, %r1601, %r2112;
	and.b32  	%r1603, %r1602, %r221;
	shl.b32 	%r1604, %r1603, 3;
	add.s32 	%r1605, %r1598, %r1604;
	ld.shared.u64 	%rd117, [%r1605];
	add.s64 	%rd118, %rd117, %rd9;
	xor.b32  	%r1606, %r1601, -2147483648;
	shl.b64 	%rd119, %rd118, 2;
	add.s64 	%rd120, %rd22, %rd119;
	st.global.u32 	[%rd120+1536], %r1606;
	bar.warp.sync 	-1;
	ld.shared.u32 	%r1607, [%r350+3072];
	shr.u32 	%r1608, %r1607, %r2112;
	and.b32  	%r1609, %r1608, %r221;
	shl.b32 	%r1610, %r1609, 3;
	add.s32 	%r1611, %r1598, %r1610;
	ld.shared.u64 	%rd121, [%r1611];
	add.s64 	%rd122, %rd121, %rd9;
	xor.b32  	%r1612, %r1607, -2147483648;
	shl.b64 	%rd123, %rd122, 2;
	add.s64 	%rd124, %rd22, %rd123;
	st.global.u32 	[%rd124+3072], %r1612;
	bar.warp.sync 	-1;
	ld.shared.u32 	%r1613, [%r350+4608];
	shr.u32 	%r1614, %r1613, %r2112;
	and.b32  	%r1615, %r1614, %r221;
	shl.b32 	%r1616, %r1615, 3;
	add.s32 	%r1617, %r1598, %r1616;
	ld.shared.u64 	%rd125, [%r1617];
	add.s64 	%rd126, %rd125, %rd9;
	xor.b32  	%r1618, %r1613, -2147483648;
	shl.b64 	%rd127, %rd126, 2;
	add.s64 	%rd128, %rd22, %rd127;
	st.global.u32 	[%rd128+4608], %r1618;
	bar.warp.sync 	-1;
	ld.shared.u32 	%r1619, [%r350+6144];
	shr.u32 	%r1620, %r1619, %r2112;
	and.b32  	%r1621, %r1620, %r221;
	shl.b32 	%r1622, %r1621, 3;
	add.s32 	%r1623, %r1598, %r1622;
	ld.shared.u64 	%rd129, [%r1623];
	add.s64 	%rd130, %rd129, %rd9;
	xor.b32  	%r1624, %r1619, -2147483648;
	shl.b64 	%rd131, %rd130, 2;
	add.s64 	%rd132, %rd22, %rd131;
	st.global.u32 	[%rd132+6144], %r1624;
	bar.warp.sync 	-1;
	ld.shared.u32 	%r1625, [%r350+7680];
	shr.u32 	%r1626, %r1625, %r2112;
	and.b32  	%r1627, %r1626, %r221;
	shl.b32 	%r1628, %r1627, 3;
	add.s32 	%r1629, %r1598, %r1628;
	ld.shared.u64 	%rd133, [%r1629];
	add.s64 	%rd134, %rd133, %rd9;
	xor.b32  	%r1630, %r1625, -2147483648;
	shl.b64 	%rd135, %rd134, 2;
	add.s64 	%rd136, %rd22, %rd135;
	st.global.u32 	[%rd136+7680], %r1630;
	bar.warp.sync 	-1;
	ld.shared.u32 	%r1631, [%r350+9216];
	shr.u32 	%r1632, %r1631, %r2112;
	and.b32  	%r1633, %r1632, %r221;
	shl.b32 	%r1634, %r1633, 3;
	add.s32 	%r1635, %r1598, %r1634;
	ld.shared.u64 	%rd137, [%r1635];
	add.s64 	%rd138, %rd137, %rd9;
	xor.b32  	%r1636, %r1631, -2147483648;
	shl.b64 	%rd139, %rd138, 2;
	add.s64 	%rd140, %rd22, %rd139;
	st.global.u32 	[%rd140+9216], %r1636;
	bar.warp.sync 	-1;
	ld.shared.u32 	%r1637, [%r350+10752];
	shr.u32 	%r1638, %r1637, %r2112;
	and.b32  	%r1639, %r1638, %r221;
	shl.b32 	%r1640, %r1639, 3;
	add.s32 	%r1641, %r1598, %r1640;
	ld.shared.u64 	%rd141, [%r1641];
	add.s64 	%rd142, %rd141, %rd9;
	xor.b32  	%r1642, %r1637, -2147483648;
	shl.b64 	%rd143, %rd142, 2;
	add.s64 	%rd144, %rd22, %rd143;
	st.global.u32 	[%rd144+10752], %r1642;
	bar.warp.sync 	-1;
	ld.shared.u32 	%r1643, [%r350+12288];
	shr.u32 	%r1644, %r1643, %r2112;
	and.b32  	%r1645, %r1644, %r221;
	shl.b32 	%r1646, %r1645, 3;
	add.s32 	%r1647, %r1598, %r1646;
	ld.shared.u64 	%rd145, [%r1647];
	add.s64 	%rd146, %rd145, %rd9;
	xor.b32  	%r1648, %r1643, -2147483648;
	shl.b64 	%rd147, %rd146, 2;
	add.s64 	%rd148, %rd22, %rd147;
	st.global.u32 	[%rd148+12288], %r1648;
	bar.warp.sync 	-1;
	ld.shared.u32 	%r1649, [%r350+13824];
	shr.u32 	%r1650, %r1649, %r2112;
	and.b32  	%r1651, %r1650, %r221;
	shl.b32 	%r1652, %r1651, 3;
	add.s32 	%r1653, %r1598, %r1652;
	ld.shared.u64 	%rd149, [%r1653];
	add.s64 	%rd150, %rd149, %rd9;
	xor.b32  	%r1654, %r1649, -2147483648;
	shl.b64 	%rd151, %rd150, 2;
	add.s64 	%rd152, %rd22, %rd151;
	st.global.u32 	[%rd152+13824], %r1654;
	bar.warp.sync 	-1;
	ld.shared.u32 	%r1655, [%r350+15360];
	shr.u32 	%r1656, %r1655, %r2112;
	and.b32  	%r1657, %r1656, %r221;
	shl.b32 	%r1658, %r1657, 3;
	add.s32 	%r1659, %r1598, %r1658;
	ld.shared.u64 	%rd153, [%r1659];
	add.s64 	%rd154, %rd153, %rd9;
	xor.b32  	%r1660, %r1655, -2147483648;
	shl.b64 	%rd155, %rd154, 2;
	add.s64 	%rd156, %rd22, %rd155;
	st.global.u32 	[%rd156+15360], %r1660;
	bar.warp.sync 	-1;
	ld.shared.u32 	%r1661, [%r350+16896];
	shr.u32 	%r1662, %r1661, %r2112;
	and.b32  	%r1663, %r1662, %r221;
	shl.b32 	%r1664, %r1663, 3;
	add.s32 	%r1665, %r1598, %r1664;
	ld.shared.u64 	%rd157, [%r1665];
	add.s64 	%rd158, %rd157, %rd9;
	xor.b32  	%r1666, %r1661, -2147483648;
	shl.b64 	%rd159, %rd158, 2;
	add.s64 	%rd160, %rd22, %rd159;
	st.global.u32 	[%rd160+16896], %r1666;
	bar.warp.sync 	-1;
	ld.shared.u32 	%r1667, [%r350+18432];
	shr.u32 	%r1668, %r1667, %r2112;
	and.b32  	%r1669, %r1668, %r221;
	shl.b32 	%r1670, %r1669, 3;
	add.s32 	%r1671, %r1598, %r1670;
	ld.shared.u64 	%rd161, [%r1671];
	add.s64 	%rd162, %rd161, %rd9;
	xor.b32  	%r1672, %r1667, -2147483648;
	shl.b64 	%rd163, %rd162, 2;
	add.s64 	%rd164, %rd22, %rd163;
	st.global.u32 	[%rd164+18432], %r1672;
	bar.warp.sync 	-1;
	ld.shared.u32 	%r1673, [%r350+19968];
	shr.u32 	%r1674, %r1673, %r2112;
	and.b32  	%r1675, %r1674, %r221;
	shl.b32 	%r1676, %r1675, 3;
	add.s32 	%r1677, %r1598, %r1676;
	ld.shared.u64 	%rd165, [%r1677];
	add.s64 	%rd166, %rd165, %rd9;
	xor.b32  	%r1678, %r1673, -2147483648;
	shl.b64 	%rd167, %rd166, 2;
	add.s64 	%rd168, %rd22, %rd167;
	st.global.u32 	[%rd168+19968], %r1678;
	bar.warp.sync 	-1;
	ld.shared.u32 	%r1679, [%r350+21504];
	shr.u32 	%r1680, %r1679, %r2112;
	and.b32  	%r1681, %r1680, %r221;
	shl.b32 	%r1682, %r1681, 3;
	add.s32 	%r1683, %r1598, %r1682;
	ld.shared.u64 	%rd169, [%r1683];
	add.s64 	%rd170, %rd169, %rd9;
	xor.b32  	%r1684, %r1679, -2147483648;
	shl.b64 	%rd171, %rd170, 2;
	add.s64 	%rd172, %rd22, %rd171;
	st.global.u32 	[%rd172+21504], %r1684;
	bar.warp.sync 	-1;
	ld.shared.u32 	%r1685, [%r350+23040];
	shr.u32 	%r1686, %r1685, %r2112;
	and.b32  	%r1687, %r1686, %r221;
	shl.b32 	%r1688, %r1687, 3;
	add.s32 	%r1689, %r1598, %r1688;
	ld.shared.u64 	%rd173, [%r1689];
	add.s64 	%rd174, %rd173, %rd9;
	xor.b32  	%r1690, %r1685, -2147483648;
	shl.b64 	%rd175, %rd174, 2;
	add.s64 	%rd176, %rd22, %rd175;
	st.global.u32 	[%rd176+23040], %r1690;
	bar.warp.sync 	-1;
	ld.shared.u32 	%r1691, [%r350+24576];
	shr.u32 	%r1692, %r1691, %r2112;
	and.b32  	%r1693, %r1692, %r221;
	shl.b32 	%r1694, %r1693, 3;
	add.s32 	%r1695, %r1598, %r1694;
	ld.shared.u64 	%rd177, [%r1695];
	add.s64 	%rd178, %rd177, %rd9;
	xor.b32  	%r1696, %r1691, -2147483648;
	shl.b64 	%rd179, %rd178, 2;
	add.s64 	%rd180, %rd22, %rd179;
	st.global.u32 	[%rd180+24576], %r1696;
	bar.warp.sync 	-1;
	bra.uni 	$L__BB10_260;
$L__BB10_225:
	ld.param.u32 	%r2089, [_ZN3cub18CUB_300001_SM_10006detail10radix_sort29DeviceRadixSortOnesweepKernelINS1_5radix10policy_hubIiiyE10Policy1000ELNS0_9SortOrderE0EiiyiiNS1_21identity_decomposer_tEEEvPT5_SB_PT3_PKSC_PT1_PKSG_PT2_PKSK_T4_iiT6__param_8];
	mad.lo.s32 	%r351, %r3, -6528, %r2089;
	setp.ge.s32 	%p152, %r1, %r351;
	@%p152 bra 	$L__BB10_227;
	ld.param.u32 	%r2113, [_ZN3cub18CUB_300001_SM_10006detail10radix_sort29DeviceRadixSortOnesweepKernelINS1_5radix10policy_hubIiiyE10Policy1000ELNS0_9SortOrderE0EiiyiiNS1_21identity_decomposer_tEEEvPT5_SB_PT3_PKSC_PT1_PKSG_PT2_PKSK_T4_iiT6__param_9];
	ld.shared.u32 	%r1697, [%r350];
	shr.u32 	%r1698, %r1697, %r2113;
	and.b32  	%r1699, %r1698, %r221;
	shl.b32 	%r1700, %r1699, 3;
	add.s32 	%r1702, %r783, %r1700;
	ld.shared.u64 	%rd181, [%r1702+26112];
	xor.b32  	%r1703, %r1697, -2147483648;
	add.s64 	%rd182, %rd181, %rd9;
	shl.b64 	%rd183, %rd182, 2;
	add.s64 	%rd184, %rd22, %rd183;
	st.global.u32 	[%rd184], %r1703;
$L__BB10_227:
	bar.warp.sync 	-1;
	add.s32 	%r1704, %r1, 384;
	setp.ge.s32 	%p153, %r1704, %r351;
	@%p153 bra 	$L__BB10_229;
	ld.param.u32 	%r2114, [_ZN3cub18CUB_300001_SM_10006detail10radix_sort29DeviceRadixSortOnesweepKernelINS1_5radix10policy_hubIiiyE10Policy1000ELNS0_9SortOrderE0EiiyiiNS1_21identity_decomposer_tEEEvPT5_SB_PT3_PKSC_PT1_PKSG_PT2_PKSK_T4_iiT6__param_9];
	ld.shared.u32 	%r1705, [%r350+1536];
	shr.u32 	%r1706, %r1705, %r2114;
	and.b32  	%r1707, %r1706, %r221;
	shl.b32 	%r1708, %r1707, 3;
	add.s32 	%r1710, %r783, %r1708;
	ld.shared.u64 	%rd185, [%r1710+26112];
	xor.b32  	%r1711, %r1705, -2147483648;
	add.s64 	%rd186, %rd185, %rd9;
	shl.b64 	%rd187, %rd186, 2;
	add.s64 	%rd188, %rd22, %rd187;
	st.global.u32 	[%rd188+1536], %r1711;
$L__BB10_229:
	bar.warp.sync 	-1;
	add.s32 	%r1712, %r1, 768;
	setp.ge.s32 	%p154, %r1712, %r351;
	@%p154 bra 	$L__BB10_231;
	ld.param.u32 	%r2115, [_ZN3cub18CUB_300001_SM_10006detail10radix_sort29DeviceRadixSortOnesweepKernelINS1_5radix10policy_hubIiiyE10Policy1000ELNS0_9SortOrderE0EiiyiiNS1_21identity_decomposer_tEEEvPT5_SB_PT3_PKSC_PT1_PKSG_PT2_PKSK_T4_iiT6__param_9];
	ld.shared.u32 	%r1713, [%r350+3072];
	shr.u32 	%r1714, %r1713, %r2115;
	and.b32  	%r1715, %r1714, %r221;
	shl.b32 	%r1716, %r1715, 3;
	add.s32 	%r1718, %r783, %r1716;
	ld.shared.u64 	%rd189, [%r1718+26112];
	xor.b32  	%r1719, %r1713, -2147483648;
	add.s64 	%rd190, %rd189, %rd9;
	shl.b64 	%rd191, %rd190, 2;
	add.s64 	%rd192, %rd22, %rd191;
	st.global.u32 	[%rd192+3072], %r1719;
$L__BB10_231:
	bar.warp.sync 	-1;
	add.s32 	%r1720, %r1, 1152;
	setp.ge.s32 	%p155, %r1720, %r351;
	@%p155 bra 	$L__BB10_233;
	ld.param.u32 	%r2116, [_ZN3cub18CUB_300001_SM_10006detail10radix_sort29DeviceRadixSortOnesweepKernelINS1_5radix10policy_hubIiiyE10Policy1000ELNS0_9SortOrderE0EiiyiiNS1_21identity_decomposer_tEEEvPT5_SB_PT3_PKSC_PT1_PKSG_PT2_PKSK_T4_iiT6__param_9];
	ld.shared.u32 	%r1721, [%r350+4608];
	shr.u32 	%r1722, %r1721, %r2116;
	and.b32  	%r1723, %r1722, %r221;
	shl.b32 	%r1724, %r1723, 3;
	add.s32 	%r1726, %r783, %r1724;
	ld.shared.u64 	%rd193, [%r1726+26112];
	xor.b32  	%r1727, %r1721, -2147483648;
	add.s64 	%rd194, %rd193, %rd9;
	shl.b64 	%rd195, %rd194, 2;
	add.s64 	%rd196, %rd22, %rd195;
	st.global.u32 	[%rd196+4608], %r1727;
$L__BB10_233:
	bar.warp.sync 	-1;
	add.s32 	%r1728, %r1, 1536;
	setp.ge.s32 	%p156, %r1728, %r351;
	@%p156 bra 	$L__BB10_235;
	ld.param.u32 	%r2117, [_ZN3cub18CUB_300001_SM_10006detail10radix_sort29DeviceRadixSortOnesweepKernelINS1_5radix10policy_hubIiiyE10Policy1000ELNS0_9SortOrderE0EiiyiiNS1_21identity_decomposer_tEEEvPT5_SB_PT3_PKSC_PT1_PKSG_PT2_PKSK_T4_iiT6__param_9];
	ld.shared.u32 	%r1729, [%r350+6144];
	shr.u32 	%r1730, %r1729, %r2117;
	and.b32  	%r1731, %r1730, %r221;
	shl.b32 	%r1732, %r1731, 3;
	add.s32 	%r1734, %r783, %r1732;
	ld.shared.u64 	%rd197, [%r1734+26112];
	xor.b32  	%r1735, %r1729, -2147483648;
	add.s64 	%rd198, %rd197, %rd9;
	shl.b64 	%rd199, %rd198, 2;
	add.s64 	%rd200, %rd22, %rd199;
	st.global.u32 	[%rd200+6144], %r1735;
$L__BB10_235:
	bar.warp.sync 	-1;
	add.s32 	%r1736, %r1, 1920;
	setp.ge.s32 	%p157, %r1736, %r351;
	@%p157 bra 	$L__BB10_237;
	ld.param.u32 	%r2118, [_ZN3cub18CUB_300001_SM_10006detail10radix_sort29DeviceRadixSortOnesweepKernelINS1_5radix10policy_hubIiiyE10Policy1000ELNS0_9SortOrderE0EiiyiiNS1_21identity_decomposer_tEEEvPT5_SB_PT3_PKSC_PT1_PKSG_PT2_PKSK_T4_iiT6__param_9];
	ld.shared.u32 	%r1737, [%r350+7680];
	shr.u32 	%r1738, %r1737, %r2118;
	and.b32  	%r1739, %r1738, %r221;
	shl.b32 	%r1740, %r1739, 3;
	add.s32 	%r1742, %r783, %r1740;
	ld.shared.u64 	%rd201, [%r1742+26112];
	xor.b32  	%r1743, %r1737, -2147483648;
	add.s64 	%rd202, %rd201, %rd9;
	shl.b64 	%rd203, %rd202, 2;
	add.s64 	%rd204, %rd22, %rd203;
	st.global.u32 	[%rd204+7680], %r1743;
$L__BB10_237:
	bar.warp.sync 	-1;
	add.s32 	%r1744, %r1, 2304;
	setp.ge.s32 	%p158, %r1744, %r351;
	@%p158 bra 	$L__BB10_239;
	ld.param.u32 	%r2119, [_ZN3cub18CUB_300001_SM_10006detail10radix_sort29DeviceRadixSortOnesweepKernelINS1_5radix10policy_hubIiiyE10Policy1000ELNS0_9SortOrderE0EiiyiiNS1_21identity_decomposer_tEEEvPT5_SB_PT3_PKSC_PT1_PKSG_PT2_PKSK_T4_iiT6__param_9];
	ld.shared.u32 	%r1745, [%r350+9216];
	shr.u32 	%r1746, %r1745, %r2119;
	and.b32  	%r1747, %r1746, %r221;
	shl.b32 	%r1748, %r1747, 3;
	add.s32 	%r1750, %r783, %r1748;
	ld.shared.u64 	%rd205, [%r1750+26112];
	xor.b32  	%r1751, %r1745, -2147483648;
	add.s64 	%rd206, %rd205, %rd9;
	shl.b64 	%rd207, %rd206, 2;
	add.s64 	%rd208, %rd22, %rd207;
	st.global.u32 	[%rd208+9216], %r1751;
$L__BB10_239:
	bar.warp.sync 	-1;
	add.s32 	%r1752, %r1, 2688;
	setp.ge.s32 	%p159, %r1752, %r351;
	@%p159 bra 	$L__BB10_241;
	ld.param.u32 	%r2120, [_ZN3cub18CUB_300001_SM_10006detail10radix_sort29DeviceRadixSortOnesweepKernelINS1_5radix10policy_hubIiiyE10Policy1000ELNS0_9SortOrderE0EiiyiiNS1_21identity_decomposer_tEEEvPT5_SB_PT3_PKSC_PT1_PKSG_PT2_PKSK_T4_iiT6__param_9];
	ld.shared.u32 	%r1753, [%r350+10752];
	shr.u32 	%r1754, %r1753, %r2120;
	and.b32  	%r1755, %r1754, %r221;
	shl.b32 	%r1756, %r1755, 3;
	add.s32 	%r1758, %r783, %r1756;
	ld.shared.u64 	%rd209, [%r1758+26112];
	xor.b32  	%r1759, %r1753, -2147483648;
	add.s64 	%rd210, %rd209, %rd9;
	shl.b64 	%rd211, %rd210, 2;
	add.s64 	%rd212, %rd22, %rd211;
	st.global.u32 	[%rd212+10752], %r1759;
$L__BB10_241:
	bar.warp.sync 	-1;
	or.b32  	%r1760, %r1, 3072;
	setp.ge.s32 	%p160, %r1760, %r351;
	@%p160 bra 	$L__BB10_243;
	ld.param.u32 	%r2121, [_ZN3cub18CUB_300001_SM_10006detail10radix_sort29DeviceRadixSortOnesweepKernelINS1_5radix10policy_hubIiiyE10Policy1000ELNS0_9SortOrderE0EiiyiiNS1_21identity_decomposer_tEEEvPT5_SB_PT3_PKSC_PT1_PKSG_PT2_PKSK_T4_iiT6__param_9];
	ld.shared.u32 	%r1761, [%r350+12288];
	shr.u32 	%r1762, %r1761, %r2121;
	and.b32  	%r1763, %r1762, %r221;
	shl.b32 	%r1764, %r1763, 3;
	add.s32 	%r1766, %r783, %r1764;
	ld.shared.u64 	%rd213, [%r1766+26112];
	xor.b32  	%r1767, %r1761, -2147483648;
	add.s64 	%rd214, %rd213, %rd9;
	shl.b64 	%rd215, %rd214, 2;
	add.s64 	%rd216, %rd22, %rd215;
	st.global.u32 	[%rd216+12288], %r1767;
$L__BB10_243:
	bar.warp.sync 	-1;
	add.s32 	%r1768, %r1, 3456;
	setp.ge.s32 	%p161, %r1768, %r351;
	@%p161 bra 	$L__BB10_245;
	ld.param.u32 	%r2122, [_ZN3cub18CUB_300001_SM_10006detail10radix_sort29DeviceRadixSortOnesweepKernelINS1_5radix10policy_hubIiiyE10Policy1000ELNS0_9SortOrderE0EiiyiiNS1_21identity_decomposer_tEEEvPT5_SB_PT3_PKSC_PT1_PKSG_PT2_PKSK_T4_iiT6__param_9];
	ld.shared.u32 	%r1769, [%r350+13824];
	shr.u32 	%r1770, %r1769, %r2122;
	and.b32  	%r1771, %r1770, %r221;
	shl.b32 	%r1772, %r1771, 3;
	add.s32 	%r1774, %r783, %r1772;
	ld.shared.u64 	%rd217, [%r1774+26112];
	xor.b32  	%r1775, %r1769, -2147483648;
	add.s64 	%rd218, %rd217, %rd9;
	shl.b64 	%rd219, %rd218, 2;
	add.s64 	%rd220, %rd22, %rd219;
	st.global.u32 	[%rd220+13824], %r1775;
$L__BB10_245:
	bar.warp.sync 	-1;
	add.s32 	%r1776, %r1, 3840;
	setp.ge.s32 	%p162, %r1776, %r351;
	@%p162 bra 	$L__BB10_247;
	ld.param.u32 	%r2123, [_ZN3cub18CUB_300001_SM_10006detail10radix_sort29DeviceRadixSortOnesweepKernelINS1_5radix10policy_hubIiiyE10Policy1000ELNS0_9SortOrderE0EiiyiiNS1_21identity_decomposer_tEEEvPT5_SB_PT3_PKSC_PT1_PKSG_PT2_PKSK_T4_iiT6__param_9];
	ld.shared.u32 	%r1777, [%r350+15360];
	shr.u32 	%r1778, %r1777, %r2123;
	and.b32  	%r1779, %r1778, %r221;
	shl.b32 	%r1780, %r1779, 3;
	add.s32 	%r1782, %r783, %r1780;
	ld.shared.u64 	%rd221, [%r1782+26112];
	xor.b32  	%r1783, %r1777, -2147483648;
	add.s64 	%rd222, %rd221, %rd9;
	shl.b64 	%rd223, %rd222, 2;
	add.s64 	%rd224, %rd22, %rd223;
	st.global.u32 	[%rd224+15360], %r1783;
$L__BB10_247:
	bar.warp.sync 	-1;
	add.s32 	%r1784, %r1, 4224;
	setp.ge.s32 	%p163, %r1784, %r351;
	@%p163 bra 	$L__BB10_249;
	ld.param.u32 	%r2124, [_ZN3cub18CUB_300001_SM_10006detail10radix_sort29DeviceRadixSortOnesweepKernelINS1_5radix10policy_hubIiiyE10Policy1000ELNS0_9SortOrderE0EiiyiiNS1_21identity_decomposer_tEEEvPT5_SB_PT3_PKSC_PT1_PKSG_PT2_PKSK_T4_iiT6__param_9];
	ld.shared.u32 	%r1785, [%r350+16896];
	shr.u32 	%r1786, %r1785, %r2124;
	and.b32  	%r1787, %r1786, %r221;
	shl.b32 	%r1788, %r1787, 3;
	add.s32 	%r1790, %r783, %r1788;
	ld.shared.u64 	%rd225, [%r1790+26112];
	xor.b32  	%r1791, %r1785, -2147483648;
	add.s64 	%rd226, %rd225, %rd9;
	shl.b64 	%rd227, %rd226, 2;
	add.s64 	%rd228, %rd22, %rd227;
	st.global.u32 	[%rd228+16896], %r1791;
$L__BB10_249:
	bar.warp.sync 	-1;
	add.s32 	%r1792, %r1, 4608;
	setp.ge.s32 	%p164, %r1792, %r351;
	@%p164 bra 	$L__BB10_251;
	ld.param.u32 	%r2125, [_ZN3cub18CUB_300001_SM_10006detail10radix_sort29DeviceRadixSortOnesweepKernelINS1_5radix10policy_hubIiiyE10Policy1000ELNS0_9SortOrderE0EiiyiiNS1_21identity_decomposer_tEEEvPT5_SB_PT3_PKSC_PT1_PKSG_PT2_PKSK_T4_iiT6__param_9];
	ld.shared.u32 	%r1793, [%r350+18432];
	shr.u32 	%r1794, %r1793, %r2125;
	and.b32  	%r1795, %r1794, %r221;
	shl.b32 	%r1796, %r1795, 3;
	add.s32 	%r1798, %r783, %r1796;
	ld.shared.u64 	%rd229, [%r1798+26112];
	xor.b32  	%r1799, %r1793, -2147483648;
	add.s64 	%rd230, %rd229, %rd9;
	shl.b64 	%rd231, %rd230, 2;
	add.s64 	%rd232, %rd22, %rd231;
	st.global.u32 	[%rd232+18432], %r1799;
$L__BB10_251:
	bar.warp.sync 	-1;
	add.s32 	%r1800, %r1, 4992;
	setp.ge.s32 	%p165, %r1800, %r351;
	@%p165 bra 	$L__BB10_253;
	ld.param.u32 	%r2126, [_ZN3cub18CUB_300001_SM_10006detail10radix_sort29DeviceRadixSortOnesweepKernelINS1_5radix10policy_hubIiiyE10Policy1000ELNS0_9SortOrderE0EiiyiiNS1_21identity_decomposer_tEEEvPT5_SB_PT3_PKSC_PT1_PKSG_PT2_PKSK_T4_iiT6__param_9];
	ld.shared.u32 	%r1801, [%r350+19968];
	shr.u32 	%r1802, %r1801, %r2126;
	and.b32  	%r1803, %r1802, %r221;
	shl.b32 	%r1804, %r1803, 3;
	add.s32 	%r1806, %r783, %r1804;
	ld.shared.u64 	%rd233, [%r1806+26112];
	xor.b32  	%r1807, %r1801, -2147483648;
	add.s64 	%rd234, %rd233, %rd9;
	shl.b64 	%rd235, %rd234, 2;
	add.s64 	%rd236, %rd22, %rd235;
	st.global.u32 	[%rd236+19968], %r1807;
$L__BB10_253:
	bar.warp.sync 	-1;
	add.s32 	%r1808, %r1, 5376;
	setp.ge.s32 	%p166, %r1808, %r351;
	@%p166 bra 	$L__BB10_255;
	ld.param.u32 	%r2127, [_ZN3cub18CUB_300001_SM_10006detail10radix_sort29DeviceRadixSortOnesweepKernelINS1_5radix10policy_hubIiiyE10Policy1000ELNS0_9SortOrderE0EiiyiiNS1_21identity_decomposer_tEEEvPT5_SB_PT3_PKSC_PT1_PKSG_PT2_PKSK_T4_iiT6__param_9];
	ld.shared.u32 	%r1809, [%r350+21504];
	shr.u32 	%r1810, %r1809, %r2127;
	and.b32  	%r1811, %r1810, %r221;
	shl.b32 	%r1812, %r1811, 3;
	add.s32 	%r1814, %r783, %r1812;
	ld.shared.u64 	%rd237, [%r1814+26112];
	xor.b32  	%r1815, %r1809, -2147483648;
	add.s64 	%rd238, %rd237, %rd9;
	shl.b64 	%rd239, %rd238, 2;
	add.s64 	%rd240, %rd22, %rd239;
	st.global.u32 	[%rd240+21504], %r1815;
$L__BB10_255:
	bar.warp.sync 	-1;
	add.s32 	%r1816, %r1, 5760;
	setp.ge.s32 	%p167, %r1816, %r351;
	@%p167 bra 	$L__BB10_257;
	ld.param.u32 	%r2128, [_ZN3cub18CUB_300001_SM_10006detail10radix_sort29DeviceRadixSortOnesweepKernelINS1_5radix10policy_hubIiiyE10Policy1000ELNS0_9SortOrderE0EiiyiiNS1_21identity_decomposer_tEEEvPT5_SB_PT3_PKSC_PT1_PKSG_PT2_PKSK_T4_iiT6__param_9];
	ld.shared.u32 	%r1817, [%r350+23040];
	shr.u32 	%r1818, %r1817, %r2128;
	and.b32  	%r1819, %r1818, %r221;
	shl.b32 	%r1820, %r1819, 3;
	add.s32 	%r1822, %r783, %r1820;
	ld.shared.u64 	%rd241, [%r1822+26112];
	xor.b32  	%r1823, %r1817, -2147483648;
	add.s64 	%rd242, %rd241, %rd9;
	shl.b64 	%rd243, %rd242, 2;
	add.s64 	%rd244, %rd22, %rd243;
	st.global.u32 	[%rd244+23040], %r1823;
$L__BB10_257:
	bar.warp.sync 	-1;
	or.b32  	%r1824, %r1, 6144;
	setp.ge.s32 	%p168, %r1824, %r351;
	@%p168 bra 	$L__BB10_259;
	ld.param.u32 	%r2129, [_ZN3cub18CUB_300001_SM_10006detail10radix_sort29DeviceRadixSortOnesweepKernelINS1_5radix10policy_hubIiiyE10Policy1000ELNS0_9SortOrderE0EiiyiiNS1_21identity_decomposer_tEEEvPT5_SB_PT3_PKSC_PT1_PKSG_PT2_PKSK_T4_iiT6__param_9];
	ld.shared.u32 	%r1825, [%r350+24576];
	shr.u32 	%r1826, %r1825, %r2129;
	and.b32  	%r1827, %r1826, %r221;
	shl.b32 	%r1828, %r1827, 3;
	add.s32 	%r1830, %r783, %r1828;
	ld.shared.u64 	%rd245, [%r1830+26112];
	xor.b32  	%r1831, %r1825, -2147483648;
	add.s64 	%rd246, %rd245, %rd9;
	shl.b64 	%rd247, %rd246, 2;
	add.s64 	%rd248, %rd22, %rd247;
	st.global.u32 	[%rd248+24576], %r1831;
$L__BB10_259:
	bar.warp.sync 	-1;
$L__BB10_260:
	ld.param.u32 	%r2130, [_ZN3cub18CUB_300001_SM_10006detail10radix_sort29DeviceRadixSortOnesweepKernelINS1_5radix10policy_hubIiiyE10Policy1000ELNS0_9SortOrderE0EiiyiiNS1_21identity_decomposer_tEEEvPT5_SB_PT3_PKSC_PT1_PKSG_PT2_PKSK_T4_iiT6__param_9];
	ld.param.u32 	%r2090, [_ZN3cub18CUB_300001_SM_10006detail10radix_sort29DeviceRadixSortOnesweepKernelINS1_5radix10policy_hubIiiyE10Policy1000ELNS0_9SortOrderE0EiiyiiNS1_21identity_decomposer_tEEEvPT5_SB_PT3_PKSC_PT1_PKSG_PT2_PKSK_T4_iiT6__param_8];
	setp.gt.s32 	%p169, %r349, %r2090;
	ld.shared.u32 	%r1832, [%r350];
	shr.u32 	%r1833, %r1832, %r2130;
	and.b32  	%r352, %r1833, %r221;
	ld.shared.u32 	%r1834, [%r350+1536];
	shr.u32 	%r1835, %r1834, %r2130;
	and.b32  	%r353, %r1835, %r221;
	ld.shared.u32 	%r1836, [%r350+3072];
	shr.u32 	%r1837, %r1836, %r2130;
	and.b32  	%r354, %r1837, %r221;
	ld.shared.u32 	%r1838, [%r350+4608];
	shr.u32 	%r1839, %r1838, %r2130;
	and.b32  	%r355, %r1839, %r221;
	ld.shared.u32 	%r1840, [%r350+6144];
	shr.u32 	%r1841, %r1840, %r2130;
	and.b32  	%r356, %r1841, %r221;
	ld.shared.u32 	%r1842, [%r350+7680];
	shr.u32 	%r1843, %r1842, %r2130;
	and.b32  	%r357, %r1843, %r221;
	ld.shared.u32 	%r1844, [%r350+9216];
	shr.u32 	%r1845, %r1844, %r2130;
	and.b32  	%r358, %r1845, %r221;
	ld.shared.u32 	%r1846, [%r350+10752];
	shr.u32 	%r1847, %r1846, %r2130;
	and.b32  	%r359, %r1847, %r221;
	ld.shared.u32 	%r1848, [%r350+12288];
	shr.u32 	%r1849, %r1848, %r2130;
	and.b32  	%r360, %r1849, %r221;
	ld.shared.u32 	%r1850, [%r350+13824];
	shr.u32 	%r1851, %r1850, %r2130;
	and.b32  	%r361, %r1851, %r221;
	ld.shared.u32 	%r1852, [%r350+15360];
	shr.u32 	%r1853, %r1852, %r2130;
	and.b32  	%r362, %r1853, %r221;
	ld.shared.u32 	%r1854, [%r350+16896];
	shr.u32 	%r1855, %r1854, %r2130;
	and.b32  	%r363, %r1855, %r221;
	ld.shared.u32 	%r1856, [%r350+18432];
	shr.u32 	%r1857, %r1856, %r2130;
	and.b32  	%r364, %r1857, %r221;
	ld.shared.u32 	%r1858, [%r350+19968];
	shr.u32 	%r1859, %r1858, %r2130;
	and.b32  	%r365, %r1859, %r221;
	ld.shared.u32 	%r1860, [%r350+21504];
	shr.u32 	%r1861, %r1860, %r2130;
	and.b32  	%r366, %r1861, %r221;
	ld.shared.u32 	%r1862, [%r350+23040];
	shr.u32 	%r1863, %r1862, %r2130;
	and.b32  	%r367, %r1863, %r221;
	ld.shared.u32 	%r1864, [%r350+24576];
	shr.u32 	%r1865, %r1864, %r2130;
	and.b32  	%r368, %r1865, %r221;
	@%p169 bra 	$L__BB10_262;
	ld.param.u64 	%rd443, [_ZN3cub18CUB_300001_SM_10006detail10radix_sort29DeviceRadixSortOnesweepKernelINS1_5radix10policy_hubIiiyE10Policy1000ELNS0_9SortOrderE0EiiyiiNS1_21identity_decomposer_tEEEvPT5_SB_PT3_PKSC_PT1_PKSG_PT2_PKSK_T4_iiT6__param_7];
	cvta.to.global.u64 	%rd249, %rd443;
	and.b32  	%r1869, %r1, 31;
	or.b32  	%r1870, %r647, %r1869;
	cvt.u64.u32 	%rd250, %r1870;
	mul.lo.s32 	%r1871, %r3, 6528;
	cvt.s64.s32 	%rd251, %r1871;
	add.s64 	%rd252, %rd250, %rd251;
	shl.b64 	%rd253, %rd252, 2;
	add.s64 	%rd254, %rd249, %rd253;
	ld.global.u32 	%r2266, [%rd254];
	ld.global.u32 	%r2267, [%rd254+128];
	ld.global.u32 	%r2268, [%rd254+256];
	ld.global.u32 	%r2269, [%rd254+384];
	ld.global.u32 	%r2270, [%rd254+512];
	ld.global.u32 	%r2271, [%rd254+640];
	ld.global.u32 	%r2272, [%rd254+768];
	ld.global.u32 	%r2273, [%rd254+896];
	ld.global.u32 	%r2274, [%rd254+1024];
	ld.global.u32 	%r2275, [%rd254+1152];
	ld.global.u32 	%r2276, [%rd254+1280];
	ld.global.u32 	%r2277, [%rd254+1408];
	ld.global.u32 	%r2278, [%rd254+1536];
	ld.global.u32 	%r2279, [%rd254+1664];
	ld.global.u32 	%r2280, [%rd254+1792];
	ld.global.u32 	%r2281, [%rd254+1920];
	ld.global.u32 	%r2282, [%rd254+2048];
	bra.uni 	$L__BB10_296;
$L__BB10_262:
	ld.param.u32 	%r2091, [_ZN3cub18CUB_300001_SM_10006detail10radix_sort29DeviceRadixSortOnesweepKernelINS1_5radix10policy_hubIiiyE10Policy1000ELNS0_9SortOrderE0EiiyiiNS1_21identity_decomposer_tEEEvPT5_SB_PT3_PKSC_PT1_PKSG_PT2_PKSK_T4_iiT6__param_8];
	ld.param.u64 	%rd444, [_ZN3cub18CUB_300001_SM_10006detail10radix_sort29DeviceRadixSortOnesweepKernelINS1_5radix10policy_hubIiiyE10Policy1000ELNS0_9SortOrderE0EiiyiiNS1_21identity_decomposer_tEEEvPT5_SB_PT3_PKSC_PT1_PKSG_PT2_PKSK_T4_iiT6__param_7];
	cvta.to.global.u64 	%rd255, %rd444;
	add.s64 	%rd23, %rd255, %rd63;
	cvt.u32.u64 	%r1874, %rd7;
	sub.s32 	%r386, %r2091, %r649;
	setp.ge.s32 	%p170, %r1874, %r386;
	@%p170 bra 	$L__BB10_264;
	ld.global.u32 	%r2266, [%rd23];
$L__BB10_264:
	add.s32 	%r1877, %r1874, 32;
	setp.ge.s32 	%p171, %r1877, %r386;
	@%p171 bra 	$L__BB10_266;
	ld.global.u32 	%r2267, [%rd23+128];
$L__BB10_266:
	add.s32 	%r1880, %r1874, 64;
	setp.ge.s32 	%p172, %r1880, %r386;
	@%p172 bra 	$L__BB10_268;
	ld.global.u32 	%r2268, [%rd23+256];
$L__BB10_268:
	add.s32 	%r1883, %r1874, 96;
	setp.ge.s32 	%p173, %r1883, %r386;
	@%p173 bra 	$L__BB10_270;
	ld.global.u32 	%r2269, [%rd23+384];
$L__BB10_270:
	add.s32 	%r1886, %r1874, 128;
	setp.ge.s32 	%p174, %r1886, %r386;
	@%p174 bra 	$L__BB10_272;
	ld.global.u32 	%r2270, [%rd23+512];
$L__BB10_272:
	add.s32 	%r1889, %r1874, 160;
	setp.ge.s32 	%p175, %r1889, %r386;
	@%p175 bra 	$L__BB10_274;
	ld.global.u32 	%r2271, [%rd23+640];
$L__BB10_274:
	add.s32 	%r1892, %r1874, 192;
	setp.ge.s32 	%p176, %r1892, %r386;
	@%p176 bra 	$L__BB10_276;
	ld.global.u32 	%r2272, [%rd23+768];
$L__BB10_276:
	add.s32 	%r1895, %r1874, 224;
	setp.ge.s32 	%p177, %r1895, %r386;
	@%p177 bra 	$L__BB10_278;
	ld.param.u64 	%rd445, [_ZN3cub18CUB_300001_SM_10006detail10radix_sort29DeviceRadixSortOnesweepKernelINS1_5radix10policy_hubIiiyE10Policy1000ELNS0_9SortOrderE0EiiyiiNS1_21identity_decomposer_tEEEvPT5_SB_PT3_PKSC_PT1_PKSG_PT2_PKSK_T4_iiT6__param_7];
	cvta.to.global.u64 	%rd259, %rd445;
	cvt.s64.s32 	%rd260, %r649;
	add.s64 	%rd261, %rd7, %rd260;
	shl.b64 	%rd262, %rd261, 2;
	add.s64 	%rd263, %rd259, %rd262;
	ld.global.u32 	%r2273, [%rd263+896];
$L__BB10_278:
	add.s32 	%r1899, %r1874, 256;
	setp.ge.s32 	%p178, %r1899, %r386;
	@%p178 bra 	$L__BB10_280;
	ld.param.u64 	%rd446, [_ZN3cub18CUB_300001_SM_10006detail10radix_sort29DeviceRadixSortOnesweepKernelINS1_5radix10policy_hubIiiyE10Policy1000ELNS0_9SortOrderE0EiiyiiNS1_21identity_decomposer_tEEEvPT5_SB_PT3_PKSC_PT1_PKSG_PT2_PKSK_T4_iiT6__param_7];
	cvta.to.global.u64 	%rd264, %rd446;
	cvt.s64.s32 	%rd265, %r649;
	add.s64 	%rd266, %rd7, %rd265;
	shl.b64 	%rd267, %rd266, 2;
	add.s64 	%rd268, %rd264, %rd267;
	ld.global.u32 	%r2274, [%rd268+1024];
$L__BB10_280:
	add.s32 	%r1903, %r1874, 288;
	setp.ge.s32 	%p179, %r1903, %r386;
	@%p179 bra 	$L__BB10_282;
	ld.param.u64 	%rd447, [_ZN3cub18CUB_300001_SM_10006detail10radix_sort29DeviceRadixSortOnesweepKernelINS1_5radix10policy_hubIiiyE10Policy1000ELNS0_9SortOrderE0EiiyiiNS1_21identity_decomposer_tEEEvPT5_SB_PT3_PKSC_PT1_PKSG_PT2_PKSK_T4_iiT6__param_7];
	cvta.to.global.u64 	%rd269, %rd447;
	cvt.s64.s32 	%rd270, %r649;
	add.s64 	%rd271, %rd7, %rd270;
	shl.b64 	%rd272, %rd271, 2;
	add.s64 	%rd273, %rd269, %rd272;
	ld.global.u32 	%r2275, [%rd273+1152];
$L__BB10_282:
	add.s32 	%r1907, %r1874, 320;
	setp.ge.s32 	%p180, %r1907, %r386;
	@%p180 bra 	$L__BB10_284;
	ld.param.u64 	%rd448, [_ZN3cub18CUB_300001_SM_10006detail10radix_sort29DeviceRadixSortOnesweepKernelINS1_5radix10policy_hubIiiyE10Policy1000ELNS0_9SortOrderE0EiiyiiNS1_21identity_decomposer_tEEEvPT5_SB_PT3_PKSC_PT1_PKSG_PT2_PKSK_T4_iiT6__param_7];
	cvta.to.global.u64 	%rd274, %rd448;
	cvt.s64.s32 	%rd275, %r649;
	add.s64 	%rd276, %rd7, %rd275;
	shl.b64 	%rd277, %rd276, 2;
	add.s64 	%rd278, %rd274, %rd277;
	ld.global.u32 	%r2276, [%rd278+1280];
$L__BB10_284:
	add.s32 	%r1911, %r1874, 352;
	setp.ge.s32 	%p181, %r1911, %r386;
	@%p181 bra 	$L__BB10_286;
	ld.param.u64 	%rd449, [_ZN3cub18CUB_300001_SM_10006detail10radix_sort29DeviceRadixSortOnesweepKernelINS1_5radix10policy_hubIiiyE10Policy1000ELNS0_9SortOrderE0EiiyiiNS1_21identity_decomposer_tEEEvPT5_SB_PT3_PKSC_PT1_PKSG_PT2_PKSK_T4_iiT6__param_7];
	cvta.to.global.u64 	%rd279, %rd449;
	mul.lo.s32 	%r1912, %r3, 6528;
	cvt.s64.s32 	%rd280, %r1912;
	add.s64 	%rd281, %rd7, %rd280;
	shl.b64 	%rd282, %rd281, 2;
	add.s64 	%rd283, %rd279, %rd282;
	ld.global.u32 	%r2277, [%rd283+1408];
$L__BB10_286:
	add.s32 	%r1915, %r1874, 384;
	setp.ge.s32 	%p182, %r1915, %r386;
	@%p182 bra 	$L__BB10_288;
	ld.param.u64 	%rd450, [_ZN3cub18CUB_300001_SM_10006detail10radix_sort29DeviceRadixSortOnesweepKernelINS1_5radix10policy_hubIiiyE10Policy1000ELNS0_9SortOrderE0EiiyiiNS1_21identity_decomposer_tEEEvPT5_SB_PT3_PKSC_PT1_PKSG_PT2_PKSK_T4_iiT6__param_7];
	cvta.to.global.u64 	%rd284, %rd450;
	mul.lo.s32 	%r1916, %r3, 6528;
	cvt.s64.s32 	%rd285, %r1916;
	add.s64 	%rd286, %rd7, %rd285;
	shl.b64 	%rd287, %rd286, 2;
	add.s64 	%rd288, %rd284, %rd287;
	ld.global.u32 	%r2278, [%rd288+1536];
$L__BB10_288:
	cvt.u32.u64 	%r1918, %rd7;
	add.s32 	%r1919, %r1918, 416;
	setp.ge.s32 	%p183, %r1919, %r386;
	@%p183 bra 	$L__BB10_290;
	ld.param.u64 	%rd451, [_ZN3cub18CUB_300001_SM_10006detail10radix_sort29DeviceRadixSortOnesweepKernelINS1_5radix10policy_hubIiiyE10Policy1000ELNS0_9SortOrderE0EiiyiiNS1_21identity_decomposer_tEEEvPT5_SB_PT3_PKSC_PT1_PKSG_PT2_PKSK_T4_iiT6__param_7];
	cvta.to.global.u64 	%rd289, %rd451;
	mul.lo.s32 	%r1920, %r3, 6528;
	cvt.s64.s32 	%rd290, %r1920;
	add.s64 	%rd291, %rd7, %rd290;
	shl.b64 	%rd292, %rd291, 2;
	add.s64 	%rd293, %rd289, %rd292;
	ld.global.u32 	%r2279, [%rd293+1664];
$L__BB10_290:
	cvt.u32.u64 	%r1922, %rd7;
	add.s32 	%r1923, %r1922, 448;
	setp.ge.s32 	%p184, %r1923, %r386;
	@%p184 bra 	$L__BB10_292;
	ld.param.u64 	%rd452, [_ZN3cub18CUB_300001_SM_10006detail10radix_sort29DeviceRadixSortOnesweepKernelINS1_5radix10policy_hubIiiyE10Policy1000ELNS0_9SortOrderE0EiiyiiNS1_21identity_decomposer_tEEEvPT5_SB_PT3_PKSC_PT1_PKSG_PT2_PKSK_T4_iiT6__param_7];
	cvta.to.global.u64 	%rd294, %rd452;
	mul.lo.s32 	%r1924, %r3, 6528;
	cvt.s64.s32 	%rd295, %r1924;
	add.s64 	%rd296, %rd7, %rd295;
	shl.b64 	%rd297, %rd296, 2;
	add.s64 	%rd298, %rd294, %rd297;
	ld.global.u32 	%r2280, [%rd298+1792];
$L__BB10_292:
	cvt.u32.u64 	%r1926, %rd7;
	add.s32 	%r1927, %r1926, 480;
	setp.ge.s32 	%p185, %r1927, %r386;
	@%p185 bra 	$L__BB10_294;
	ld.param.u64 	%rd453, [_ZN3cub18CUB_300001_SM_10006detail10radix_sort29DeviceRadixSortOnesweepKernelINS1_5radix10policy_hubIiiyE10Policy1000ELNS0_9SortOrderE0EiiyiiNS1_21identity_decomposer_tEEEvPT5_SB_PT3_PKSC_PT1_PKSG_PT2_PKSK_T4_iiT6__param_7];
	cvta.to.global.u64 	%rd299, %rd453;
	mul.lo.s32 	%r1928, %r3, 6528;
	cvt.s64.s32 	%rd300, %r1928;
	add.s64 	%rd301, %rd7, %rd300;
	shl.b64 	%rd302, %rd301, 2;
	add.s64 	%rd303, %rd299, %rd302;
	ld.global.u32 	%r2281, [%rd303+1920];
$L__BB10_294:
	cvt.u32.u64 	%r1930, %rd7;
	add.s32 	%r1931, %r1930, 512;
	setp.ge.s32 	%p186, %r1931, %r386;
	@%p186 bra 	$L__BB10_296;
	ld.param.u64 	%rd454, [_ZN3cub18CUB_300001_SM_10006detail10radix_sort29DeviceRadixSortOnesweepKernelINS1_5radix10policy_hubIiiyE10Policy1000ELNS0_9SortOrderE0EiiyiiNS1_21identity_decomposer_tEEEvPT5_SB_PT3_PKSC_PT1_PKSG_PT2_PKSK_T4_iiT6__param_7];
	cvta.to.global.u64 	%rd304, %rd454;
	mov.u32 	%r1932, %tid.x;
	and.b32  	%r1933, %r1932, 992;
	mul.lo.s32 	%r1934, %r1933, 17;
	and.b32  	%r1935, %r1932, 31;
	or.b32  	%r1936, %r1934, %r1935;
	cvt.u64.u32 	%rd305, %r1936;
	mul.lo.s32 	%r1937, %r3, 6528;
	cvt.s64.s32 	%rd306, %r1937;
	add.s64 	%rd307, %rd305, %rd306;
	shl.b64 	%rd308, %rd307, 2;
	add.s64 	%rd309, %rd304, %rd308;
	ld.global.u32 	%r2282, [%rd309+2048];
$L__BB10_296:
	ld.param.u32 	%r2092, [_ZN3cub18CUB_300001_SM_10006detail10radix_sort29DeviceRadixSortOnesweepKernelINS1_5radix10policy_hubIiiyE10Policy1000ELNS0_9SortOrderE0EiiyiiNS1_21identity_decomposer_tEEEvPT5_SB_PT3_PKSC_PT1_PKSG_PT2_PKSK_T4_iiT6__param_8];
	ld.param.u64 	%rd441, [_ZN3cub18CUB_300001_SM_10006detail10radix_sort29DeviceRadixSortOnesweepKernelINS1_5radix10policy_hubIiiyE10Policy1000ELNS0_9SortOrderE0EiiyiiNS1_21identity_decomposer_tEEEvPT5_SB_PT3_PKSC_PT1_PKSG_PT2_PKSK_T4_iiT6__param_6];
	cvta.to.global.u64 	%rd24, %rd441;
	mov.u32 	%r437, %tid.x;
	cvt.u64.u32 	%rd25, %r437;
	shl.b32 	%r1938, %r437, 2;
	mov.u32 	%r1939, _ZZN3cub18CUB_300001_SM_10006detail10radix_sort29DeviceRadixSortOnesweepKernelINS1_5radix10policy_hubIiiyE10Policy1000ELNS0_9SortOrderE0EiiyiiNS1_21identity_decomposer_tEEEvPT5_SB_PT3_PKSC_PT1_PKSG_PT2_PKSK_T4_iiT6_E1s;
	add.s32 	%r438, %r1939, %r1938;
	mad.lo.s32 	%r1940, %r3, 6528, 6528;
	setp.gt.s32 	%p187, %r1940, %r2092;
	bar.sync 	0;
	st.shared.u32 	[%r323+-4], %r2266;
	st.shared.u32 	[%r324+-4], %r2267;
	st.shared.u32 	[%r325+-4], %r2268;
	st.shared.u32 	[%r326+-4], %r2269;
	st.shared.u32 	[%r327+-4], %r2270;
	st.shared.u32 	[%r328+-4], %r2271;
	st.shared.u32 	[%r329+-4], %r2272;
	st.shared.u32 	[%r330+-4], %r2273;
	st.shared.u32 	[%r331+-4], %r2274;
	st.shared.u32 	[%r332+-4], %r2275;
	st.shared.u32 	[%r333+-4], %r2276;
	st.shared.u32 	[%r334+-4], %r2277;
	st.shared.u32 	[%r335+-4], %r2278;
	st.shared.u32 	[%r336+-4], %r2279;
	st.shared.u32 	[%r337+-4], %r2280;
	st.shared.u32 	[%r338+-4], %r2281;
	st.shared.u32 	[%r339+-4], %r2282;
	bar.sync 	0;
	@%p187 bra 	$L__BB10_298;
	ld.shared.u32 	%r1941, [%r438];
	shl.b32 	%r1942, %r352, 3;
	add.s32 	%r1944, %r1939, 26112;
	add.s32 	%r1945, %r1944, %r1942;
	ld.shared.u64 	%rd310, [%r1945];
	add.s64 	%rd311, %rd310, %rd25;
	shl.b64 	%rd312, %rd311, 2;
	add.s64 	%rd313, %rd24, %rd312;
	st.global.u32 	[%rd313], %r1941;
	bar.warp.sync 	-1;
	ld.shared.u32 	%r1946, [%r438+1536];
	shl.b32 	%r1947, %r353, 3;
	add.s32 	%r1948, %r1944, %r1947;
	ld.shared.u64 	%rd314, [%r1948];
	add.s64 	%rd315, %rd314, %rd25;
	shl.b64 	%rd316, %rd315, 2;
	add.s64 	%rd317, %rd24, %rd316;
	st.global.u32 	[%rd317+1536], %r1946;
	bar.warp.sync 	-1;
	ld.shared.u32 	%r1949, [%r438+3072];
	shl.b32 	%r1950, %r354, 3;
	add.s32 	%r1951, %r1944, %r1950;
	ld.shared.u64 	%rd318, [%r1951];
	add.s64 	%rd319, %rd318, %rd25;
	shl.b64 	%rd320, %rd319, 2;
	add.s64 	%rd321, %rd24, %rd320;
	st.global.u32 	[%rd321+3072], %r1949;
	bar.warp.sync 	-1;
	ld.shared.u32 	%r1952, [%r438+4608];
	shl.b32 	%r1953, %r355, 3;
	add.s32 	%r1954, %r1944, %r1953;
	ld.shared.u64 	%rd322, [%r1954];
	add.s64 	%rd323, %rd322, %rd25;
	shl.b64 	%rd324, %rd323, 2;
	add.s64 	%rd325, %rd24, %rd324;
	st.global.u32 	[%rd325+4608], %r1952;
	bar.warp.sync 	-1;
	ld.shared.u32 	%r1955, [%r438+6144];
	shl.b32 	%r1956, %r356, 3;
	add.s32 	%r1957, %r1944, %r1956;
	ld.shared.u64 	%rd326, [%r1957];
	add.s64 	%rd327, %rd326, %rd25;
	shl.b64 	%rd328, %rd327, 2;
	add.s64 	%rd329, %rd24, %rd328;
	st.global.u32 	[%rd329+6144], %r1955;
	bar.warp.sync 	-1;
	ld.shared.u32 	%r1958, [%r438+7680];
	shl.b32 	%r1959, %r357, 3;
	add.s32 	%r1960, %r1944, %r1959;
	ld.shared.u64 	%rd330, [%r1960];
	add.s64 	%rd331, %rd330, %rd25;
	shl.b64 	%rd332, %rd331, 2;
	add.s64 	%rd333, %rd24, %rd332;
	st.global.u32 	[%rd333+7680], %r1958;
	bar.warp.sync 	-1;
	ld.shared.u32 	%r1961, [%r438+9216];
	shl.b32 	%r1962, %r358, 3;
	add.s32 	%r1963, %r1944, %r1962;
	ld.shared.u64 	%rd334, [%r1963];
	add.s64 	%rd335, %rd334, %rd25;
	shl.b64 	%rd336, %rd335, 2;
	add.s64 	%rd337, %rd24, %rd336;
	st.global.u32 	[%rd337+9216], %r1961;
	bar.warp.sync 	-1;
	ld.shared.u32 	%r1964, [%r438+10752];
	shl.b32 	%r1965, %r359, 3;
	add.s32 	%r1966, %r1944, %r1965;
	ld.shared.u64 	%rd338, [%r1966];
	add.s64 	%rd339, %rd338, %rd25;
	shl.b64 	%rd340, %rd339, 2;
	add.s64 	%rd341, %rd24, %rd340;
	st.global.u32 	[%rd341+10752], %r1964;
	bar.warp.sync 	-1;
	ld.shared.u32 	%r1967, [%r438+12288];
	shl.b32 	%r1968, %r360, 3;
	add.s32 	%r1969, %r1944, %r1968;
	ld.shared.u64 	%rd342, [%r1969];
	add.s64 	%rd343, %rd342, %rd25;
	shl.b64 	%rd344, %rd343, 2;
	add.s64 	%rd345, %rd24, %rd344;
	st.global.u32 	[%rd345+12288], %r1967;
	bar.warp.sync 	-1;
	ld.shared.u32 	%r1970, [%r438+13824];
	shl.b32 	%r1971, %r361, 3;
	add.s32 	%r1972, %r1944, %r1971;
	ld.shared.u64 	%rd346, [%r1972];
	add.s64 	%rd347, %rd346, %rd25;
	shl.b64 	%rd348, %rd347, 2;
	add.s64 	%rd349, %rd24, %rd348;
	st.global.u32 	[%rd349+13824], %r1970;
	bar.warp.sync 	-1;
	ld.shared.u32 	%r1973, [%r438+15360];
	shl.b32 	%r1974, %r362, 3;
	add.s32 	%r1975, %r1944, %r1974;
	ld.shared.u64 	%rd350, [%r1975];
	add.s64 	%rd351, %rd350, %rd25;
	shl.b64 	%rd352, %rd351, 2;
	add.s64 	%rd353, %rd24, %rd352;
	st.global.u32 	[%rd353+15360], %r1973;
	bar.warp.sync 	-1;
	ld.shared.u32 	%r1976, [%r438+16896];
	shl.b32 	%r1977, %r363, 3;
	add.s32 	%r1978, %r1944, %r1977;
	ld.shared.u64 	%rd354, [%r1978];
	add.s64 	%rd355, %rd354, %rd25;
	shl.b64 	%rd356, %rd355, 2;
	add.s64 	%rd357, %rd24, %rd356;
	st.global.u32 	[%rd357+16896], %r1976;
	bar.warp.sync 	-1;
	ld.shared.u32 	%r1979, [%r438+18432];
	shl.b32 	%r1980, %r364, 3;
	add.s32 	%r1981, %r1944, %r1980;
	ld.shared.u64 	%rd358, [%r1981];
	add.s64 	%rd359, %rd358, %rd25;
	shl.b64 	%rd360, %rd359, 2;
	add.s64 	%rd361, %rd24, %rd360;
	st.global.u32 	[%rd361+18432], %r1979;
	bar.warp.sync 	-1;
	ld.shared.u32 	%r1982, [%r438+19968];
	shl.b32 	%r1983, %r365, 3;
	add.s32 	%r1984, %r1944, %r1983;
	ld.shared.u64 	%rd362, [%r1984];
	add.s64 	%rd363, %rd362, %rd25;
	shl.b64 	%rd364, %rd363, 2;
	add.s64 	%rd365, %rd24, %rd364;
	st.global.u32 	[%rd365+19968], %r1982;
	bar.warp.sync 	-1;
	ld.shared.u32 	%r1985, [%r438+21504];
	shl.b32 	%r1986, %r366, 3;
	add.s32 	%r1987, %r1944, %r1986;
	ld.shared.u64 	%rd366, [%r1987];
	add.s64 	%rd367, %rd366, %rd25;
	shl.b64 	%rd368, %rd367, 2;
	add.s64 	%rd369, %rd24, %rd368;
	st.global.u32 	[%rd369+21504], %r1985;
	bar.warp.sync 	-1;
	ld.shared.u32 	%r1988, [%r438+23040];
	shl.b32 	%r1989, %r367, 3;
	add.s32 	%r1990, %r1944, %r1989;
	ld.shared.u64 	%rd370, [%r1990];
	add.s64 	%rd371, %rd370, %rd25;
	shl.b64 	%rd372, %rd371, 2;
	add.s64 	%rd373, %rd24, %rd372;
	st.global.u32 	[%rd373+23040], %r1988;
	bar.warp.sync 	-1;
	ld.shared.u32 	%r1991, [%r438+24576];
	shl.b32 	%r1992, %r368, 3;
	add.s32 	%r1993, %r1944, %r1992;
	ld.shared.u64 	%rd374, [%r1993];
	add.s64 	%rd375, %rd374, %rd25;
	shl.b64 	%rd376, %rd375, 2;
	add.s64 	%rd377, %rd24, %rd376;
	st.global.u32 	[%rd377+24576], %r1991;
	bar.warp.sync 	-1;
	bra.uni 	$L__BB10_333;
$L__BB10_298:
	ld.param.u32 	%r2093, [_ZN3cub18CUB_300001_SM_10006detail10radix_sort29DeviceRadixSortOnesweepKernelINS1_5radix10policy_hubIiiyE10Policy1000ELNS0_9SortOrderE0EiiyiiNS1_21identity_decomposer_tEEEvPT5_SB_PT3_PKSC_PT1_PKSG_PT2_PKSK_T4_iiT6__param_8];
	mad.lo.s32 	%r439, %r3, -6528, %r2093;
	shl.b32 	%r1994, %r352, 3;
	add.s32 	%r1996, %r1939, %r1994;
	ld.shared.u64 	%rd26, [%r1996+26112];
	setp.ge.s32 	%p188, %r437, %r439;
	@%p188 bra 	$L__BB10_300;
	ld.shared.u32 	%r1997, [%r438];
	add.s64 	%rd378, %rd26, %rd25;
	shl.b64 	%rd379, %rd378, 2;
	add.s64 	%rd380, %rd24, %rd379;
	st.global.u32 	[%rd380], %r1997;
$L__BB10_300:
	bar.warp.sync 	-1;
	shl.b32 	%r1998, %r353, 3;
	add.s32 	%r2000, %r1939, %r1998;
	ld.shared.u64 	%rd27, [%r2000+26112];
	add.s32 	%r2001, %r437, 384;
	setp.ge.s32 	%p189, %r2001, %r439;
	@%p189 bra 	$L__BB10_302;
	ld.shared.u32 	%r2002, [%r438+1536];
	add.s64 	%rd381, %rd27, %rd25;
	shl.b64 	%rd382, %rd381, 2;
	add.s64 	%rd383, %rd24, %rd382;
	st.global.u32 	[%rd383+1536], %r2002;
$L__BB10_302:
	bar.warp.sync 	-1;
	shl.b32 	%r2003, %r354, 3;
	add.s32 	%r2005, %r1939, %r2003;
	ld.shared.u64 	%rd28, [%r2005+26112];
	add.s32 	%r2006, %r437, 768;
	setp.ge.s32 	%p190, %r2006, %r439;
	@%p190 bra 	$L__BB10_304;
	ld.shared.u32 	%r2007, [%r438+3072];
	add.s64 	%rd384, %rd28, %rd25;
	shl.b64 	%rd385, %rd384, 2;
	add.s64 	%rd386, %rd24, %rd385;
	st.global.u32 	[%rd386+3072], %r2007;
$L__BB10_304:
	bar.warp.sync 	-1;
	shl.b32 	%r2008, %r355, 3;
	add.s32 	%r2010, %r1939, %r2008;
	ld.shared.u64 	%rd29, [%r2010+26112];
	add.s32 	%r2011, %r437, 1152;
	setp.ge.s32 	%p191, %r2011, %r439;
	@%p191 bra 	$L__BB10_306;
	ld.shared.u32 	%r2012, [%r438+4608];
	add.s64 	%rd387, %rd29, %rd25;
	shl.b64 	%rd388, %rd387, 2;
	add.s64 	%rd389, %rd24, %rd388;
	st.global.u32 	[%rd389+4608], %r2012;
$L__BB10_306:
	bar.warp.sync 	-1;
	shl.b32 	%r2013, %r356, 3;
	add.s32 	%r2015, %r1939, %r2013;
	ld.shared.u64 	%rd30, [%r2015+26112];
	add.s32 	%r2016, %r437, 1536;
	setp.ge.s32 	%p192, %r2016, %r439;
	@%p192 bra 	$L__BB10_308;
	ld.shared.u32 	%r2017, [%r438+6144];
	add.s64 	%rd390, %rd30, %rd25;
	shl.b64 	%rd391, %rd390, 2;
	add.s64 	%rd392, %rd24, %rd391;
	st.global.u32 	[%rd392+6144], %r2017;
$L__BB10_308:
	bar.warp.sync 	-1;
	shl.b32 	%r2018, %r357, 3;
	add.s32 	%r2020, %r1939, %r2018;
	ld.shared.u64 	%rd31, [%r2020+26112];
	add.s32 	%r2021, %r437, 1920;
	setp.ge.s32 	%p193, %r2021, %r439;
	@%p193 bra 	$L__BB10_310;
	ld.shared.u32 	%r2022, [%r438+7680];
	add.s64 	%rd393, %rd31, %rd25;
	shl.b64 	%rd394, %rd393, 2;
	add.s64 	%rd395, %rd24, %rd394;
	st.global.u32 	[%rd395+7680], %r2022;
$L__BB10_310:
	bar.warp.sync 	-1;
	shl.b32 	%r2023, %r358, 3;
	add.s32 	%r2025, %r1939, %r2023;
	ld.shared.u64 	%rd32, [%r2025+26112];
	add.s32 	%r2026, %r437, 2304;
	setp.ge.s32 	%p194, %r2026, %r439;
	@%p194 bra 	$L__BB10_312;
	ld.shared.u32 	%r2027, [%r438+9216];
	add.s64 	%rd396, %rd32, %rd25;
	shl.b64 	%rd397, %rd396, 2;
	add.s64 	%rd398, %rd24, %rd397;
	st.global.u32 	[%rd398+9216], %r2027;
$L__BB10_312:
	bar.warp.sync 	-1;
	shl.b32 	%r2028, %r359, 3;
	add.s32 	%r2030, %r1939, %r2028;
	ld.shared.u64 	%rd33, [%r2030+26112];
	add.s32 	%r2031, %r437, 2688;
	setp.ge.s32 	%p195, %r2031, %r439;
	@%p195 bra 	$L__BB10_314;
	ld.shared.u32 	%r2032, [%r438+10752];
	add.s64 	%rd399, %rd33, %rd25;
	shl.b64 	%rd400, %rd399, 2;
	add.s64 	%rd401, %rd24, %rd400;
	st.global.u32 	[%rd401+10752], %r2032;
$L__BB10_314:
	bar.warp.sync 	-1;
	shl.b32 	%r2033, %r360, 3;
	add.s32 	%r2035, %r1939, %r2033;
	ld.shared.u64 	%rd34, [%r2035+26112];
	or.b32  	%r2036, %r437, 3072;
	setp.ge.s32 	%p196, %r2036, %r439;
	@%p196 bra 	$L__BB10_316;
	ld.shared.u32 	%r2037, [%r438+12288];
	add.s64 	%rd402, %rd34, %rd25;
	shl.b64 	%rd403, %rd402, 2;
	add.s64 	%rd404, %rd24, %rd403;
	st.global.u32 	[%rd404+12288], %r2037;
$L__BB10_316:
	bar.warp.sync 	-1;
	shl.b32 	%r2038, %r361, 3;
	add.s32 	%r2040, %r1939, %r2038;
	ld.shared.u64 	%rd35, [%r2040+26112];
	add.s32 	%r2041, %r437, 3456;
	setp.ge.s32 	%p197, %r2041, %r439;
	@%p197 bra 	$L__BB10_318;
	ld.shared.u32 	%r2042, [%r438+13824];
	add.s64 	%rd405, %rd35, %rd25;
	shl.b64 	%rd406, %rd405, 2;
	add.s64 	%rd407, %rd24, %rd406;
	st.global.u32 	[%rd407+13824], %r2042;
$L__BB10_318:
	bar.warp.sync 	-1;
	shl.b32 	%r2043, %r362, 3;
	add.s32 	%r2045, %r1939, %r2043;
	ld.shared.u64 	%rd36, [%r2045+26112];
	add.s32 	%r2046, %r437, 3840;
	setp.ge.s32 	%p198, %r2046, %r439;
	@%p198 bra 	$L__BB10_320;
	ld.shared.u32 	%r2047, [%r438+15360];
	add.s64 	%rd408, %rd36, %rd25;
	shl.b64 	%rd409, %rd408, 2;
	add.s64 	%rd410, %rd24, %rd409;
	st.global.u32 	[%rd410+15360], %r2047;
$L__BB10_320:
	bar.warp.sync 	-1;
	shl.b32 	%r2048, %r363, 3;
	add.s32 	%r2050, %r1939, %r2048;
	ld.shared.u64 	%rd37, [%r2050+26112];
	add.s32 	%r2051, %r437, 4224;
	setp.ge.s32 	%p199, %r2051, %r439;
	@%p199 bra 	$L__BB10_322;
	ld.shared.u32 	%r2052, [%r438+16896];
	add.s64 	%rd411, %rd37, %rd25;
	shl.b64 	%rd412, %rd411, 2;
	add.s64 	%rd413, %rd24, %rd412;
	st.global.u32 	[%rd413+16896], %r2052;
$L__BB10_322:
	bar.warp.sync 	-1;
	shl.b32 	%r2053, %r364, 3;
	add.s32 	%r2055, %r1939, %r2053;
	ld.shared.u64 	%rd38, [%r2055+26112];
	add.s32 	%r2056, %r437, 4608;
	setp.ge.s32 	%p200, %r2056, %r439;
	@%p200 bra 	$L__BB10_324;
	ld.shared.u32 	%r2057, [%r438+18432];
	add.s64 	%rd414, %rd38, %rd25;
	shl.b64 	%rd415, %rd414, 2;
	add.s64 	%rd416, %rd24, %rd415;
	st.global.u32 	[%rd416+18432], %r2057;
$L__BB10_324:
	bar.warp.sync 	-1;
	shl.b32 	%r2058, %r365, 3;
	add.s32 	%r2060, %r1939, %r2058;
	ld.shared.u64 	%rd39, [%r2060+26112];
	add.s32 	%r2061, %r437, 4992;
	setp.ge.s32 	%p201, %r2061, %r439;
	@%p201 bra 	$L__BB10_326;
	ld.shared.u32 	%r2062, [%r438+19968];
	add.s64 	%rd417, %rd39, %rd25;
	shl.b64 	%rd418, %rd417, 2;
	add.s64 	%rd419, %rd24, %rd418;
	st.global.u32 	[%rd419+19968], %r2062;
$L__BB10_326:
	bar.warp.sync 	-1;
	shl.b32 	%r2063, %r366, 3;
	add.s32 	%r2065, %r1939, %r2063;
	ld.shared.u64 	%rd40, [%r2065+26112];
	add.s32 	%r2066, %r437, 5376;
	setp.ge.s32 	%p202, %r2066, %r439;
	@%p202 bra 	$L__BB10_328;
	ld.shared.u32 	%r2067, [%r438+21504];
	add.s64 	%rd420, %rd40, %rd25;
	shl.b64 	%rd421, %rd420, 2;
	add.s64 	%rd422, %rd24, %rd421;
	st.global.u32 	[%rd422+21504], %r2067;
$L__BB10_328:
	bar.warp.sync 	-1;
	shl.b32 	%r2068, %r367, 3;
	add.s32 	%r2070, %r1939, %r2068;
	ld.shared.u64 	%rd41, [%r2070+26112];
	add.s32 	%r2071, %r437, 5760;
	setp.ge.s32 	%p203, %r2071, %r439;
	@%p203 bra 	$L__BB10_330;
	ld.shared.u32 	%r2072, [%r438+23040];
	add.s64 	%rd423, %rd41, %rd25;
	shl.b64 	%rd424, %rd423, 2;
	add.s64 	%rd425, %rd24, %rd424;
	st.global.u32 	[%rd425+23040], %r2072;
$L__BB10_330:
	bar.warp.sync 	-1;
	shl.b32 	%r2073, %r368, 3;
	add.s32 	%r2075, %r1939, %r2073;
	ld.shared.u64 	%rd426, [%r2075+26112];
	add.s64 	%rd42, %rd426, %rd25;
	or.b32  	%r2076, %r437, 6144;
	setp.ge.s32 	%p204, %r2076, %r439;
	@%p204 bra 	$L__BB10_332;
	ld.shared.u32 	%r2077, [%r438+24576];
	shl.b64 	%rd427, %rd42, 2;
	add.s64 	%rd428, %rd24, %rd427;
	st.global.u32 	[%rd428+24576], %r2077;
$L__BB10_332:
	bar.warp.sync 	-1;
$L__BB10_333:
	ret;

}


// ===== COMPILED SASS (sm_100) =====

	.target	sm_100

	.elftype	@"ET_EXEC"


//--------------------- .note.nv.tkinfo           --------------------------
	.section	.note.nv.tkinfo,"",@"SHT_NOTE"
	.sectionflags	@"SHF_NOTE_NV_TKINFO"
	.tkinfo
        /*0018*/ 	.word	0x00000002
        /*0030*/ 	.string	""
        /*0030*/ 	.string	"ptxas"
        /*0030*/ 	.string	"Cuda compilation tools, release 13.0, V13.0.88"
        /*0030*/ 	.string	"Build cuda_13.0.r13.0/compiler.36424714_0"
        /*0030*/ 	.string	"-arch sm_100 -m 64 "



//--------------------- .note.nv.cuinfo           --------------------------
	.section	.note.nv.cuinfo,"",@"SHT_NOTE"
	.sectionflags	@"SHF_NOTE_NV_CUINFO"
        /*0018*/ 	.short	0x0002
        /*001a*/ 	.short	0x0064
        /*001c*/ 	.short	0x0082
	.zero		2


//--------------------- .nv.info                  --------------------------
	.section	.nv.info,"",@"SHT_CUDA_INFO"
	.align	4


	//----- nvinfo : EIATTR_REGCOUNT
	.align		4
        /*0000*/ 	.byte	0x04, 0x2f
        /*0002*/ 	.short	(.L_46 - .L_45)
	.align		4
.L_45:
        /*0004*/ 	.word	index@(_ZN3cub18CUB_300001_SM_10006detail11EmptyKernelIvEEvv)
        /*0008*/ 	.word	0x00000004


	//----- nvinfo : EIATTR_FRAME_SIZE
	.align		4
.L_46:
        /*000c*/ 	.byte	0x04, 0x11
        /*000e*/ 	.short	(.L_48 - .L_47)
	.align		4
.L_47:
        /*0010*/ 	.word	index@(_ZN3cub18CUB_300001_SM_10006detail11EmptyKernelIvEEvv)
        /*0014*/ 	.word	0x00000000


	//----- nvinfo : EIATTR_REGCOUNT
	.align		4
.L_48:
        /*0018*/ 	.byte	0x04, 0x2f
        /*001a*/ 	.short	(.L_50 - .L_49)
	.align		4
.L_49:
        /*001c*/ 	.word	index@(_ZN3cub18CUB_300001_SM_10006detail10merge_sort30DeviceMergeSortBlockSortKernelINS2_10policy_hubIN6thrust24THRUST_300001_SM_1000_NS10device_ptrI6MyItemEEE9Policy600ES9_PNS0_8NullTypeES9_SD_jN4cuda3std3__44lessIS8_EES8_SC_EEvbT0_T1_T2_T3_T4_PT6_PT7_T5_NS1_7vsmem_tE)
        /*0020*/ 	.word	0x00000030


	//----- nvinfo : EIATTR_FRAME_SIZE
	.align		4
.L_50:
        /*0024*/ 	.byte	0x04, 0x11
        /*0026*/ 	.short	(.L_52 - .L_51)
	.align		4
.L_51:
        /*0028*/ 	.word	index@(_ZN3cub18CUB_300001_SM_10006detail10merge_sort30DeviceMergeSortBlockSortKernelINS2_10policy_hubIN6thrust24THRUST_300001_SM_1000_NS10device_ptrI6MyItemEEE9Policy600ES9_PNS0_8NullTypeES9_SD_jN4cuda3std3__44lessIS8_EES8_SC_EEvbT0_T1_T2_T3_T4_PT6_PT7_T5_NS1_7vsmem_tE)
        /*002c*/ 	.word	0x00000000


	//----- nvinfo : EIATTR_REGCOUNT
	.align		4
.L_52:
        /*0030*/ 	.byte	0x04, 0x2f
        /*0032*/ 	.short	(.L_54 - .L_53)
	.align		4
.L_53:
        /*0034*/ 	.word	index@(_ZN3cub18CUB_300001_SM_10006detail10merge_sort30DeviceMergeSortPartitionKernelIN6thrust24THRUST_300001_SM_1000_NS10device_ptrI6MyItemEEjN4cuda3std3__44lessIS7_EES7_EEvbT_PT2_T0_SH_PSH_T1_SH_i)
        /*0038*/ 	.word	0x00000013


	//----- nvinfo : EIATTR_FRAME_SIZE
	.align		4
.L_54:
        /*003c*/ 	.byte	0x04, 0x11
        /*003e*/ 	.short	(.L_56 - .L_55)
	.align		4
.L_55:
        /*0040*/ 	.word	index@(_ZN3cub18CUB_300001_SM_10006detail10merge_sort30DeviceMergeSortPartitionKernelIN6thrust24THRUST_300001_SM_1000_NS10device_ptrI6MyItemEEjN4cuda3std3__44lessIS7_EES7_EEvbT_PT2_T0_SH_PSH_T1_SH_i)
        /*0044*/ 	.word	0x00000000


	//----- nvinfo : EIATTR_REGCOUNT
	.align		4
.L_56:
        /*0048*/ 	.byte	0x04, 0x2f
        /*004a*/ 	.short	(.L_58 - .L_57)
	.align		4
.L_57:
        /*004c*/ 	.word	index@(_ZN3cub18CUB_300001_SM_10006detail10merge_sort26DeviceMergeSortMergeKernelINS2_10policy_hubIN6thrust24THRUST_300001_SM_1000_NS10device_ptrI6MyItemEEE9Policy600ES9_PNS0_8NullTypeES9_SD_jN4cuda3std3__44lessIS8_EES8_SC_EEvbT2_T3_T4_PT6_PT7_T5_PSL_SL_NS1_7vsmem_tE)
        /*0050*/ 	.word	0x00000020


	//----- nvinfo : EIATTR_FRAME_SIZE
	.align		4
.L_58:
        /*0054*/ 	.byte	0x04, 0x11
        /*0056*/ 	.short	(.L_60 - .L_59)
	.align		4
.L_59:
        /*0058*/ 	.word	index@(_ZN3cub18CUB_300001_SM_10006detail10merge_sort26DeviceMergeSortMergeKernelINS2_10policy_hubIN6thrust24THRUST_300001_SM_1000_NS10device_ptrI6MyItemEEE9Policy600ES9_PNS0_8NullTypeES9_SD_jN4cuda3std3__44lessIS8_EES8_SC_EEvbT2_T3_T4_PT6_PT7_T5_PSL_SL_NS1_7vsmem_tE)
        /*005c*/ 	.word	0x00000000


	//----- nvinfo : EIATTR_REGCOUNT
	.align		4
.L_60:
        /*0060*/ 	.byte	0x04, 0x2f
        /*0062*/ 	.short	(.L_62 - .L_61)
	.align		4
.L_61:
        /*0064*/ 	.word	index@(_ZN3cub18CUB_300001_SM_10006detail10merge_sort30DeviceMergeSortBlockSortKernelINS2_10policy_hubIN6thrust24THRUST_300001_SM_1000_NS10device_ptrI6MyItemEEE9Policy600ES9_PNS0_8NullTypeES9_SD_mN4cuda3std3__44lessIS8_EES8_SC_EEvbT0_T1_T2_T3_T4_PT6_PT7_T5_NS1_7vsmem_tE)
        /*0068*/ 	.word	0x00000030


	//----- nvinfo : EIATTR_FRAME_SIZE
	.align		4
.L_62:
        /*006c*/ 	.byte	0x04, 0x11
        /*006e*/ 	.short	(.L_64 - .L_63)
	.align		4
.L_63:
        /*0070*/ 	.word	index@(_ZN3cub18CUB_300001_SM_10006detail10merge_sort30DeviceMergeSortBlockSortKernelINS2_10policy_hubIN6thrust24THRUST_300001_SM_1000_NS10device_ptrI6MyItemEEE9Policy600ES9_PNS0_8NullTypeES9_SD_mN4cuda3std3__44lessIS8_EES8_SC_EEvbT0_T1_T2_T3_T4_PT6_PT7_T5_NS1_7vsmem_tE)
        /*0074*/ 	.word	0x00000000


	//----- nvinfo : EIATTR_REGCOUNT
	.align		4
.L_64:
        /*0078*/ 	.byte	0x04, 0x2f
        /*007a*/ 	.short	(.L_66 - .L_65)
	.align		4
.L_65:
        /*007c*/ 	.word	index@(_ZN3cub18CUB_300001_SM_10006detail10merge_sort30DeviceMergeSortPartitionKernelIN6thrust24THRUST_300001_SM_1000_NS10device_ptrI6MyItemEEmN4cuda3std3__44lessIS7_EES7_EEvbT_PT2_T0_SH_PSH_T1_SH_i)
        /*0080*/ 	.word	0x00000017


	//----- nvinfo : EIATTR_FRAME_SIZE
	.align		4
.L_66:
        /*0084*/ 	.byte	0x04, 0x11
        /*0086*/ 	.short	(.L_68 - .L_67)
	.align		4
.L_67:
        /*0088*/ 	.word	index@(_ZN3cub18CUB_300001_SM_10006detail10merge_sort30DeviceMergeSortPartitionKernelIN6thrust24THRUST_300001_SM_1000_NS10device_ptrI6MyItemEEmN4cuda3std3__44lessIS7_EES7_EEvbT_PT2_T0_SH_PSH_T1_SH_i)
        /*008c*/ 	.word	0x00000000


	//----- nvinfo : EIATTR_REGCOUNT
	.align		4
.L_68:
        /*0090*/ 	.byte	0x04, 0x2f
        /*0092*/ 	.short	(.L_70 - .L_69)
	.align		4
.L_69:
        /*0094*/ 	.word	index@(_ZN3cub18CUB_300001_SM_10006detail10merge_sort26DeviceMergeSortMergeKernelINS2_10policy_hubIN6thrust24THRUST_300001_SM_1000_NS10device_ptrI6MyItemEEE9Policy600ES9_PNS0_8NullTypeES9_SD_mN4cuda3std3__44lessIS8_EES8_SC_EEvbT2_T3_T4_PT6_PT7_T5_PSL_SL_NS1_7vsmem_tE)
        /*0098*/ 	.word	0x00000020


	//----- nvinfo : EIATTR_FRAME_SIZE
	.align		4
.L_70:
        /*009c*/ 	.byte	0x04, 0x11
        /*009e*/ 	.short	(.L_72 - .L_71)
	.align		4
.L_71:
        /*00a0*/ 	.word	index@(_ZN3cub18CUB_300001_SM_10006detail10merge_sort26DeviceMergeSortMergeKernelINS2_10policy_hubIN6thrust24THRUST_300001_SM_1000_NS10device_ptrI6MyItemEEE9Policy600ES9_PNS0_8NullTypeES9_SD_mN4cuda3std3__44lessIS8_EES8_SC_EEvbT2_T3_T4_PT6_PT7_T5_PSL_SL_NS1_7vsmem_tE)
        /*00a4*/ 	.word	0x00000000


	//----- nvinfo : EIATTR_REGCOUNT
	.align		4
.L_72:
        /*00a8*/ 	.byte	0x04, 0x2f
        /*00aa*/ 	.short	(.L_74 - .L_73)
	.align		4
.L_73:
        /*00ac*/ 	.word	index@(_ZN3cub18CUB_300001_SM_10006detail10radix_sort31DeviceRadixSortSingleTileKernelINS1_5radix10policy_hubIiiyE10Policy1000ELNS0_9SortOrderE0EiiyNS1_21identity_decomposer_tEEEvPKT1_PSA_PKT2_PSE_T3_iiT4_)
        /*00b0*/ 	.word	0x00000099


	//----- nvinfo : EIATTR_FRAME_SIZE
	.align		4
.L_74:
        /*00b4*/ 	.byte	0x04, 0x11
        /*00b6*/ 	.short	(.L_76 - .L_75)
	.align		4
.L_75:
        /*00b8*/ 	.word	index@(_ZN3cub18CUB_300001_SM_10006detail10radix_sort31DeviceRadixSortSingleTileKernelINS1_5radix10policy_hubIiiyE10Policy1000ELNS0_9SortOrderE0EiiyNS1_21identity_decomposer_tEEEvPKT1_PSA_PKT2_PSE_T3_iiT4_)
        /*00bc*/ 	.word	0x00000000


	//----- nvinfo : EIATTR_REGCOUNT
	.align		4
.L_76:
        /*00c0*/ 	.byte	0x04, 0x2f
        /*00c2*/ 	.short	(.L_78 - .L_77)
	.align		4
.L_77:
        /*00c4*/ 	.word	index@(_ZN3cub18CUB_300001_SM_10006detail10radix_sort30DeviceRadixSortHistogramKernelINS1_5radix10policy_hubIiiyE10Policy1000ELNS0_9SortOrderE0EiyNS1_21identity_decomposer_tEEEvPT2_PKT1_SA_iiT3_)
        /*00c8*/ 	.word	0x00000020


	//----- nvinfo : EIATTR_FRAME_SIZE
	.align		4
.L_78:
        /*00cc*/ 	.byte	0x04, 0x11
        /*00ce*/ 	.short	(.L_80 - .L_79)
	.align		4
.L_79:
        /*00d0*/ 	.word	index@(_ZN3cub18CUB_300001_SM_10006detail10radix_sort30DeviceRadixSortHistogramKernelINS1_5radix10policy_hubIiiyE10Policy1000ELNS0_9SortOrderE0EiyNS1_21identity_decomposer_tEEEvPT2_PKT1_SA_iiT3_)
        /*00d4*/ 	.word	0x00000000


	//----- nvinfo : EIATTR_REGCOUNT
	.align		4
.L_80:
        /*00d8*/ 	.byte	0x04, 0x2f
        /*00da*/ 	.short	(.L_82 - .L_81)
	.align		4
.L_81:
        /*00dc*/ 	.word	index@(_ZN3cub18CUB_300001_SM_10006detail10radix_sort33DeviceRadixSortExclusiveSumKernelINS1_5radix10policy_hubIiiyE10Policy1000EyEEvPT0_)
        /*00e0*/ 	.word	0x00000020


	//----- nvinfo : EIATTR_FRAME_SIZE
	.align		4
.L_82:
        /*00e4*/ 	.byte	0x04, 0x11
        /*00e6*/ 	.short	(.L_84 - .L_83)
	.align		4
.L_83:
        /*00e8*/ 	.word	index@(_ZN3cub18CUB_300001_SM_10006detail10radix_sort33DeviceRadixSortExclusiveSumKernelINS1_5radix10policy_hubIiiyE10Policy1000EyEEvPT0_)
        /*00ec*/ 	.word	0x00000000


	//----- nvinfo : EIATTR_REGCOUNT
	.align		4
.L_84:
        /*00f0*/ 	.byte	0x04, 0x2f
        /*00f2*/ 	.short	(.L_86 - .L_85)
	.align		4
.L_85:
        /*00f4*/ 	.word	index@(_ZN3cub18CUB_300001_SM_10006detail10radix_sort29DeviceRadixSortOnesweepKernelINS1_5radix10policy_hubIiiyE10Policy1000ELNS0_9SortOrderE0EiiyiiNS1_21identity_decomposer_tEEEvPT5_SB_PT3_PKSC_PT1_PKSG_PT2_PKSK_T4_iiT6_)
        /*00f8*/ 	.word	0x00000049


	//----- nvinfo : EIATTR_FRAME_SIZE
	.align		4
.L_86:
        /*00fc*/ 	.byte	0x04, 0x11
        /*00fe*/ 	.short	(.L_88 - .L_87)
	.align		4
.L_87:
        /*0100*/ 	.word	index@(_ZN3cub18CUB_300001_SM_10006detail10radix_sort29DeviceRadixSortOnesweepKernelINS1_5radix10policy_hubIiiyE10Policy1000ELNS0_9SortOrderE0EiiyiiNS1_21identity_decomposer_tEEEvPT5_SB_PT3_PKSC_PT1_PKSG_PT2_PKSK_T4_iiT6_)
        /*0104*/ 	.word	0x00000000


	//----- nvinfo : EIATTR_MIN_STACK_SIZE
	.align		4
.L_88:
        /*0108*/ 	.byte	0x04, 0x12
        /*010a*/ 	.short	(.L_90 - .L_89)
	.align		4
.L_89:
        /*010c*/ 	.word	index@(_ZN3cub18CUB_300001_SM_10006detail10radix_sort29DeviceRadixSortOnesweepKernelINS1_5radix10policy_hubIiiyE10Policy1000ELNS0_9SortOrderE0EiiyiiNS1_21identity_decomposer_tEEEvPT5_SB_PT3_PKSC_PT1_PKSG_PT2_PKSK_T4_iiT6_)
        /*0110*/ 	.word	0x00000000


	//----- nvinfo : EIATTR_MIN_STACK_SIZE
	.align		4
.L_90:
        /*0114*/ 	.byte	0x04, 0x12
        /*0116*/ 	.short	(.L_92 - .L_91)
	.align		4
.L_91:
        /*0118*/ 	.word	index@(_ZN3cub18CUB_300001_SM_10006detail10radix_sort33DeviceRadixSortExclusiveSumKernelINS1_5radix10policy_hubIiiyE10Policy1000EyEEvPT0_)
        /*011c*/ 	.word	0x00000000


	//----- nvinfo : EIATTR_MIN_STACK_SIZE
	.align		4
.L_92:
        /*0120*/ 	.byte	0x04, 0x12
        /*0122*/ 	.short	(.L_94 - .L_93)
	.align		4
.L_93:
        /*0124*/ 	.word	index@(_ZN3cub18CUB_300001_SM_10006detail10radix_sort30DeviceRadixSortHistogramKernelINS1_5radix10policy_hubIiiyE10Policy1000ELNS0_9SortOrderE0EiyNS1_21identity_decomposer_tEEEvPT2_PKT1_SA_iiT3_)
        /*0128*/ 	.word	0x00000000


	//----- nvinfo : EIATTR_MIN_STACK_SIZE
	.align		4
.L_94:
        /*012c*/ 	.byte	0x04, 0x12
        /*012e*/ 	.short	(.L_96 - .L_95)
	.align		4
.L_95:
        /*0130*/ 	.word	index@(_ZN3cub18CUB_300001_SM_10006detail10radix_sort31DeviceRadixSortSingleTileKernelINS1_5radix10policy_hubIiiyE10Policy1000ELNS0_9SortOrderE0EiiyNS1_21identity_decomposer_tEEEvPKT1_PSA_PKT2_PSE_T3_iiT4_)
        /*0134*/ 	.word	0x00000000


	//----- nvinfo : EIATTR_MIN_STACK_SIZE
	.align		4
.L_96:
        /*0138*/ 	.byte	0x04, 0x12
        /*013a*/ 	.short	(.L_98 - .L_97)
	.align		4
.L_97:
        /*013c*/ 	.word	index@(_ZN3cub18CUB_300001_SM_10006detail10merge_sort26DeviceMergeSortMergeKernelINS2_10policy_hubIN6thrust24THRUST_300001_SM_1000_NS10device_ptrI6MyItemEEE9Policy600ES9_PNS0_8NullTypeES9_SD_mN4cuda3std3__44lessIS8_EES8_SC_EEvbT2_T3_T4_PT6_PT7_T5_PSL_SL_NS1_7vsmem_tE)
        /*0140*/ 	.word	0x00000000


	//----- nvinfo : EIATTR_MIN_STACK_SIZE
	.align		4
.L_98:
        /*0144*/ 	.byte	0x04, 0x12
        /*0146*/ 	.short	(.L_100 - .L_99)
	.align		4
.L_99:
        /*0148*/ 	.word	index@(_ZN3cub18CUB_300001_SM_10006detail10merge_sort30DeviceMergeSortPartitionKernelIN6thrust24THRUST_300001_SM_1000_NS10device_ptrI6MyItemEEmN4cuda3std3__44lessIS7_EES7_EEvbT_PT2_T0_SH_PSH_T1_SH_i)
        /*014c*/ 	.word	0x00000000


	//----- nvinfo : EIATTR_MIN_STACK_SIZE
	.align		4
.L_100:
        /*0150*/ 	.byte	0x04, 0x12
        /*0152*/ 	.short	(.L_102 - .L_101)
	.align		4
.L_101:
        /*0154*/ 	.word	index@(_ZN3cub18CUB_300001_SM_10006detail10merge_sort30DeviceMergeSortBlockSortKernelINS2_10policy_hubIN6thrust24THRUST_300001_SM_1000_NS10device_ptrI6MyItemEEE9Policy600ES9_PNS0_8NullTypeES9_SD_mN4cuda3std3__44lessIS8_EES8_SC_EEvbT0_T1_T2_T3_T4_PT6_PT7_T5_NS1_7vsmem_tE)
        /*0158*/ 	.word	0x00000000


	//----- nvinfo : EIATTR_MIN_STACK_SIZE
	.align		4
.L_102:
        /*015c*/ 	.byte	0x04, 0x12
        /*015e*/ 	.short	(.L_104 - .L_103)
	.align		4
.L_103:
        /*0160*/ 	.word	index@(_ZN3cub18CUB_300001_SM_10006detail10merge_sort26DeviceMergeSortMergeKernelINS2_10policy_hubIN6thrust24THRUST_300001_SM_1000_NS10device_ptrI6MyItemEEE9Policy600ES9_PNS0_8NullTypeES9_SD_jN4cuda3std3__44lessIS8_EES8_SC_EEvbT2_T3_T4_PT6_PT7_T5_PSL_SL_NS1_7vsmem_tE)
        /*0164*/ 	.word	0x00000000


	//----- nvinfo : EIATTR_MIN_STACK_SIZE
	.align		4
.L_104:
        /*0168*/ 	.byte	0x04, 0x12
        /*016a*/ 	.short	(.L_106 - .L_105)
	.align		4
.L_105:
        /*016c*/ 	.word	index@(_ZN3cub18CUB_300001_SM_10006detail10merge_sort30DeviceMergeSortPartitionKernelIN6thrust24THRUST_300001_SM_1000_NS10device_ptrI6MyItemEEjN4cuda3std3__44lessIS7_EES7_EEvbT_PT2_T0_SH_PSH_T1_SH_i)
        /*0170*/ 	.word	0x00000000


	//----- nvinfo : EIATTR_MIN_STACK_SIZE
	.align		4
.L_106:
        /*0174*/ 	.byte	0x04, 0x12
        /*0176*/ 	.short	(.L_108 - .L_107)
	.align		4
.L_107:
        /*0178*/ 	.word	index@(_ZN3cub18CUB_300001_SM_10006detail10merge_sort30DeviceMergeSortBlockSortKernelINS2_10policy_hubIN6thrust24THRUST_300001_SM_1000_NS10device_ptrI6MyItemEEE9Policy600ES9_PNS0_8NullTypeES9_SD_jN4cuda3std3__44lessIS8_EES8_SC_EEvbT0_T1_T2_T3_T4_PT6_PT7_T5_NS1_7vsmem_tE)
        /*017c*/ 	.word	0x00000000


	//----- nvinfo : EIATTR_MIN_STACK_SIZE
	.align		4
.L_108:
        /*0180*/ 	.byte	0x04, 0x12
        /*0182*/ 	.short	(.L_110 - .L_109)
	.align		4
.L_109:
        /*0184*/ 	.word	index@(_ZN3cub18CUB_300001_SM_10006detail11EmptyKernelIvEEvv)
        /*0188*/ 	.word	0x00000000
.L_110:


//--------------------- .nv.compat                --------------------------
	.section	.nv.compat,"",@"SHT_CUDA_COMPAT_INFO"
	.align	4
        /*0000*/ 	.byte	0x02, 0x09, 0x00, 0x00, 0x02, 0x02, 0x01, 0x00, 0x02, 0x05, 0x05, 0x00, 0x03, 0x07, 0x01, 0x01
        /*0010*/ 	.byte	0x02, 0x03, 0x00, 0x00, 0x02, 0x06, 0x01, 0x00, 0x04, 0x0b, 0x08, 0x00, 0x09, 0x00, 0x00, 0x00
        /*0020*/ 	.byte	0x00, 0x00, 0x00, 0x00


//--------------------- .nv.info._ZN3cub18CUB_300001_SM_10006detail10radix_sort29DeviceRadixSortOnesweepKernelINS1_5radix10policy_hubIiiyE10Policy1000ELNS0_9SortOrderE0EiiyiiNS1_21identity_decomposer_tEEEvPT5_SB_PT3_PKSC_PT1_PKSG_PT2_PKSK_T4_iiT6_ --------------------------
	.section	.nv.info._ZN3cub18CUB_300001_SM_10006detail10radix_sort29DeviceRadixSortOnesweepKernelINS1_5radix10policy_hubIiiyE10Policy1000ELNS0_9SortOrderE0EiiyiiNS1_21identity_decomposer_tEEEvPT5_SB_PT3_PKSC_PT1_PKSG_PT2_PKSK_T4_iiT6_,"",@"SHT_CUDA_INFO"
	.sectionflags	@""
	.align	4


	//----- nvinfo : EIATTR_CUDA_API_VERSION
	.align		4
        /*0000*/ 	.byte	0x04, 0x37
        /*0002*/ 	.short	(.L_112 - .L_111)
.L_111:
        /*0004*/ 	.word	0x00000082


	//----- nvinfo : EIATTR_KPARAM_INFO
	.align		4
.L_112:
        /*0008*/ 	.byte	0x04, 0x17
        /*000a*/ 	.short	(.L_114 - .L_113)
.L_113:
        /*000c*/ 	.word	0x00000000
        /*0010*/ 	.short	0x000b
        /*0012*/ 	.short	0x004c
        /*0014*/ 	.byte	0x00, 0xf0, 0x05, 0x00


	//----- nvinfo : EIATTR_KPARAM_INFO
	.align		4
.L_114:
        /*0018*/ 	.byte	0x04, 0x17
        /*001a*/ 	.short	(.L_116 - .L_115)
.L_115:
        /*001c*/ 	.word	0x00000000
        /*0020*/ 	.short	0x000a
        /*0022*/ 	.short	0x0048
        /*0024*/ 	.byte	0x00, 0xf0, 0x11, 0x00


	//----- nvinfo : EIATTR_KPARAM_INFO
	.align		4
.L_116:
        /*0028*/ 	.byte	0x04, 0x17
        /*002a*/ 	.short	(.L_118 - .L_117)
.L_117:
        /*002c*/ 	.word	0x00000000
        /*0030*/ 	.short	0x0009
        /*0032*/ 	.short	0x0044
        /*0034*/ 	.byte	0x00, 0xf0, 0x11, 0x00


	//----- nvinfo : EIATTR_KPARAM_INFO
	.align		4
.L_118:
        /*0038*/ 	.byte	0x04, 0x17
        /*003a*/ 	.short	(.L_120 - .L_119)
.L_119:
        /*003c*/ 	.word	0x00000000
        /*0040*/ 	.short	0x0008
        /*0042*/ 	.short	0x0040
        /*0044*/ 	.byte	0x00, 0xf0, 0x11, 0x00


	//----- nvinfo : EIATTR_KPARAM_INFO
	.align		4
.L_120:
        /*0048*/ 	.byte	0x04, 0x17
        /*004a*/ 	.short	(.L_122 - .L_121)
.L_121:
        /*004c*/ 	.word	0x00000000
        /*0050*/ 	.short	0x0007
        /*0052*/ 	.short	0x0038
        /*0054*/ 	.byte	0x00, 0xf5, 0x21, 0x00


	//----- nvinfo : EIATTR_KPARAM_INFO
	.align		4
.L_122:
        /*0058*/ 	.byte	0x04, 0x17
        /*005a*/ 	.short	(.L_124 - .L_123)
.L_123:
        /*005c*/ 	.word	0x00000000
        /*0060*/ 	.short	0x0006
        /*0062*/ 	.short	0x0030
        /*0064*/ 	.byte	0x00, 0xf5, 0x21, 0x00


	//----- nvinfo : EIATTR_KPARAM_INFO
	.align		4
.L_124:
        /*0068*/ 	.byte	0x04, 0x17
        /*006a*/ 	.short	(.L_126 - .L_125)
.L_125:
        /*006c*/ 	.word	0x00000000
        /*0070*/ 	.short	0x0005
        /*0072*/ 	.short	0x0028
        /*0074*/ 	.byte	0x00, 0xf5, 0x21, 0x00


	//----- nvinfo : EIATTR_KPARAM_INFO
	.align		4
.L_126:
        /*0078*/ 	.byte	0x04, 0x17
        /*007a*/ 	.short	(.L_128 - .L_127)
.L_127:
        /*007c*/ 	.word	0x00000000
        /*0080*/ 	.short	0x0004
        /*0082*/ 	.short	0x0020
        /*0084*/ 	.byte	0x00, 0xf5, 0x21, 0x00


	//----- nvinfo : EIATTR_KPARAM_INFO
	.align		4
.L_128:
        /*0088*/ 	.byte	0x04, 0x17
        /*008a*/ 	.short	(.L_130 - .L_129)
.L_129:
        /*008c*/ 	.word	0x00000000
        /*0090*/ 	.short	0x0003
        /*0092*/ 	.short	0x0018
        /*0094*/ 	.byte	0x00, 0xf5, 0x21, 0x00


	//----- nvinfo : EIATTR_KPARAM_INFO
	.align		4
.L_130:
        /*0098*/ 	.byte	0x04, 0x17
        /*009a*/ 	.short	(.L_132 - .L_131)
.L_131:
        /*009c*/ 	.word	0x00000000
        /*00a0*/ 	.short	0x0002
        /*00a2*/ 	.short	0x0010
        /*00a4*/ 	.byte	0x00, 0xf5, 0x21, 0x00


	//----- nvinfo : EIATTR_KPARAM_INFO
	.align		4
.L_132:
        /*00a8*/ 	.byte	0x04, 0x17
        /*00aa*/ 	.short	(.L_134 - .L_133)
.L_133:
        /*00ac*/ 	.word	0x00000000
        /*00b0*/ 	.short	0x0001
        /*00b2*/ 	.short	0x0008
        /*00b4*/ 	.byte	0x00, 0xf5, 0x21, 0x00


	//----- nvinfo : EIATTR_KPARAM_INFO
	.align		4
.L_134:
        /*00b8*/ 	.byte	0x04, 0x17
        /*00ba*/ 	.short	(.L_136 - .L_135)
.L_135:
        /*00bc*/ 	.word	0x00000000
        /*00c0*/ 	.short	0x0000
        /*00c2*/ 	.short	0x0000
        /*00c4*/ 	.byte	0x00, 0xf5, 0x21, 0x00


	//----- nvinfo : EIATTR_SPARSE_MMA_MASK
	.align		4
.L_136:
        /*00c8*/ 	.byte	0x03, 0x50
        /*00ca*/ 	.short	0x0000


	//----- nvinfo : EIATTR_MAXREG_COUNT
	.align		4
        /*00cc*/ 	.byte	0x03, 0x1b
        /*00ce*/ 	.short	0x00a8


	//----- nvinfo : EIATTR_NUM_BARRIERS
	.align		4
        /*00d0*/ 	.byte	0x02, 0x4c
        /*00d2*/ 	.byte	0x01
	.zero		1


	//----- nvinfo : EIATTR_MERCURY_ISA_VERSION
	.align		4
        /*00d4*/ 	.byte	0x03, 0x5f
        /*00d6*/ 	.short	0x0101


	//----- nvinfo : EIATTR_COOP_GROUP_MASK_REGIDS
	.align		4
        /*00d8*/ 	.byte	0x04, 0x29
        /*00da*/ 	.short	(.L_138 - .L_137)


	//   ....[0]....
.L_137:
        /*00dc*/ 	.word	0xffffffff


	//   ....[1]....
        /*00e0*/ 	.word	0x05000006


	//   ....[2]....
        /*00e4*/ 	.word	0xffffffff


	//   ....[3]....
        /*00e8*/ 	.word	0xffffffff


	//   ....[4]....
        /*00ec*/ 	.word	0xffffffff


	//   ....[5]....
        /*00f0*/ 	.word	0xffffffff


	//   ....[6]....
        /*00f4*/ 	.word	0xffffffff


	//   ....[7]....
        /*00f8*/ 	.word	0xffffffff


	//   ....[8]....
        /*00fc*/ 	.word	0xffffffff


	//   ....[9]....
        /*0100*/ 	.word	0xffffffff


	//   ....[10]....
        /*0104*/ 	.word	0xffffffff


	//   ....[11]....
        /*0108*/ 	.word	0xffffffff


	//   ....[12]....
        /*010c*/ 	.word	0xffffffff


	//   ....[13]....
        /*0110*/ 	.word	0xffffffff


	//   ....[14]....
        /*0114*/ 	.word	0xffffffff


	//   ....[15]....
        /*0118*/ 	.word	0xffffffff


	//   ....[16]....
        /*011c*/ 	.word	0xffffffff


	//   ....[17]....
        /*0120*/ 	.word	0xffffffff


	//   ....[18]....
        /*0124*/ 	.word	0xffffffff


	//   ....[19]....
        /*0128*/ 	.word	0xffffffff


	//   ....[20]....
        /*012c*/ 	.word	0xffffffff


	//   ....[21]....
        /*0130*/ 	.word	0xffffffff


	//   ....[22]....
        /*0134*/ 	.word	0xffffffff


	//   ....[23]....
        /*0138*/ 	.word	0xffffffff


	//   ....[24]....
        /*013c*/ 	.word	0xffffffff


	//   ....[25]....
        /*0140*/ 	.word	0xffffffff


	//   ....[26]....
        /*0144*/ 	.word	0xffffffff


	//   ....[27]....
        /*0148*/ 	.word	0xffffffff


	//   ....[28]....
        /*014c*/ 	.word	0xffffffff


	//   ....[29]....
        /*0150*/ 	.word	0xffffffff


	//   ....[30]....
        /*0154*/ 	.word	0xffffffff


	//   ....[31]....
        /*0158*/ 	.word	0xffffffff


	//   ....[32]....
        /*015c*/ 	.word	0xffffffff


	//   ....[33]....
        /*0160*/ 	.word	0xffffffff


	//   ....[34]....
        /*0164*/ 	.word	0xffffffff


	//   ....[35]....
        /*0168*/ 	.word	0xffffffff


	//   ....[36]....
        /*016c*/ 	.word	0xffffffff


	//   ....[37]....
        /*0170*/ 	.word	0xffffffff


	//   ....[38]....
        /*0174*/ 	.word	0xffffffff


	//   ....[39]....
        /*0178*/ 	.word	0xffffffff


	//   ....[40]....
        /*017c*/ 	.word	0xffffffff


	//   ....[41]....
        /*0180*/ 	.word	0xffffffff


	//   ....[42]....
        /*0184*/ 	.word	0xffffffff


	//   ....[43]....
        /*0188*/ 	.word	0xffffffff


	//   ....[44]....
        /*018c*/ 	.word	0xffffffff


	//   ....[45]....
        /*0190*/ 	.word	0xffffffff


	//   ....[46]....
        /*0194*/ 	.word	0xffffffff


	//   ....[47]....
        /*0198*/ 	.word	0xffffffff


	//   ....[48]....
        /*019c*/ 	.word	0xffffffff


	//   ....[49]....
        /*01a0*/ 	.word	0xffffffff


	//   ....[50]....
        /*01a4*/ 	.word	0xffffffff


	//   ....[51]....
        /*01a8*/ 	.word	0xffffffff


	//   ....[52]....
        /*01ac*/ 	.word	0xffffffff


	//   ....[53]....
        /*01b0*/ 	.word	0xffffffff


	//   ....[54]....
        /*01b4*/ 	.word	0xffffffff


	//   ....[55]....
        /*01b8*/ 	.word	0xffffffff


	//   ....[56]....
        /*01bc*/ 	.word	0xffffffff


	//   ....[57]....
        /*01c0*/ 	.word	0xffffffff


	//   ....[58]....
        /*01c4*/ 	.word	0xffffffff


	//   ....[59]....
        /*01c8*/ 	.word	0xffffffff


	//   ....[60]....
        /*01cc*/ 	.word	0xffffffff


	//   ....[61]....
        /*01d0*/ 	.word	0xffffffff


	//   ....[62]....
        /*01d4*/ 	.word	0xffffffff


	//   ....[63]....
        /*01d8*/ 	.word	0xffffffff


	//   ....[64]....
        /*01dc*/ 	.word	0xffffffff


	//   ....[65]....
        /*01e0*/ 	.word	0xffffffff


	//   ....[66]....
        /*01e4*/ 	.word	0xffffffff


	//   ....[67]....
        /*01e8*/ 	.word	0xffffffff


	//   ....[68]....
        /*01ec*/ 	.word	0xffffffff


	//   ....[69]....
        /*01f0*/ 	.word	0xffffffff


	//   ....[70]....
        /*01f4*/ 	.word	0xffffffff


	//   ....[71]....
        /*01f8*/ 	.word	0xffffffff


	//   ....[72]....
        /*01fc*/ 	.word	0xffffffff


	//   ....[73]....
        /*0200*/ 	.word	0xffffffff


	//   ....[74]....
        /*0204*/ 	.word	0xffffffff


	//   ....[75]....
        /*0208*/ 	.word	0xffffffff


	//   ....[76]....
        /*020c*/ 	.word	0xffffffff


	//   ....[77]....
        /*0210*/ 	.word	0xffffffff


	//   ....[78]....
        /*0214*/ 	.word	0xffffffff


	//   ....[79]....
        /*0218*/ 	.word	0xffffffff


	//   ....[80]....
        /*021c*/ 	.word	0xffffffff


	//   ....[81]....
        /*0220*/ 	.word	0xffffffff


	//   ....[82]....
        /*0224*/ 	.word	0xffffffff


	//   ....[83]....
        /*0228*/ 	.word	0xffffffff


	//   ....[84]....
        /*022c*/ 	.word	0xffffffff


	//   ....[85]....
        /*0230*/ 	.word	0xffffffff


	//   ....[86]....
        /*0234*/ 	.word	0xffffffff


	//   ....[87]....
        /*0238*/ 	.word	0xffffffff


	//   ....[88]....
        /*023c*/ 	.word	0xffffffff


	//   ....[89]....
        /*0240*/ 	.word	0xffffffff


	//   ....[90]....
        /*0244*/ 	.word	0xffffffff


	//   ....[91]....
        /*0248*/ 	.word	0xffffffff


	//   ....[92]....
        /*024c*/ 	.word	0xffffffff


	//   ....[93]....
        /*0250*/ 	.word	0xffffffff


	//   ....[94]....
        /*0254*/ 	.word	0xffffffff


	//   ....[95]....
        /*0258*/ 	.word	0xffffffff


	//   ....[96]....
        /*025c*/ 	.word	0xffffffff


	//   ....[97]....
        /*0260*/ 	.word	0xffffffff


	//   ....[98]....
        /*0264*/ 	.word	0xffffffff


	//   ....[99]....
        /*0268*/ 	.word	0xffffffff


	//   ....[100]....
        /*026c*/ 	.word	0xffffffff


	//   ....[101]....
        /*0270*/ 	.word	0xffffffff


	//   ....[102]....
        /*0274*/ 	.word	0xffffffff


	//   ....[103]....
        /*0278*/ 	.word	0xffffffff


	//   ....[104]....
        /*027c*/ 	.word	0xffffffff


	//   ....[105]....
        /*0280*/ 	.word	0xffffffff


	//   ....[106]....
        /*0284*/ 	.word	0xffffffff


	//   ....[107]....
        /*0288*/ 	.word	0xffffffff


	//   ....[108]....
        /*028c*/ 	.word	0xffffffff


	//   ....[109]....
        /*0290*/ 	.word	0xffffffff


	//   ....[110]....
        /*0294*/ 	.word	0xffffffff


	//   ....[111]....
        /*0298*/ 	.word	0xffffffff


	//   ....[112]....
        /*029c*/ 	.word	0xffffffff


	//   ....[113]....
        /*02a0*/ 	.word	0xffffffff


	//   ....[114]....
        /*02a4*/ 	.word	0xffffffff


	//   ....[115]....
        /*02a8*/ 	.word	0xffffffff


	//   ....[116]....
        /*02ac*/ 	.word	0xffffffff


	//   ....[117]....
        /*02b0*/ 	.word	0xffffffff


	//   ....[118]....
        /*02b4*/ 	.word	0xffffffff


	//   ....[119]....
        /*02b8*/ 	.word	0xffffffff


	//   ....[120]....
        /*02bc*/ 	.word	0xffffffff


	//   ....[121]....
        /*02c0*/ 	.word	0xffffffff


	//   ....[122]....
        /*02c4*/ 	.word	0xffffffff


	//   ....[123]....
        /*02c8*/ 	.word	0xffffffff


	//   ....[124]....
        /*02cc*/ 	.word	0xffffffff


	//   ....[125]....
        /*02d0*/ 	.word	0xffffffff


	//   ....[126]....
        /*02d4*/ 	.word	0xffffffff


	//   ....[127]....
        /*02d8*/ 	.word	0xffffffff


	//   ....[128]....
        /*02dc*/ 	.word	0xffffffff


	//   ....[129]....
        /*02e0*/ 	.word	0xffffffff


	//   ....[130]....
        /*02e4*/ 	.word	0xffffffff


	//   ....[131]....
        /*02e8*/ 	.word	0xffffffff


	//   ....[132]....
        /*02ec*/ 	.word	0xffffffff


	//   ....[133]....
        /*02f0*/ 	.word	0xffffffff


	//   ....[134]....
        /*02f4*/ 	.word	0xffffffff


	//   ....[135]....
        /*02f8*/ 	.word	0xffffffff


	//   ....[136]....
        /*02fc*/ 	.word	0xffffffff


	//   ....[137]....
        /*0300*/ 	.word	0xffffffff


	//   ....[138]....
        /*0304*/ 	.word	0xffffffff


	//   ....[139]....
        /*0308*/ 	.word	0xffffffff


	//   ....[140]....
        /*030c*/ 	.word	0xffffffff


	//   ....[141]....
        /*0310*/ 	.word	0xffffffff


	//   ....[142]....
        /*0314*/ 	.word	0xffffffff


	//   ....[143]....
        /*0318*/ 	.word	0xffffffff


	//   ....[144]....
        /*031c*/ 	.word	0xffffffff


	//   ....[145]....
        /*0320*/ 	.word	0xffffffff


	//   ....[146]....
        /*0324*/ 	.word	0xffffffff


	//   ....[147]....
        /*0328*/ 	.word	0xffffffff


	//   ....[148]....
        /*032c*/ 	.word	0xffffffff


	//   ....[149]....
        /*0330*/ 	.word	0xffffffff


	//   ....[150]....
        /*0334*/ 	.word	0xffffffff


	//   ....[151]....
        /*0338*/ 	.word	0xffffffff


	//   ....[152]....
        /*033c*/ 	.word	0xffffffff


	//   ....[153]....
        /*0340*/ 	.word	0xffffffff


	//   ....[154]....
        /*0344*/ 	.word	0xffffffff


	//   ....[155]....
        /*0348*/ 	.word	0xffffffff


	//   ....[156]....
        /*034c*/ 	.word	0xffffffff


	//   ....[157]....
        /*0350*/ 	.word	0xffffffff


	//   ....[158]....
        /*0354*/ 	.word	0xffffffff


	//   ....[159]....
        /*0358*/ 	.word	0xffffffff


	//   ....[160]....
        /*035c*/ 	.word	0x05000006


	//   ....[161]....
        /*0360*/ 	.word	0xffffffff


	//   ....[162]....
        /*0364*/ 	.word	0xffffffff


	//   ....[163]....
        /*0368*/ 	.word	0xffffffff


	//   ....[164]....
        /*036c*/ 	.word	0xffffffff


	//   ....[165]....
        /*0370*/ 	.word	0xffffffff


	//   ....[166]....
        /*0374*/ 	.word	0xffffffff


	//   ....[167]....
        /*0378*/ 	.word	0xffffffff


	//   ....[168]....
        /*037c*/ 	.word	0xffffffff


	//   ....[169]....
        /*0380*/ 	.word	0xffffffff


	//   ....[170]....
        /*0384*/ 	.word	0xffffffff


	//   ....[171]....
        /*0388*/ 	.word	0xffffffff


	//   ....[172]....
        /*038c*/ 	.word	0xffffffff


	//   ....[173]....
        /*0390*/ 	.word	0xffffffff


	//   ....[174]....
        /*0394*/ 	.word	0xffffffff


	//   ....[175]....
        /*0398*/ 	.word	0xffffffff


	//   ....[176]....
        /*039c*/ 	.word	0xffffffff


	//   ....[177]....
        /*03a0*/ 	.word	0xffffffff


	//   ....[178]....
        /*03a4*/ 	.word	0xffffffff


	//   ....[179]....
        /*03a8*/ 	.word	0xffffffff


	//   ....[180]....
        /*03ac*/ 	.word	0xffffffff


	//   ....[181]....
        /*03b0*/ 	.word	0xffffffff


	//   ....[182]....
        /*03b4*/ 	.word	0xffffffff


	//   ....[183]....
        /*03b8*/ 	.word	0xffffffff


	//   ....[184]....
        /*03bc*/ 	.word	0xffffffff


	//   ....[185]....
        /*03c0*/ 	.word	0xffffffff


	//   ....[186]....
        /*03c4*/ 	.word	0xffffffff


	//   ....[187]....
        /*03c8*/ 	.word	0xffffffff


	//   ....[188]....
        /*03cc*/ 	.word	0xffffffff


	//   ....[189]....
        /*03d0*/ 	.word	0xffffffff


	//   ....[190]....
        /*03d4*/ 	.word	0xffffffff


	//   ....[191]....
        /*03d8*/ 	.word	0xffffffff


	//   ....[192]....
        /*03dc*/ 	.word	0xffffffff


	//   ....[193]....
        /*03e0*/ 	.word	0xffffffff


	//   ....[194]....
        /*03e4*/ 	.word	0xffffffff


	//   ....[195]....
        /*03e8*/ 	.word	0xffffffff


	//   ....[196]....
        /*03ec*/ 	.word	0xffffffff


	//   ....[197]....
        /*03f0*/ 	.word	0xffffffff


	//   ....[198]....
        /*03f4*/ 	.word	0xffffffff


	//   ....[199]....
        /*03f8*/ 	.word	0xffffffff


	//   ....[200]....
        /*03fc*/ 	.word	0xffffffff


	//   ....[201]....
        /*0400*/ 	.word	0xffffffff


	//   ....[202]....
        /*0404*/ 	.word	0xffffffff


	//   ....[203]....
        /*0408*/ 	.word	0xffffffff


	//   ....[204]....
        /*040c*/ 	.word	0xffffffff


	//   ....[205]....
        /*0410*/ 	.word	0xffffffff


	//   ....[206]....
        /*0414*/ 	.word	0xffffffff


	//   ....[207]....
        /*0418*/ 	.word	0xffffffff


	//   ....[208]....
        /*041c*/ 	.word	0xffffffff


	//   ....[209]....
        /*0420*/ 	.word	0xffffffff


	//   ....[210]....
        /*0424*/ 	.word	0xffffffff


	//   ....[211]....
        /*0428*/ 	.word	0xffffffff


	//   ....[212]....
        /*042c*/ 	.word	0xffffffff


	//   ....[213]....
        /*0430*/ 	.word	0xffffffff


	//   ....[214]....
        /*0434*/ 	.word	0xffffffff


	//   ....[215]....
        /*0438*/ 	.word	0xffffffff


	//   ....[216]....
        /*043c*/ 	.word	0xffffffff


	//   ....[217]....
        /*0440*/ 	.word	0xffffffff


	//   ....[218]....
        /*0444*/ 	.word	0xffffffff


	//   ....[219]....
        /*0448*/ 	.word	0xffffffff


	//   ....[220]....
        /*044c*/ 	.word	0xffffffff


	//   ....[221]....
        /*0450*/ 	.word	0xffffffff


	//   ....[222]....
        /*0454*/ 	.word	0xffffffff


	//   ....[223]....
        /*0458*/ 	.word	0xffffffff


	//   ....[224]....
        /*045c*/ 	.word	0xffffffff


	//   ....[225]....
        /*0460*/ 	.word	0xffffffff


	//   ....[226]....
        /*0464*/ 	.word	0xffffffff


	//   ....[227]....
        /*0468*/ 	.word	0xffffffff


	//   ....[228]....
        /*046c*/ 	.word	0xffffffff


	//   ....[229]....
        /*0470*/ 	.word	0x0500002f


	//   ....[230]....
        /*0474*/ 	.word	0x0500002f


	//   ....[231]....
        /*0478*/ 	.word	0x0500002f


	//   ....[232]....
        /*047c*/ 	.word	0x0500002f


	//   ....[233]....
        /*0480*/ 	.word	0x0500002f


	//----- nvinfo : EIATTR_COOP_GROUP_INSTR_OFFSETS
	.align		4
.L_138:
        /*0484*/ 	.byte	0x04, 0x28
        /*0486*/ 	.short	(.L_140 - .L_139)


	//   ....[0]....
.L_139:
        /*0488*/ 	.word	0x00000e40


	//   ....[1]....
        /*048c*/ 	.word	0x00001890


	//   ....[2]....
        /*0490*/ 	.word	0x00002ad0


	//   ....[3]....
        /*0494*/ 	.word	0x00002af0


	//   ....[4]....
        /*0498*/ 	.word	0x00002b10


	//   ....[5]....
        /*049c*/ 	.word	0x00002b30


	//   ....[6]....
        /*04a0*/ 	.word	0x00002b50


	//   ....[7]....
        /*04a4*/ 	.word	0x00003000


	//   ....[8]....
        /*04a8*/ 	.word	0x00003010


	//   ....[9]....
        /*04ac*/ 	.word	0x00003030


	//   ....[10]....
        /*04b0*/ 	.word	0x00003050


	//   ....[11]....
        /*04b4*/ 	.word	0x000030a0


	//   ....[12]....
        /*04b8*/ 	.word	0x000030d0


	//   ....[13]....
        /*04bc*/ 	.word	0x00003120


	//   ....[14]....
        /*04c0*/ 	.word	0x00003160


	//   ....[15]....
        /*04c4*/ 	.word	0x00003250


	//   ....[16]....
        /*04c8*/ 	.word	0x00003280


	//   ....[17]....
        /*04cc*/ 	.word	0x00003290


	//   ....[18]....
        /*04d0*/ 	.word	0x000032b0


	//   ....[19]....
        /*04d4*/ 	.word	0x000032f0


	//   ....[20]....
        /*04d8*/ 	.word	0x00003320


	//   ....[21]....
        /*04dc*/ 	.word	0x00003360


	//   ....[22]....
        /*04e0*/ 	.word	0x00003380


	//   ....[23]....
        /*04e4*/ 	.word	0x000033a0


	//   ....[24]....
        /*04e8*/ 	.word	0x00003490


	//   ....[25]....
        /*04ec*/ 	.word	0x000034c0


	//   ....[26]....
        /*04f0*/ 	.word	0x000034d0


	//   ....[27]....
        /*04f4*/ 	.word	0x000034f0


	//   ....[28]....
        /*04f8*/ 	.word	0x00003530


	//   ....[29]....
        /*04fc*/ 	.word	0x00003560


	//   ....[30]....
        /*0500*/ 	.word	0x000035a0


	//   ....[31]....
        /*0504*/ 	.word	0x000035c0


	//   ....[32]....
        /*0508*/ 	.word	0x000035e0


	//   ....[33]....
        /*050c*/ 	.word	0x000036d0


	//   ....[34]....
        /*0510*/ 	.word	0x00003700


	//   ....[35]....
        /*0514*/ 	.word	0x00003710


	//   ....[36]....
        /*0518*/ 	.word	0x00003730


	//   ....[37]....
        /*051c*/ 	.word	0x00003770


	//   ....[38]....
        /*0520*/ 	.word	0x000037a0


	//   ....[39]....
        /*0524*/ 	.word	0x000037e0


	//   ....[40]....
        /*0528*/ 	.word	0x00003800


	//   ....[41]....
        /*052c*/ 	.word	0x00003820


	//   ....[42]....
        /*0530*/ 	.word	0x00003930


	//   ....[43]....
        /*0534*/ 	.word	0x00003960


	//   ....[44]....
        /*0538*/ 	.word	0x00003970


	//   ....[45]....
        /*053c*/ 	.word	0x00003990


	//   ....[46]....
        /*0540*/ 	.word	0x000039d0


	//   ....[47]....
        /*0544*/ 	.word	0x00003a00


	//   ....[48]....
        /*0548*/ 	.word	0x00003a40


	//   ....[49]....
        /*054c*/ 	.word	0x00003a60


	//   ....[50]....
        /*0550*/ 	.word	0x00003a80


	//   ....[51]....
        /*0554*/ 	.word	0x00003b90


	//   ....[52]....
        /*0558*/ 	.word	0x00003bc0


	//   ....[53]....
        /*055c*/ 	.word	0x00003bd0


	//   ....[54]....
        /*0560*/ 	.word	0x00003bf0


	//   ....[55]....
        /*0564*/ 	.word	0x00003c30


	//   ....[56]....
        /*0568*/ 	.word	0x00003c60


	//   ....[57]....
        /*056c*/ 	.word	0x00003ca0


	//   ....[58]....
        /*0570*/ 	.word	0x00003cc0


	//   ....[59]....
        /*0574*/ 	.word	0x00003ce0


	//   ....[60]....
        /*0578*/ 	.word	0x00003df0


	//   ....[61]....
        /*057c*/ 	.word	0x00003e20


	//   ....[62]....
        /*0580*/ 	.word	0x00003e30


	//   ....[63]....
        /*0584*/ 	.word	0x00003e50


	//   ....[64]....
        /*0588*/ 	.word	0x00003e90


	//   ....[65]....
        /*058c*/ 	.word	0x00003ec0


	//   ....[66]....
        /*0590*/ 	.word	0x00003f00


	//   ....[67]....
        /*0594*/ 	.word	0x00003f20


	//   ....[68]....
        /*0598*/ 	.word	0x00003f40


	//   ....[69]....
        /*059c*/ 	.word	0x00004050


	//   ....[70]....
        /*05a0*/ 	.word	0x00004080


	//   ....[71]....
        /*05a4*/ 	.word	0x00004090


	//   ....[72]....
        /*05a8*/ 	.word	0x000040b0


	//   ....[73]....
        /*05ac*/ 	.word	0x000040f0


	//   ....[74]....
        /*05b0*/ 	.word	0x00004120


	//   ....[75]....
        /*05b4*/ 	.word	0x00004160


	//   ....[76]....
        /*05b8*/ 	.word	0x00004180


	//   ....[77]....
        /*05bc*/ 	.word	0x000041a0


	//   ....[78]....
        /*05c0*/ 	.word	0x000042b0


	//   ....[79]....
        /*05c4*/ 	.word	0x00004300


	//   ....[80]....
        /*05c8*/ 	.word	0x00004310


	//   ....[81]....
        /*05cc*/ 	.word	0x00004330


	//   ....[82]....
        /*05d0*/ 	.word	0x00004370


	//   ....[83]....
        /*05d4*/ 	.word	0x000043a0


	//   ....[84]....
        /*05d8*/ 	.word	0x000043e0


	//   ....[85]....
        /*05dc*/ 	.word	0x00004400


	//   ....[86]....
        /*05e0*/ 	.word	0x00004420


	//   ....[87]....
        /*05e4*/ 	.word	0x00004510


	//   ....[88]....
        /*05e8*/ 	.word	0x00004560


	//   ....[89]....
        /*05ec*/ 	.word	0x00004570


	//   ....[90]....
        /*05f0*/ 	.word	0x000045a0


	//   ....[91]....
        /*05f4*/ 	.word	0x000045c0


	//   ....[92]....
        /*05f8*/ 	.word	0x00004610


	//   ....[93]....
        /*05fc*/ 	.word	0x00004630


	//   ....[94]....
        /*0600*/ 	.word	0x00004670


	//   ....[95]....
        /*0604*/ 	.word	0x00004690


	//   ....[96]....
        /*0608*/ 	.word	0x00004770


	//   ....[97]....
        /*060c*/ 	.word	0x000047c0


	//   ....[98]....
        /*0610*/ 	.word	0x000047d0


	//   ....[99]....
        /*0614*/ 	.word	0x00004820


	//   ....[100]....
        /*0618*/ 	.word	0x00004850


	//   ....[101]....
        /*061c*/ 	.word	0x00004880


	//   ....[102]....
        /*0620*/ 	.word	0x000048b0


	//   ....[103]....
        /*0624*/ 	.word	0x000048e0


	//   ....[104]....
        /*0628*/ 	.word	0x00004910


	//   ....[105]....
        /*062c*/ 	.word	0x000049d0


	//   ....[106]....
        /*0630*/ 	.word	0x00004a20


	//   ....[107]....
        /*0634*/ 	.word	0x00004a30


	//   ....[108]....
        /*0638*/ 	.word	0x00004a80


	//   ....[109]....
        /*063c*/ 	.word	0x00004ab0


	//   ....[110]....
        /*0640*/ 	.word	0x00004ae0


	//   ....[111]....
        /*0644*/ 	.word	0x00004b10


	//   ....[112]....
        /*0648*/ 	.word	0x00004b40


	//   ....[113]....
        /*064c*/ 	.word	0x00004b70


	//   ....[114]....
        /*0650*/ 	.word	0x00004c60


	//   ....[115]....
        /*0654*/ 	.word	0x00004c80


	//   ....[116]....
        /*0658*/ 	.word	0x00004c90


	//   ....[117]....
        /*065c*/ 	.word	0x00004ce0


	//   ....[118]....
        /*0660*/ 	.word	0x00004d10


	//   ....[119]....
        /*0664*/ 	.word	0x00004d40


	//   ....[120]....
        /*0668*/ 	.word	0x00004d70


	//   ....[121]....
        /*066c*/ 	.word	0x00004da0


	//   ....[122]....
        /*0670*/ 	.word	0x00004dd0


	//   ....[123]....
        /*0674*/ 	.word	0x00004ec0


	//   ....[124]....
        /*0678*/ 	.word	0x00004f00


	//   ....[125]....
        /*067c*/ 	.word	0x00004f10


	//   ....[126]....
        /*0680*/ 	.word	0x00004f60


	//   ....[127]....
        /*0684*/ 	.word	0x00004f90


	//   ....[128]....
        /*0688*/ 	.word	0x00004fc0


	//   ....[129]....
        /*068c*/ 	.word	0x00004ff0


	//   ....[130]....
        /*0690*/ 	.word	0x00005020


	//   ....[131]....
        /*0694*/ 	.word	0x00005050


	//   ....[132]....
        /*0698*/ 	.word	0x00005140


	//   ....[133]....
        /*069c*/ 	.word	0x00005170


	//   ....[134]....
        /*06a0*/ 	.word	0x00005180


	//   ....[135]....
        /*06a4*/ 	.word	0x000051d0


	//   ....[136]....
        /*06a8*/ 	.word	0x00005200


	//   ....[137]....
        /*06ac*/ 	.word	0x00005230


	//   ....[138]....
        /*06b0*/ 	.word	0x00005260


	//   ....[139]....
        /*06b4*/ 	.word	0x00005290


	//   ....[140]....
        /*06b8*/ 	.word	0x000052c0


	//   ....[141]....
        /*06bc*/ 	.word	0x000053e0


	//   ....[142]....
        /*06c0*/ 	.word	0x000053f0


	//   ....[143]....
        /*06c4*/ 	.word	0x00005440


	//   ....[144]....
        /*06c8*/ 	.word	0x00005470


	//   ....[145]....
        /*06cc*/ 	.word	0x000054a0


	//   ....[146]....
        /*06d0*/ 	.word	0x000054d0


	//   ....[147]....
        /*06d4*/ 	.word	0x00005500


	//   ....[148]....
        /*06d8*/ 	.word	0x00005530


	//   ....[149]....
        /*06dc*/ 	.word	0x00005560


	//   ....[150]....
        /*06e0*/ 	.word	0x00005600


	//   ....[151]....
        /*06e4*/ 	.word	0x00005620


	//   ....[152]....
        /*06e8*/ 	.word	0x00005630


	//   ....[153]....
        /*06ec*/ 	.word	0x00005680


	//   ....[154]....
        /*06f0*/ 	.word	0x000056b0


	//   ....[155]....
        /*06f4*/ 	.word	0x000056e0


	//   ....[156]....
        /*06f8*/ 	.word	0x00005710


	//   ....[157]....
        /*06fc*/ 	.word	0x00005740


	//   ....[158]....
        /*0700*/ 	.word	0x00005770


	//   ....[159]....
        /*0704*/ 	.word	0x000058a0


	//   ....[160]....
        /*0708*/ 	.word	0x00005d40


	//   ....[161]....
        /*070c*/ 	.word	0x00006070


	//   ....[162]....
        /*0710*/ 	.word	0x00006130


	//   ....[163]....
        /*0714*/ 	.word	0x000061f0


	//   ....[164]....
        /*0718*/ 	.word	0x000062b0


	//   ....[165]....
        /*071c*/ 	.word	0x00006370


	//   ....[166]....
        /*0720*/ 	.word	0x00006430


	//   ....[167]....
        /*0724*/ 	.word	0x000064f0


	//   ....[168]....
        /*0728*/ 	.word	0x000065b0


	//   ....[169]....
        /*072c*/ 	.word	0x00006670


	//   ....[170]....
        /*0730*/ 	.word	0x00006730


	//   ....[171]....
        /*0734*/ 	.word	0x000067f0


	//   ....[172]....
        /*0738*/ 	.word	0x000068b0


	//   ....[173]....
        /*073c*/ 	.word	0x00006970


	//   ....[174]....
        /*0740*/ 	.word	0x00006a30


	//   ....[175]....
        /*0744*/ 	.word	0x00006af0


	//   ....[176]....
        /*0748*/ 	.word	0x00006bb0


	//   ....[177]....
        /*074c*/ 	.word	0x00006c70


	//   ....[178]....
        /*0750*/ 	.word	0x00006e60


	//   ....[179]....
        /*0754*/ 	.word	0x00006f90


	//   ....[180]....
        /*0758*/ 	.word	0x000070c0


	//   ....[181]....
        /*075c*/ 	.word	0x000071f0


	//   ....[182]....
        /*0760*/ 	.word	0x00007320


	//   ....[183]....
        /*0764*/ 	.word	0x00007450


	//   ....[184]....
        /*0768*/ 	.word	0x00007580


	//   ....[185]....
        /*076c*/ 	.word	0x000076b0


	//   ....[186]....
        /*0770*/ 	.word	0x000077e0


	//   ....[187]....
        /*0774*/ 	.word	0x00007910


	//   ....[188]....
        /*0778*/ 	.word	0x00007a40


	//   ....[189]....
        /*077c*/ 	.word	0x00007b60


	//   ....[190]....
        /*0780*/ 	.word	0x00007c70


	//   ....[191]....
        /*0784*/ 	.word	0x00007d80


	//   ....[192]....
        /*0788*/ 	.word	0x00007e90


	//   ....[193]....
        /*078c*/ 	.word	0x00007fa0


	//   ....[194]....
        /*0790*/ 	.word	0x000080b0


	//   ....[195]....
        /*0794*/ 	.word	0x00008eb0


	//   ....[196]....
        /*0798*/ 	.word	0x00008f40


	//   ....[197]....
        /*079c*/ 	.word	0x00008fc0


	//   ....[198]....
        /*07a0*/ 	.word	0x00009050


	//   ....[199]....
        /*07a4*/ 	.word	0x000090d0


	//   ....[200]....
        /*07a8*/ 	.word	0x00009160


	//   ....[201]....
        /*07ac*/ 	.word	0x000091e0


	//   ....[202]....
        /*07b0*/ 	.word	0x00009270


	//   ....[203]....
        /*07b4*/ 	.word	0x000092f0


	//   ....[204]....
        /*07b8*/ 	.word	0x00009380


	//   ....[205]....
        /*07bc*/ 	.word	0x00009400


	//   ....[206]....
        /*07c0*/ 	.word	0x00009490


	//   ....[207]....
        /*07c4*/ 	.word	0x00009510


	//   ....[208]....
        /*07c8*/ 	.word	0x000095a0


	//   ....[209]....
        /*07cc*/ 	.word	0x00009620


	//   ....[210]....
        /*07d0*/ 	.word	0x000096b0


	//   ....[211]....
        /*07d4*/ 	.word	0x00009730


	//   ....[212]....
        /*07d8*/ 	.word	0x00009890


	//   ....[213]....
        /*07dc*/ 	.word	0x00009960


	//   ....[214]....
        /*07e0*/ 	.word	0x00009a10


	//   ....[215]....
        /*07e4*/ 	.word	0x00009ad0


	//   ....[216]....
        /*07e8*/ 	.word	0x00009b80


	//   ....[217]....
        /*07ec*/ 	.word	0x00009c40


	//   ....[218]....
        /*07f0*/ 	.word	0x00009cf0


	//   ....[219]....
        /*07f4*/ 	.word	0x00009db0


	//   ....[220]....
        /*07f8*/ 	.word	0x00009e60


	//   ....[221]....
        /*07fc*/ 	.word	0x00009f20


	//   ....[222]....
        /*0800*/ 	.word	0x00009fd0


	//   ....[223]....
        /*0804*/ 	.word	0x0000a090


	//   ....[224]....
        /*0808*/ 	.word	0x0000a140


	//   ....[225]....
        /*080c*/ 	.word	0x0000a200


	//   ....[226]....
        /*0810*/ 	.word	0x0000a2a0


	//   ....[227]....
        /*0814*/ 	.word	0x0000a360


	//   ....[228]....
        /*0818*/ 	.word	0x0000a400


	//   ....[229]....
        /*081c*/ 	.word	0x0000a470


	//   ....[230]....
        /*0820*/ 	.word	0x0000a4e0


	//   ....[231]....
        /*0824*/ 	.word	0x0000a550


	//   ....[232]....
        /*0828*/ 	.word	0x0000a5c0


	//   ....[233]....
        /*082c*/ 	.word	0x0000a630


	//----- nvinfo : EIATTR_VRC_CTA_INIT_COUNT
	.align		4
.L_140:
        /*0830*/ 	.byte	0x02, 0x4a
	.zero		1
	.zero		1


	//----- nvinfo : EIATTR_EXIT_INSTR_OFFSETS
	.align		4
        /*0834*/ 	.byte	0x04, 0x1c
        /*0836*/ 	.short	(.L_142 - .L_141)


	//   ....[0]....
.L_141:
        /*0838*/ 	.word	0x00002570


	//   ....[1]....
        /*083c*/ 	.word	0x000028d0


	//   ....[2]....
        /*0840*/ 	.word	0x000028f0


	//   ....[3]....
        /*0844*/ 	.word	0x00009740


	//   ....[4]....
        /*0848*/ 	.word	0x0000a410


	//----- nvinfo : EIATTR_MAX_THREADS
	.align		4
.L_142:
        /*084c*/ 	.byte	0x04, 0x05
        /*084e*/ 	.short	(.L_144 - .L_143)
.L_143:
        /*0850*/ 	.word	0x00000180
        /*0854*/ 	.word	0x00000001
        /*0858*/ 	.word	0x00000001


	//----- nvinfo : EIATTR_CRS_STACK_SIZE
	.align		4
.L_144:
        /*085c*/ 	.byte	0x04, 0x1e
        /*085e*/ 	.short	(.L_146 - .L_145)
.L_145:
        /*0860*/ 	.word	0x00000000


	//----- nvinfo : EIATTR_CBANK_PARAM_SIZE
	.align		4
.L_146:
        /*0864*/ 	.byte	0x03, 0x19
        /*0866*/ 	.short	0x004d


	//----- nvinfo : EIATTR_PARAM_CBANK
	.align		4
        /*0868*/ 	.byte	0x04, 0x0a
        /*086a*/ 	.short	(.L_148 - .L_147)
	.align		4
.L_147:
        /*086c*/ 	.word	index@(.nv.constant0._ZN3cub18CUB_300001_SM_10006detail10radix_sort29DeviceRadixSortOnesweepKernelINS1_5radix10policy_hubIiiyE10Policy1000ELNS0_9SortOrderE0EiiyiiNS1_21identity_decomposer_tEEEvPT5_SB_PT3_PKSC_PT1_PKSG_PT2_PKSK_T4_iiT6_)
        /*0870*/ 	.short	0x0380
        /*0872*/ 	.short	0x004d


	//----- nvinfo : EIATTR_SW_WAR
	.align		4
.L_148:
        /*0874*/ 	.byte	0x04, 0x36
        /*0876*/ 	.short	(.L_150 - .L_149)
.L_149:
        /*0878*/ 	.word	0x00000008
.L_150:


//--------------------- .nv.info._ZN3cub18CUB_300001_SM_10006detail10radix_sort33DeviceRadixSortExclusiveSumKernelINS1_5radix10policy_hubIiiyE10Policy1000EyEEvPT0_ --------------------------
	.section	.nv.info._ZN3cub18CUB_300001_SM_10006detail10radix_sort33DeviceRadixSortExclusiveSumKernelINS1_5radix10policy_hubIiiyE10Policy1000EyEEvPT0_,"",@"SHT_CUDA_INFO"
	.sectionflags	@""
	.align	4


	//----- nvinfo : EIATTR_CUDA_API_VERSION
	.align		4
        /*0000*/ 	.byte	0x04, 0x37
        /*0002*/ 	.short	(.L_152 - .L_151)
.L_151:
        /*0004*/ 	.word	0x00000082


	//----- nvinfo : EIATTR_KPARAM_INFO
	.align		4
.L_152:
        /*0008*/ 	.byte	0x04, 0x17
        /*000a*/ 	.short	(.L_154 - .L_153)
.L_153:
        /*000c*/ 	.word	0x00000000
        /*0010*/ 	.short	0x0000
        /*0012*/ 	.short	0x0000
        /*0014*/ 	.byte	0x00, 0xf5, 0x21, 0x00


	//----- nvinfo : EIATTR_SPARSE_MMA_MASK
	.align		4
.L_154:
        /*0018*/ 	.byte	0x03, 0x50
        /*001a*/ 	.short	0x0000


	//----- nvinfo : EIATTR_MAXREG_COUNT
	.align		4
        /*001c*/ 	.byte	0x03, 0x1b
        /*001e*/ 	.short	0x00ff


	//----- nvinfo : EIATTR_NUM_BARRIERS
	.align		4
        /*0020*/ 	.byte	0x02, 0x4c
        /*0022*/ 	.byte	0x01
	.zero		1


	//----- nvinfo : EIATTR_MERCURY_ISA_VERSION
	.align		4
        /*0024*/ 	.byte	0x03, 0x5f
        /*0026*/ 	.short	0x0101


	//----- nvinfo : EIATTR_COOP_GROUP_MASK_REGIDS
	.align		4
        /*0028*/ 	.byte	0x04, 0x29
        /*002a*/ 	.short	(.L_156 - .L_155)


	//   ....[0]....
.L_155:
        /*002c*/ 	.word	0xffffffff


	//   ....[1]....
        /*0030*/ 	.word	0xffffffff


	//   ....[2]....
        /*0034*/ 	.word	0xffffffff


	//   ....[3]....
        /*0038*/ 	.word	0xffffffff


	//   ....[4]....
        /*003c*/ 	.word	0xffffffff


	//   ....[5]....
        /*0040*/ 	.word	0xffffffff


	//   ....[6]....
        /*0044*/ 	.word	0xffffffff


	//   ....[7]....
        /*0048*/ 	.word	0xffffffff


	//   ....[8]....
        /*004c*/ 	.word	0xffffffff


	//   ....[9]....
        /*0050*/ 	.word	0xffffffff


	//   ....[10]....
        /*0054*/ 	.word	0x05000015


	//   ....[11]....
        /*0058*/ 	.word	0x05000015


	//   ....[12]....
        /*005c*/ 	.word	0x05000015


	//   ....[13]....
        /*0060*/ 	.word	0x05000015


	//   ....[14]....
        /*0064*/ 	.word	0x05000015


	//   ....[15]....
        /*0068*/ 	.word	0x05000015


	//   ....[16]....
        /*006c*/ 	.word	0x05000015


	//   ....[17]....
        /*0070*/ 	.word	0x05000015


	//   ....[18]....
        /*0074*/ 	.word	0x05000015


	//   ....[19]....
        /*0078*/ 	.word	0x05000015


	//----- nvinfo : EIATTR_COOP_GROUP_INSTR_OFFSETS
	.align		4
.L_156:
        /*007c*/ 	.byte	0x04, 0x28
        /*007e*/ 	.short	(.L_158 - .L_157)


	//   ....[0]....
.L_157:
        /*0080*/ 	.word	0x00000250


	//   ....[1]....
        /*0084*/ 	.word	0x00000260


	//   ....[2]....
        /*0088*/ 	.word	0x000002a0


	//   ....[3]....
        /*008c*/ 	.word	0x000002c0


	//   ....[4]....
        /*0090*/ 	.word	0x00000310


	//   ....[5]....
        /*0094*/ 	.word	0x00000320


	//   ....[6]....
        /*0098*/ 	.word	0x00000360


	//   ....[7]....
        /*009c*/ 	.word	0x00000380


	//   ....[8]....
        /*00a0*/ 	.word	0x000003d0


	//   ....[9]....
        /*00a4*/ 	.word	0x000003e0


	//   ....[10]....
        /*00a8*/ 	.word	0x00000660


	//   ....[11]....
        /*00ac*/ 	.word	0x000006b0


	//   ....[12]....
        /*00b0*/ 	.word	0x00000740


	//   ....[13]....
        /*00b4*/ 	.word	0x00000790


	//   ....[14]....
        /*00b8*/ 	.word	0x00000820


	//   ....[15]....
        /*00bc*/ 	.word	0x00000870


	//   ....[16]....
        /*00c0*/ 	.word	0x00000900


	//   ....[17]....
        /*00c4*/ 	.word	0x00000950


	//   ....[18]....
        /*00c8*/ 	.word	0x000009e0


	//   ....[19]....
        /*00cc*/ 	.word	0x00000a30


	//----- nvinfo : EIATTR_VRC_CTA_INIT_COUNT
	.align		4
.L_158:
        /*00d0*/ 	.byte	0x02, 0x4a
	.zero		1
	.zero		1


	//----- nvinfo : EIATTR_EXIT_INSTR_OFFSETS
	.align		4
        /*00d4*/ 	.byte	0x04, 0x1c
        /*00d6*/ 	.short	(.L_160 - .L_159)


	//   ....[0]....
.L_159:
        /*00d8*/ 	.word	0x000005d0


	//   ....[1]....
        /*00dc*/ 	.word	0x00000600


	//----- nvinfo : EIATTR_CRS_STACK_SIZE
	.align		4
.L_160:
        /*00e0*/ 	.byte	0x04, 0x1e
        /*00e2*/ 	.short	(.L_162 - .L_161)
.L_161:
        /*00e4*/ 	.word	0x00000000


	//----- nvinfo : EIATTR_CBANK_PARAM_SIZE
	.align		4
.L_162:
        /*00e8*/ 	.byte	0x03, 0x19
        /*00ea*/ 	.short	0x0008


	//----- nvinfo : EIATTR_PARAM_CBANK
	.align		4
        /*00ec*/ 	.byte	0x04, 0x0a
        /*00ee*/ 	.short	(.L_164 - .L_163)
	.align		4
.L_163:
        /*00f0*/ 	.word	index@(.nv.constant0._ZN3cub18CUB_300001_SM_10006detail10radix_sort33DeviceRadixSortExclusiveSumKernelINS1_5radix10policy_hubIiiyE10Policy1000EyEEvPT0_)
        /*00f4*/ 	.short	0x0380
        /*00f6*/ 	.short	0x0008


	//----- nvinfo : EIATTR_SW_WAR
	.align		4
.L_164:
        /*00f8*/ 	.byte	0x04, 0x36
        /*00fa*/ 	.short	(.L_166 - .L_165)
.L_165:
        /*00fc*/ 	.word	0x00000008
.L_166:


//--------------------- .nv.info._ZN3cub18CUB_300001_SM_10006detail10radix_sort30DeviceRadixSortHistogramKernelINS1_5radix10policy_hubIiiyE10Policy1000ELNS0_9SortOrderE0EiyNS1_21identity_decomposer_tEEEvPT2_PKT1_SA_iiT3_ --------------------------
	.section	.nv.info._ZN3cub18CUB_300001_SM_10006detail10radix_sort30DeviceRadixSortHistogramKernelINS1_5radix10policy_hubIiiyE10Policy1000ELNS0_9SortOrderE0EiyNS1_21identity_decomposer_tEEEvPT2_PKT1_SA_iiT3_,"",@"SHT_CUDA_INFO"
	.sectionflags	@""
	.align	4


	//----- nvinfo : EIATTR_CUDA_API_VERSION
	.align		4
        /*0000*/ 	.byte	0x04, 0x37
        /*0002*/ 	.short	(.L_168 - .L_167)
.L_167:
        /*0004*/ 	.word	0x00000082


	//----- nvinfo : EIATTR_KPARAM_INFO
	.align		4
.L_168:
        /*0008*/ 	.byte	0x04, 0x17
        /*000a*/ 	.short	(.L_170 - .L_169)
.L_169:
        /*000c*/ 	.word	0x00000000
        /*0010*/ 	.short	0x0005
        /*0012*/ 	.short	0x0020
        /*0014*/ 	.byte	0x00, 0xf0, 0x05, 0x00


	//----- nvinfo : EIATTR_KPARAM_INFO
	.align		4
.L_170:
        /*0018*/ 	.byte	0x04, 0x17
        /*001a*/ 	.short	(.L_172 - .L_171)
.L_171:
        /*001c*/ 	.word	0x00000000
        /*0020*/ 	.short	0x0004
        /*0022*/ 	.short	0x001c
        /*0024*/ 	.byte	0x00, 0xf0, 0x11, 0x00


	//----- nvinfo : EIATTR_KPARAM_INFO
	.align		4
.L_172:
        /*0028*/ 	.byte	0x04, 0x17
        /*002a*/ 	.short	(.L_174 - .L_173)
.L_173:
        /*002c*/ 	.word	0x00000000
        /*0030*/ 	.short	0x0003
        /*0032*/ 	.short	0x0018
        /*0034*/ 	.byte	0x00, 0xf0, 0x11, 0x00


	//----- nvinfo : EIATTR_KPARAM_INFO
	.align		4
.L_174:
        /*0038*/ 	.byte	0x04, 0x17
        /*003a*/ 	.short	(.L_176 - .L_175)
.L_175:
        /*003c*/ 	.word	0x00000000
        /*0040*/ 	.short	0x0002
        /*0042*/ 	.short	0x0010
        /*0044*/ 	.byte	0x00, 0xf0, 0x21, 0x00


	//----- nvinfo : EIATTR_KPARAM_INFO
	.align		4
.L_176:
        /*0048*/ 	.byte	0x04, 0x17
        /*004a*/ 	.short	(.L_178 - .L_177)
.L_177:
        /*004c*/ 	.word	0x00000000
        /*0050*/ 	.short	0x0001
        /*0052*/ 	.short	0x0008
        /*0054*/ 	.byte	0x00, 0xf5, 0x21, 0x00


	//----- nvinfo : EIATTR_KPARAM_INFO
	.align		4
.L_178:
        /*0058*/ 	.byte	0x04, 0x17
        /*005a*/ 	.short	(.L_180 - .L_179)
.L_179:
        /*005c*/ 	.word	0x00000000
        /*0060*/ 	.short	0x0000
        /*0062*/ 	.short	0x0000
        /*0064*/ 	.byte	0x00, 0xf5, 0x21, 0x00


	//----- nvinfo : EIATTR_SPARSE_MMA_MASK
	.align		4
.L_180:
        /*0068*/ 	.byte	0x03, 0x50
        /*006a*/ 	.short	0x0000


	//----- nvinfo : EIATTR_MAXREG_COUNT
	.align		4
        /*006c*/ 	.byte	0x03, 0x1b
        /*006e*/ 	.short	0x00ff


	//----- nvinfo : EIATTR_NUM_BARRIERS
	.align		4
        /*0070*/ 	.byte	0x02, 0x4c
        /*0072*/ 	.byte	0x01
	.zero		1


	//----- nvinfo : EIATTR_MERCURY_ISA_VERSION
	.align		4
        /*0074*/ 	.byte	0x03, 0x5f
        /*0076*/ 	.short	0x0101


	//----- nvinfo : EIATTR_VRC_CTA_INIT_COUNT
	.align		4
        /*0078*/ 	.byte	0x02, 0x4a
	.zero		1
	.zero		1


	//----- nvinfo : EIATTR_EXIT_INSTR_OFFSETS
	.align		4
        /*007c*/ 	.byte	0x04, 0x1c
        /*007e*/ 	.short	(.L_182 - .L_181)


	//   ....[0]....
.L_181:
        /*0080*/ 	.word	0x00000040


	//   ....[1]....
        /*0084*/ 	.word	0x00002ee0


	//----- nvinfo : EIATTR_MAX_THREADS
	.align		4
.L_182:
        /*0088*/ 	.byte	0x04, 0x05
        /*008a*/ 	.short	(.L_184 - .L_183)
.L_183:
        /*008c*/ 	.word	0x00000080
        /*0090*/ 	.word	0x00000001
        /*0094*/ 	.word	0x00000001


	//----- nvinfo : EIATTR_CRS_STACK_SIZE
	.align		4
.L_184:
        /*0098*/ 	.byte	0x04, 0x1e
        /*009a*/ 	.short	(.L_186 - .L_185)
.L_185:
        /*009c*/ 	.word	0x00000000


	//----- nvinfo : EIATTR_CBANK_PARAM_SIZE
	.align		4
.L_186:
        /*00a0*/ 	.byte	0x03, 0x19
        /*00a2*/ 	.short	0x0021


	//----- nvinfo : EIATTR_PARAM_CBANK
	.align		4
        /*00a4*/ 	.byte	0x04, 0x0a
        /*00a6*/ 	.short	(.L_188 - .L_187)
	.align		4
.L_187:
        /*00a8*/ 	.word	index@(.nv.constant0._ZN3cub18CUB_300001_SM_10006detail10radix_sort30DeviceRadixSortHistogramKernelINS1_5radix10policy_hubIiiyE10Policy1000ELNS0_9SortOrderE0EiyNS1_21identity_decomposer_tEEEvPT2_PKT1_SA_iiT3_)
        /*00ac*/ 	.short	0x0380
        /*00ae*/ 	.short	0x0021


	//----- nvinfo : EIATTR_SW_WAR
	.align		4
.L_188:
        /*00b0*/ 	.byte	0x04, 0x36
        /*00b2*/ 	.short	(.L_190 - .L_189)
.L_189:
        /*00b4*/ 	.word	0x00000008
.L_190:


//--------------------- .nv.info._ZN3cub18CUB_300001_SM_10006detail10radix_sort31DeviceRadixSortSingleTileKernelINS1_5radix10policy_hubIiiyE10Policy1000ELNS0_9SortOrderE0EiiyNS1_21identity_decomposer_tEEEvPKT1_PSA_PKT2_PSE_T3_iiT4_ --------------------------
	.section	.nv.info._ZN3cub18CUB_300001_SM_10006detail10radix_sort31DeviceRadixSortSingleTileKernelINS1_5radix10policy_hubIiiyE10Policy1000ELNS0_9SortOrderE0EiiyNS1_21identity_decomposer_tEEEvPKT1_PSA_PKT2_PSE_T3_iiT4_,"",@"SHT_CUDA_INFO"
	.sectionflags	@""
	.align	4


	//----- nvinfo : EIATTR_CUDA_API_VERSION
	.align		4
        /*0000*/ 	.byte	0x04, 0x37
        /*0002*/ 	.short	(.L_192 - .L_191)
.L_191:
        /*0004*/ 	.word	0x00000082


	//----- nvinfo : EIATTR_KPARAM_INFO
	.align		4
.L_192:
        /*0008*/ 	.byte	0x04, 0x17
        /*000a*/ 	.short	(.L_194 - .L_193)
.L_193:
        /*000c*/ 	.word	0x00000000
        /*0010*/ 	.short	0x0007
        /*0012*/ 	.short	0x0030
        /*0014*/ 	.byte	0x00, 0xf0, 0x05, 0x00


	//----- nvinfo : EIATTR_KPARAM_INFO
	.align		4
.L_194:
        /*0018*/ 	.byte	0x04, 0x17
        /*001a*/ 	.short	(.L_196 - .L_195)
.L_195:
        /*001c*/ 	.word	0x00000000
        /*0020*/ 	.short	0x0006
        /*0022*/ 	.short	0x002c
        /*0024*/ 	.byte	0x00, 0xf0, 0x11, 0x00


	//----- nvinfo : EIATTR_KPARAM_INFO
	.align		4
.L_196:
        /*0028*/ 	.byte	0x04, 0x17
        /*002a*/ 	.short	(.L_198 - .L_197)
.L_197:
        /*002c*/ 	.word	0x00000000
        /*0030*/ 	.short	0x0005
        /*0032*/ 	.short	0x0028
        /*0034*/ 	.byte	0x00, 0xf0, 0x11, 0x00


	//----- nvinfo : EIATTR_KPARAM_INFO
	.align		4
.L_198:
        /*0038*/ 	.byte	0x04, 0x17
        /*003a*/ 	.short	(.L_200 - .L_199)
.L_199:
        /*003c*/ 	.word	0x00000000
        /*0040*/ 	.short	0x0004
        /*0042*/ 	.short	0x0020
        /*0044*/ 	.byte	0x00, 0xf0, 0x21, 0x00


	//----- nvinfo : EIATTR_KPARAM_INFO
	.align		4
.L_200:
        /*0048*/ 	.byte	0x04, 0x17
        /*004a*/ 	.short	(.L_202 - .L_201)
.L_201:
        /*004c*/ 	.word	0x00000000
        /*0050*/ 	.short	0x0003
        /*0052*/ 	.short	0x0018
        /*0054*/ 	.byte	0x00, 0xf5, 0x21, 0x00


	//----- nvinfo : EIATTR_KPARAM_INFO
	.align		4
.L_202:
        /*0058*/ 	.byte	0x04, 0x17
        /*005a*/ 	.short	(.L_204 - .L_203)
.L_203:
        /*005c*/ 	.word	0x00000000
        /*0060*/ 	.short	0x0002
        /*0062*/ 	.short	0x0010
        /*0064*/ 	.byte	0x00, 0xf5, 0x21, 0x00


	//----- nvinfo : EIATTR_KPARAM_INFO
	.align		4
.L_204:
        /*0068*/ 	.byte	0x04, 0x17
        /*006a*/ 	.short	(.L_206 - .L_205)
.L_205:
        /*006c*/ 	.word	0x00000000
        /*0070*/ 	.short	0x0001
        /*0072*/ 	.short	0x0008
        /*0074*/ 	.byte	0x00, 0xf5, 0x21, 0x00


	//----- nvinfo : EIATTR_KPARAM_INFO
	.align		4
.L_206:
        /*0078*/ 	.byte	0x04, 0x17
        /*007a*/ 	.short	(.L_208 - .L_207)
.L_207:
        /*007c*/ 	.word	0x00000000
        /*0080*/ 	.short	0x0000
        /*0082*/ 	.short	0x0000
        /*0084*/ 	.byte	0x00, 0xf5, 0x21, 0x00


	//----- nvinfo : EIATTR_SPARSE_MMA_MASK
	.align		4
.L_208:
        /*0088*/ 	.byte	0x03, 0x50
        /*008a*/ 	.short	0x0000


	//----- nvinfo : EIATTR_MAXREG_COUNT
	.align		4
        /*008c*/ 	.byte	0x03, 0x1b
        /*008e*/ 	.short	0x00ff


	//----- nvinfo : EIATTR_NUM_BARRIERS
	.align		4
        /*0090*/ 	.byte	0x02, 0x4c
        /*0092*/ 	.byte	0x01
	.zero		1


	//----- nvinfo : EIATTR_MERCURY_ISA_VERSION
	.align		4
        /*0094*/ 	.byte	0x03, 0x5f
        /*0096*/ 	.short	0x0101


	//----- nvinfo : EIATTR_COOP_GROUP_MASK_REGIDS
	.align		4
        /*0098*/ 	.byte	0x04, 0x29
        /*009a*/ 	.short	(.L_210 - .L_209)


	//   ....[0]....
.L_209:
        /*009c*/ 	.word	0xffffffff


	//   ....[1]....
        /*00a0*/ 	.word	0xffffffff


	//   ....[2]....
        /*00a4*/ 	.word	0xffffffff


	//   ....[3]....
        /*00a8*/ 	.word	0xffffffff


	//   ....[4]....
        /*00ac*/ 	.word	0xffffffff


	//----- nvinfo : EIATTR_COOP_GROUP_INSTR_OFFSETS
	.align		4
.L_210:
        /*00b0*/ 	.byte	0x04, 0x28
        /*00b2*/ 	.short	(.L_212 - .L_211)


	//   ....[0]....
.L_211:
        /*00b4*/ 	.word	0x00001e20


	//   ....[1]....
        /*00b8*/ 	.word	0x00001e40


	//   ....[2]....
        /*00bc*/ 	.word	0x00001e60


	//   ....[3]....
        /*00c0*/ 	.word	0x00001e80


	//   ....[4]....
        /*00c4*/ 	.word	0x00001ea0


	//----- nvinfo : EIATTR_VRC_CTA_INIT_COUNT
	.align		4
.L_212:
        /*00c8*/ 	.byte	0x02, 0x4a
	.zero		1
	.zero		1


	//----- nvinfo : EIATTR_EXIT_INSTR_OFFSETS
	.align		4
        /*00cc*/ 	.byte	0x04, 0x1c
        /*00ce*/ 	.short	(.L_214 - .L_213)


	//   ....[0]....
.L_213:
        /*00d0*/ 	.word	0x00003bf0


	//   ....[1]....
        /*00d4*/ 	.word	0x00003c40


	//----- nvinfo : EIATTR_MAX_THREADS
	.align		4
.L_214:
        /*00d8*/ 	.byte	0x04, 0x05
        /*00da*/ 	.short	(.L_216 - .L_215)
.L_215:
        /*00dc*/ 	.word	0x00000100
        /*00e0*/ 	.word	0x00000001
        /*00e4*/ 	.word	0x00000001


	//----- nvinfo : EIATTR_CBANK_PARAM_SIZE
	.align		4
.L_216:
        /*00e8*/ 	.byte	0x03, 0x19
        /*00ea*/ 	.short	0x0031


	//----- nvinfo : EIATTR_PARAM_CBANK
	.align		4
        /*00ec*/ 	.byte	0x04, 0x0a
        /*00ee*/ 	.short	(.L_218 - .L_217)
	.align		4
.L_217:
        /*00f0*/ 	.word	index@(.nv.constant0._ZN3cub18CUB_300001_SM_10006detail10radix_sort31DeviceRadixSortSingleTileKernelINS1_5radix10policy_hubIiiyE10Policy1000ELNS0_9SortOrderE0EiiyNS1_21identity_decomposer_tEEEvPKT1_PSA_PKT2_PSE_T3_iiT4_)
        /*00f4*/ 	.short	0x0380
        /*00f6*/ 	.short	0x0031


	//----- nvinfo : EIATTR_SW_WAR
	.align		4
.L_218:
        /*00f8*/ 	.byte	0x04, 0x36
        /*00fa*/ 	.short	(.L_220 - .L_219)
.L_219:
        /*00fc*/ 	.word	0x00000008
.L_220:


//--------------------- .nv.info._ZN3cub18CUB_300001_SM_10006detail10merge_sort26DeviceMergeSortMergeKernelINS2_10policy_hubIN6thrust24THRUST_300001_SM_1000_NS10device_ptrI6MyItemEEE9Policy600ES9_PNS0_8NullTypeES9_SD_mN4cuda3std3__44lessIS8_EES8_SC_EEvbT2_T3_T4_PT6_PT7_T5_PSL_SL_NS1_7vsmem_tE --------------------------
	.section	.nv.info._ZN3cub18CUB_300001_SM_10006detail10merge_sort26DeviceMergeSortMergeKernelINS2_10policy_hubIN6thrust24THRUST_300001_SM_1000_NS10device_ptrI6MyItemEEE9Policy600ES9_PNS0_8NullTypeES9_SD_mN4cuda3std3__44lessIS8_EES8_SC_EEvbT2_T3_T4_PT6_PT7_T5_PSL_SL_NS1_7vsmem_tE,"",@"SHT_CUDA_INFO"
	.sectionflags	@""
	.align	4


	//----- nvinfo : EIATTR_CUDA_API_VERSION
	.align		4
        /*0000*/ 	.byte	0x04, 0x37
        /*0002*/ 	.short	(.L_222 - .L_221)
.L_221:
        /*0004*/ 	.word	0x00000082


	//----- nvinfo : EIATTR_KPARAM_INFO
	.align		4
.L_222:
        /*0008*/ 	.byte	0x04, 0x17
        /*000a*/ 	.short	(.L_224 - .L_223)
.L_223:
        /*000c*/ 	.word	0x00000000
        /*0010*/ 	.short	0x0009
        /*0012*/ 	.short	0x0048
        /*0014*/ 	.byte	0x00, 0xf0, 0x21, 0x00


	//----- nvinfo : EIATTR_KPARAM_INFO
	.align		4
.L_224:
        /*0018*/ 	.byte	0x04, 0x17
        /*001a*/ 	.short	(.L_226 - .L_225)
.L_225:
        /*001c*/ 	.word	0x00000000
        /*0020*/ 	.short	0x0008
        /*0022*/ 	.short	0x0040
        /*0024*/ 	.byte	0x00, 0xf0, 0x21, 0x00


	//----- nvinfo : EIATTR_KPARAM_INFO
	.align		4
.L_226:
        /*0028*/ 	.byte	0x04, 0x17
        /*002a*/ 	.short	(.L_228 - .L_227)
.L_227:
        /*002c*/ 	.word	0x00000000
        /*0030*/ 	.short	0x0007
        /*0032*/ 	.short	0x0038
        /*0034*/ 	.byte	0x00, 0xf5, 0x21, 0x00


	//----- nvinfo : EIATTR_KPARAM_INFO
	.align		4
.L_228:
        /*0038*/ 	.byte	0x04, 0x17
        /*003a*/ 	.short	(.L_230 - .L_229)
.L_229:
        /*003c*/ 	.word	0x00000000
        /*0040*/ 	.short	0x0006
        /*0042*/ 	.short	0x0030
        /*0044*/ 	.byte	0x00, 0xf0, 0x05, 0x00


	//----- nvinfo : EIATTR_KPARAM_INFO
	.align		4
.L_230:
        /*0048*/ 	.byte	0x04, 0x17
        /*004a*/ 	.short	(.L_232 - .L_231)
.L_231:
        /*004c*/ 	.word	0x00000000
        /*0050*/ 	.short	0x0005
        /*0052*/ 	.short	0x0028
        /*0054*/ 	.byte	0x00, 0xf5, 0x21, 0x00


	//----- nvinfo : EIATTR_KPARAM_INFO
	.align		4
.L_232:
        /*0058*/ 	.byte	0x04, 0x17
        /*005a*/ 	.short	(.L_234 - .L_233)
.L_233:
        /*005c*/ 	.word	0x00000000
        /*0060*/ 	.short	0x0004
        /*0062*/ 	.short	0x0020
        /*0064*/ 	.byte	0x00, 0xf5, 0x21, 0x00


	//----- nvinfo : EIATTR_KPARAM_INFO
	.align		4
.L_234:
        /*0068*/ 	.byte	0x04, 0x17
        /*006a*/ 	.short	(.L_236 - .L_235)
.L_235:
        /*006c*/ 	.word	0x00000000
        /*0070*/ 	.short	0x0003
        /*0072*/ 	.short	0x0018
        /*0074*/ 	.byte	0x00, 0xf0, 0x21, 0x00


	//----- nvinfo : EIATTR_KPARAM_INFO
	.align		4
.L_236:
        /*0078*/ 	.byte	0x04, 0x17
        /*007a*/ 	.short	(.L_238 - .L_237)
.L_237:
        /*007c*/ 	.word	0x00000000
        /*0080*/ 	.short	0x0002
        /*0082*/ 	.short	0x0010
        /*0084*/ 	.byte	0x00, 0xf5, 0x21, 0x00


	//----- nvinfo : EIATTR_KPARAM_INFO
	.align		4
.L_238:
        /*0088*/ 	.byte	0x04, 0x17
        /*008a*/ 	.short	(.L_240 - .L_239)
.L_239:
        /*008c*/ 	.word	0x00000000
        /*0090*/ 	.short	0x0001
        /*0092*/ 	.short	0x0008
        /*0094*/ 	.byte	0x00, 0xf0, 0x21, 0x00


	//----- nvinfo : EIATTR_KPARAM_INFO
	.align		4
.L_240:
        /*0098*/ 	.byte	0x04, 0x17
        /*009a*/ 	.short	(.L_242 - .L_241)
.L_241:
        /*009c*/ 	.word	0x00000000
        /*00a0*/ 	.short	0x0000
        /*00a2*/ 	.short	0x0000
        /*00a4*/ 	.byte	0x00, 0xf0, 0x05, 0x00


	//----- nvinfo : EIATTR_SPARSE_MMA_MASK
	.align		4
.L_242:
        /*00a8*/ 	.byte	0x03, 0x50
        /*00aa*/ 	.short	0x0000


	//----- nvinfo : EIATTR_MAXREG_COUNT
	.align		4
        /*00ac*/ 	.byte	0x03, 0x1b
        /*00ae*/ 	.short	0x00ff


	//----- nvinfo : EIATTR_NUM_BARRIERS
	.align		4
        /*00b0*/ 	.byte	0x02, 0x4c
        /*00b2*/ 	.byte	0x01
	.zero		1


	//----- nvinfo : EIATTR_MERCURY_ISA_VERSION
	.align		4
        /*00b4*/ 	.byte	0x03, 0x5f
        /*00b6*/ 	.short	0x0101


	//----- nvinfo : EIATTR_COOP_GROUP_MASK_REGIDS
	.align		4
        /*00b8*/ 	.byte	0x04, 0x29
        /*00ba*/ 	.short	(.L_244 - .L_243)


	//   ....[0]....
.L_243:
        /*00bc*/ 	.word	0xffffffff


	//   ....[1]....
        /*00c0*/ 	.word	0xffffffff


	//   ....[2]....
        /*00c4*/ 	.word	0xffffffff


	//   ....[3]....
        /*00c8*/ 	.word	0xffffffff


	//----- nvinfo : EIATTR_COOP_GROUP_INSTR_OFFSETS
	.align		4
.L_244:
        /*00cc*/ 	.byte	0x04, 0x28
        /*00ce*/ 	.short	(.L_246 - .L_245)


	//   ....[0]....
.L_245:
        /*00d0*/ 	.word	0x000019f0


	//   ....[1]....
        /*00d4*/ 	.word	0x00001e20


	//   ....[2]....
        /*00d8*/ 	.word	0x00003db0


	//   ....[3]....
        /*00dc*/ 	.word	0x00004350


	//----- nvinfo : EIATTR_VRC_CTA_INIT_COUNT
	.align		4
.L_246:
        /*00e0*/ 	.byte	0x02, 0x4a
	.zero		1
	.zero		1


	//----- nvinfo : EIATTR_EXIT_INSTR_OFFSETS
	.align		4
        /*00e4*/ 	.byte	0x04, 0x1c
        /*00e6*/ 	.short	(.L_248 - .L_247)


	//   ....[0]....
.L_247:
        /*00e8*/ 	.word	0x00001c10


	//   ....[1]....
        /*00ec*/ 	.word	0x00002080


	//   ....[2]....
        /*00f0*/ 	.word	0x00004110


	//   ....[3]....
        /*00f4*/ 	.word	0x00004140


	//   ....[4]....
        /*00f8*/ 	.word	0x000046d0


	//   ....[5]....
        /*00fc*/ 	.word	0x00004700


	//----- nvinfo : EIATTR_MAX_THREADS
	.align		4
.L_248:
        /*0100*/ 	.byte	0x04, 0x05
        /*0102*/ 	.short	(.L_250 - .L_249)
.L_249:
        /*0104*/ 	.word	0x00000100
        /*0108*/ 	.word	0x00000001
        /*010c*/ 	.word	0x00000001


	//----- nvinfo : EIATTR_CRS_STACK_SIZE
	.align		4
.L_250:
        /*0110*/ 	.byte	0x04, 0x1e
        /*0112*/ 	.short	(.L_252 - .L_251)
.L_251:
        /*0114*/ 	.word	0x00000000


	//----- nvinfo : EIATTR_CBANK_PARAM_SIZE
	.align		4
.L_252:
        /*0118*/ 	.byte	0x03, 0x19
        /*011a*/ 	.short	0x0050


	//----- nvinfo : EIATTR_PARAM_CBANK
	.align		4
        /*011c*/ 	.byte	0x04, 0x0a
        /*011e*/ 	.short	(.L_254 - .L_253)
	.align		4
.L_253:
        /*0120*/ 	.word	index@(.nv.constant0._ZN3cub18CUB_300001_SM_10006detail10merge_sort26DeviceMergeSortMergeKernelINS2_10policy_hubIN6thrust24THRUST_300001_SM_1000_NS10device_ptrI6MyItemEEE9Policy600ES9_PNS0_8NullTypeES9_SD_mN4cuda3std3__44lessIS8_EES8_SC_EEvbT2_T3_T4_PT6_PT7_T5_PSL_SL_NS1_7vsmem_tE)
        /*0124*/ 	.short	0x0380
        /*0126*/ 	.short	0x0050


	//----- nvinfo : EIATTR_SW_WAR
	.align		4
.L_254:
        /*0128*/ 	.byte	0x04, 0x36
        /*012a*/ 	.short	(.L_256 - .L_255)
.L_255:
        /*012c*/ 	.word	0x00000008
.L_256:


//--------------------- .nv.info._ZN3cub18CUB_300001_SM_10006detail10merge_sort30DeviceMergeSortPartitionKernelIN6thrust24THRUST_300001_SM_1000_NS10device_ptrI6MyItemEEmN4cuda3std3__44lessIS7_EES7_EEvbT_PT2_T0_SH_PSH_T1_SH_i --------------------------
	.section	.nv.info._ZN3cub18CUB_300001_SM_10006detail10merge_sort30DeviceMergeSortPartitionKernelIN6thrust24THRUST_300001_SM_1000_NS10device_ptrI6MyItemEEmN4cuda3std3__44lessIS7_EES7_EEvbT_PT2_T0_SH_PSH_T1_SH_i,"",@"SHT_CUDA_INFO"
	.sectionflags	@""
	.align	4


	//----- nvinfo : EIATTR_CUDA_API_VERSION
	.align		4
        /*0000*/ 	.byte	0x04, 0x37
        /*0002*/ 	.short	(.L_258 - .L_257)
.L_257:
        /*0004*/ 	.word	0x00000082


	//----- nvinfo : EIATTR_KPARAM_INFO
	.align		4
.L_258:
        /*0008*/ 	.byte	0x04, 0x17
        /*000a*/ 	.short	(.L_260 - .L_259)
.L_259:
        /*000c*/ 	.word	0x00000000
        /*0010*/ 	.short	0x0008
        /*0012*/ 	.short	0x0040
        /*0014*/ 	.byte	0x00, 0xf0, 0x11, 0x00


	//----- nvinfo : EIATTR_KPARAM_INFO
	.align		4
.L_260:
        /*0018*/ 	.byte	0x04, 0x17
        /*001a*/ 	.short	(.L_262 - .L_261)
.L_261:
        /*001c*/ 	.word	0x00000000
        /*0020*/ 	.short	0x0007
        /*0022*/ 	.short	0x0038
        /*0024*/ 	.byte	0x00, 0xf0, 0x21, 0x00


	//----- nvinfo : EIATTR_KPARAM_INFO
	.align		4
.L_262:
        /*0028*/ 	.byte	0x04, 0x17
        /*002a*/ 	.short	(.L_264 - .L_263)
.L_263:
        /*002c*/ 	.word	0x00000000
        /*0030*/ 	.short	0x0006
        /*0032*/ 	.short	0x0030
        /*0034*/ 	.byte	0x00, 0xf0, 0x05, 0x00


	//----- nvinfo : EIATTR_KPARAM_INFO
	.align		4
.L_264:
        /*0038*/ 	.byte	0x04, 0x17
        /*003a*/ 	.short	(.L_266 - .L_265)
.L_265:
        /*003c*/ 	.word	0x00000000
        /*0040*/ 	.short	0x0005
        /*0042*/ 	.short	0x0028
        /*0044*/ 	.byte	0x00, 0xf5, 0x21, 0x00


	//----- nvinfo : EIATTR_KPARAM_INFO
	.align		4
.L_266:
        /*0048*/ 	.byte	0x04, 0x17
        /*004a*/ 	.short	(.L_268 - .L_267)
.L_267:
        /*004c*/ 	.word	0x00000000
        /*0050*/ 	.short	0x0004
        /*0052*/ 	.short	0x0020
        /*0054*/ 	.byte	0x00, 0xf0, 0x21, 0x00


	//----- nvinfo : EIATTR_KPARAM_INFO
	.align		4
.L_268:
        /*0058*/ 	.byte	0x04, 0x17
        /*005a*/ 	.short	(.L_270 - .L_269)
.L_269:
        /*005c*/ 	.word	0x00000000
        /*0060*/ 	.short	0x0003
        /*0062*/ 	.short	0x0018
        /*0064*/ 	.byte	0x00, 0xf0, 0x21, 0x00


	//----- nvinfo : EIATTR_KPARAM_INFO
	.align		4
.L_270:
        /*0068*/ 	.byte	0x04, 0x17
        /*006a*/ 	.short	(.L_272 - .L_271)
.L_271:
        /*006c*/ 	.word	0x00000000
        /*0070*/ 	.short	0x0002
        /*0072*/ 	.short	0x0010
        /*0074*/ 	.byte	0x00, 0xf5, 0x21, 0x00


	//----- nvinfo : EIATTR_KPARAM_INFO
	.align		4
.L_272:
        /*0078*/ 	.byte	0x04, 0x17
        /*007a*/ 	.short	(.L_274 - .L_273)
.L_273:
        /*007c*/ 	.word	0x00000000
        /*0080*/ 	.short	0x0001
        /*0082*/ 	.short	0x0008
        /*0084*/ 	.byte	0x00, 0xf0, 0x21, 0x00


	//----- nvinfo : EIATTR_KPARAM_INFO
	.align		4
.L_274:
        /*0088*/ 	.byte	0x04, 0x17
        /*008a*/ 	.short	(.L_276 - .L_275)
.L_275:
        /*008c*/ 	.word	0x00000000
        /*0090*/ 	.short	0x0000
        /*0092*/ 	.short	0x0000
        /*0094*/ 	.byte	0x00, 0xf0, 0x05, 0x00


	//----- nvinfo : EIATTR_SPARSE_MMA_MASK
	.align		4
.L_276:
        /*0098*/ 	.byte	0x03, 0x50
        /*009a*/ 	.short	0x0000


	//----- nvinfo : EIATTR_MAXREG_COUNT
	.align		4
        /*009c*/ 	.byte	0x03, 0x1b
        /*009e*/ 	.short	0x00ff


	//----- nvinfo : EIATTR_MERCURY_ISA_VERSION
	.align		4
        /*00a0*/ 	.byte	0x03, 0x5f
        /*00a2*/ 	.short	0x0101


	//----- nvinfo : EIATTR_VRC_CTA_INIT_COUNT
	.align		4
        /*00a4*/ 	.byte	0x02, 0x4a
	.zero		1
	.zero		1


	//----- nvinfo : EIATTR_EXIT_INSTR_OFFSETS
	.align		4
        /*00a8*/ 	.byte	0x04, 0x1c
        /*00aa*/ 	.short	(.L_278 - .L_277)


	//   ....[0]....
.L_277:
        /*00ac*/ 	.word	0x00000080


	//   ....[1]....
        /*00b0*/ 	.word	0x000003d0


	//   ....[2]....
        /*00b4*/ 	.word	0x00000bf0


	//----- nvinfo : EIATTR_CRS_STACK_SIZE
	.align		4
.L_278:
        /*00b8*/ 	.byte	0x04, 0x1e
        /*00ba*/ 	.short	(.L_280 - .L_279)
.L_279:
        /*00bc*/ 	.word	0x00000000


	//----- nvinfo : EIATTR_CBANK_PARAM_SIZE
	.align		4
.L_280:
        /*00c0*/ 	.byte	0x03, 0x19
        /*00c2*/ 	.short	0x0044


	//----- nvinfo : EIATTR_PARAM_CBANK
	.align		4
        /*00c4*/ 	.byte	0x04, 0x0a
        /*00c6*/ 	.short	(.L_282 - .L_281)
	.align		4
.L_281:
        /*00c8*/ 	.word	index@(.nv.constant0._ZN3cub18CUB_300001_SM_10006detail10merge_sort30DeviceMergeSortPartitionKernelIN6thrust24THRUST_300001_SM_1000_NS10device_ptrI6MyItemEEmN4cuda3std3__44lessIS7_EES7_EEvbT_PT2_T0_SH_PSH_T1_SH_i)
        /*00cc*/ 	.short	0x0380
        /*00ce*/ 	.short	0x0044


	//----- nvinfo : EIATTR_SW_WAR
	.align		4
.L_282:
        /*00d0*/ 	.byte	0x04, 0x36
        /*00d2*/ 	.short	(.L_284 - .L_283)
.L_283:
        /*00d4*/ 	.word	0x00000008
.L_284:


//--------------------- .nv.info._ZN3cub18CUB_300001_SM_10006detail10merge_sort30DeviceMergeSortBlockSortKernelINS2_10policy_hubIN6thrust24THRUST_300001_SM_1000_NS10device_ptrI6MyItemEEE9Policy600ES9_PNS0_8NullTypeES9_SD_mN4cuda3std3__44lessIS8_EES8_SC_EEvbT0_T1_T2_T3_T4_PT6_PT7_T5_NS1_7vsmem_tE --------------------------
	.section	.nv.info._ZN3cub18CUB_300001_SM_10006detail10merge_sort30DeviceMergeSortBlockSortKernelINS2_10policy_hubIN6thrust24THRUST_300001_SM_1000_NS10device_ptrI6MyItemEEE9Policy600ES9_PNS0_8NullTypeES9_SD_mN4cuda3std3__44lessIS8_EES8_SC_EEvbT0_T1_T2_T3_T4_PT6_PT7_T5_NS1_7vsmem_tE,"",@"SHT_CUDA_INFO"
	.sectionflags	@""
	.align	4


	//----- nvinfo : EIATTR_CUDA_API_VERSION
	.align		4
        /*0000*/ 	.byte	0x04, 0x37
        /*0002*/ 	.short	(.L_286 - .L_285)
.L_285:
        /*0004*/ 	.word	0x00000082


	//----- nvinfo : EIATTR_KPARAM_INFO
	.align		4
.L_286:
        /*0008*/ 	.byte	0x04, 0x17
        /*000a*/ 	.short	(.L_288 - .L_287)
.L_287:
        /*000c*/ 	.word	0x00000000
        /*0010*/ 	.short	0x0009
        /*0012*/ 	.short	0x0048
        /*0014*/ 	.byte	0x00, 0xf0, 0x21, 0x00


	//----- nvinfo : EIATTR_KPARAM_INFO
	.align		4
.L_288:
        /*0018*/ 	.byte	0x04, 0x17
        /*001a*/ 	.short	(.L_290 - .L_289)
.L_289:
        /*001c*/ 	.word	0x00000000
        /*0020*/ 	.short	0x0008
        /*0022*/ 	.short	0x0040
        /*0024*/ 	.byte	0x00, 0xf0, 0x05, 0x00


	//----- nvinfo : EIATTR_KPARAM_INFO
	.align		4
.L_290:
        /*0028*/ 	.byte	0x04, 0x17
        /*002a*/ 	.short	(.L_292 - .L_291)
.L_291:
        /*002c*/ 	.word	0x00000000
        /*0030*/ 	.short	0x0007
        /*0032*/ 	.short	0x0038
        /*0034*/ 	.byte	0x00, 0xf5, 0x21, 0x00


	//----- nvinfo : EIATTR_KPARAM_INFO
	.align		4
.L_292:
        /*0038*/ 	.byte	0x04, 0x17
        /*003a*/ 	.short	(.L_294 - .L_293)
.L_293:
        /*003c*/ 	.word	0x00000000
        /*0040*/ 	.short	0x0006
        /*0042*/ 	.short	0x0030
        /*0044*/ 	.byte	0x00, 0xf5, 0x21, 0x00


	//----- nvinfo : EIATTR_KPARAM_INFO
	.align		4
.L_294:
        /*0048*/ 	.byte	0x04, 0x17
        /*004a*/ 	.short	(.L_296 - .L_295)
.L_295:
        /*004c*/ 	.word	0x00000000
        /*0050*/ 	.short	0x0005
        /*0052*/ 	.short	0x0028
        /*0054*/ 	.byte	0x00, 0xf0, 0x21, 0x00


	//----- nvinfo : EIATTR_KPARAM_INFO
	.align		4
.L_296:
        /*0058*/ 	.byte	0x04, 0x17
        /*005a*/ 	.short	(.L_298 - .L_297)
.L_297:
        /*005c*/ 	.word	0x00000000
        /*0060*/ 	.short	0x0004
        /*0062*/ 	.short	0x0020
        /*0064*/ 	.byte	0x00, 0xf5, 0x21, 0x00


	//----- nvinfo : EIATTR_KPARAM_INFO
	.align		4
.L_298:
        /*0068*/ 	.byte	0x04, 0x17
        /*006a*/ 	.short	(.L_300 - .L_299)
.L_299:
        /*006c*/ 	.word	0x00000000
        /*0070*/ 	.short	0x0003
        /*0072*/ 	.short	0x0018
        /*0074*/ 	.byte	0x00, 0xf0, 0x21, 0x00


	//----- nvinfo : EIATTR_KPARAM_INFO
	.align		4
.L_300:
        /*0078*/ 	.byte	0x04, 0x17
        /*007a*/ 	.short	(.L_302 - .L_301)
.L_301:
        /*007c*/ 	.word	0x00000000
        /*0080*/ 	.short	0x0002
        /*0082*/ 	.short	0x0010
        /*0084*/ 	.byte	0x00, 0xf5, 0x21, 0x00


	//----- nvinfo : EIATTR_KPARAM_INFO
	.align		4
.L_302:
        /*0088*/ 	.byte	0x04, 0x17
        /*008a*/ 	.short	(.L_304 - .L_303)
.L_303:
        /*008c*/ 	.word	0x00000000
        /*0090*/ 	.short	0x0001
        /*0092*/ 	.short	0x0008
        /*0094*/ 	.byte	0x00, 0xf0, 0x21, 0x00


	//----- nvinfo : EIATTR_KPARAM_INFO
	.align		4
.L_304:
        /*0098*/ 	.byte	0x04, 0x17
        /*009a*/ 	.short	(.L_306 - .L_305)
.L_305:
        /*009c*/ 	.word	0x00000000
        /*00a0*/ 	.short	0x0000
        /*00a2*/ 	.short	0x0000
        /*00a4*/ 	.byte	0x00, 0xf0, 0x05, 0x00


	//----- nvinfo : EIATTR_SPARSE_MMA_MASK
	.align		4
.L_306:
        /*00a8*/ 	.byte	0x03, 0x50
        /*00aa*/ 	.short	0x0000


	//----- nvinfo : EIATTR_MAXREG_COUNT
	.align		4
        /*00ac*/ 	.byte	0x03, 0x1b
        /*00ae*/ 	.short	0x00ff


	//----- nvinfo : EIATTR_NUM_BARRIERS
	.align		4
        /*00b0*/ 	.byte	0x02, 0x4c
        /*00b2*/ 	.byte	0x01
	.zero		1


	//----- nvinfo : EIATTR_MERCURY_ISA_VERSION
	.align		4
        /*00b4*/ 	.byte	0x03, 0x5f
        /*00b6*/ 	.short	0x0101


	//----- nvinfo : EIATTR_COOP_GROUP_MASK_REGIDS
	.align		4
        /*00b8*/ 	.byte	0x04, 0x29
        /*00ba*/ 	.short	(.L_308 - .L_307)


	//   ....[0]....
.L_307:
        /*00bc*/ 	.word	0xffffffff


	//   ....[1]....
        /*00c0*/ 	.word	0xffffffff


	//   ....[2]....
        /*00c4*/ 	.word	0xffffffff


	//   ....[3]....
        /*00c8*/ 	.word	0xffffffff


	//   ....[4]....
        /*00cc*/ 	.word	0xffffffff


	//   ....[5]....
        /*00d0*/ 	.word	0xffffffff


	//----- nvinfo : EIATTR_COOP_GROUP_INSTR_OFFSETS
	.align		4
.L_308:
        /*00d4*/ 	.byte	0x04, 0x28
        /*00d6*/ 	.short	(.L_310 - .L_309)


	//   ....[0]....
.L_309:
        /*00d8*/ 	.word	0x00000620


	//   ....[1]....
        /*00dc*/ 	.word	0x000020a0


	//   ....[2]....
        /*00e0*/ 	.word	0x00002350


	//   ....[3]....
        /*00e4*/ 	.word	0x00002c80


	//   ....[4]....
        /*00e8*/ 	.word	0x00004bf0


	//   ....[5]....
        /*00ec*/ 	.word	0x00005020


	//----- nvinfo : EIATTR_VRC_CTA_INIT_COUNT
	.align		4
.L_310:
        /*00f0*/ 	.byte	0x02, 0x4a
	.zero		1
	.zero		1


	//----- nvinfo : EIATTR_EXIT_INSTR_OFFSETS
	.align		4
        /*00f4*/ 	.byte	0x04, 0x1c
        /*00f6*/ 	.short	(.L_312 - .L_311)


	//   ....[0]....
.L_311:
        /*00f8*/ 	.word	0x000022b0


	//   ....[1]....
        /*00fc*/ 	.word	0x00002500


	//   ....[2]....
        /*0100*/ 	.word	0x00004f30


	//   ....[3]....
        /*0104*/ 	.word	0x00004f60


	//   ....[4]....
        /*0108*/ 	.word	0x00005330


	//   ....[5]....
        /*010c*/ 	.word	0x00005360


	//----- nvinfo : EIATTR_MAX_THREADS
	.align		4
.L_312:
        /*0110*/ 	.byte	0x04, 0x05
        /*0112*/ 	.short	(.L_314 - .L_313)
.L_313:
        /*0114*/ 	.word	0x00000100
        /*0118*/ 	.word	0x00000001
        /*011c*/ 	.word	0x00000001


	//----- nvinfo : EIATTR_CRS_STACK_SIZE
	.align		4
.L_314:
        /*0120*/ 	.byte	0x04, 0x1e
        /*0122*/ 	.short	(.L_316 - .L_315)
.L_315:
        /*0124*/ 	.word	0x00000000


	//----- nvinfo : EIATTR_CBANK_PARAM_SIZE
	.align		4
.L_316:
        /*0128*/ 	.byte	0x03, 0x19
        /*012a*/ 	.short	0x0050


	//----- nvinfo : EIATTR_PARAM_CBANK
	.align		4
        /*012c*/ 	.byte	0x04, 0x0a
        /*012e*/ 	.short	(.L_318 - .L_317)
	.align		4
.L_317:
        /*0130*/ 	.word	index@(.nv.constant0._ZN3cub18CUB_300001_SM_10006detail10merge_sort30DeviceMergeSortBlockSortKernelINS2_10policy_hubIN6thrust24THRUST_300001_SM_1000_NS10device_ptrI6MyItemEEE9Policy600ES9_PNS0_8NullTypeES9_SD_mN4cuda3std3__44lessIS8_EES8_SC_EEvbT0_T1_T2_T3_T4_PT6_PT7_T5_NS1_7vsmem_tE)
        /*0134*/ 	.short	0x0380
        /*0136*/ 	.short	0x0050


	//----- nvinfo : EIATTR_SW_WAR
	.align		4
.L_318:
        /*0138*/ 	.byte	0x04, 0x36
        /*013a*/ 	.short	(.L_320 - .L_319)
.L_319:
        /*013c*/ 	.word	0x00000008
.L_320:


//--------------------- .nv.info._ZN3cub18CUB_300001_SM_10006detail10merge_sort26DeviceMergeSortMergeKernelINS2_10policy_hubIN6thrust24THRUST_300001_SM_1000_NS10device_ptrI6MyItemEEE9Policy600ES9_PNS0_8NullTypeES9_SD_jN4cuda3std3__44lessIS8_EES8_SC_EEvbT2_T3_T4_PT6_PT7_T5_PSL_SL_NS1_7vsmem_tE --------------------------
	.section	.nv.info._ZN3cub18CUB_300001_SM_10006detail10merge_sort26DeviceMergeSortMergeKernelINS2_10policy_hubIN6thrust24THRUST_300001_SM_1000_NS10device_ptrI6MyItemEEE9Policy600ES9_PNS0_8NullTypeES9_SD_jN4cuda3std3__44lessIS8_EES8_SC_EEvbT2_T3_T4_PT6_PT7_T5_PSL_SL_NS1_7vsmem_tE,"",@"SHT_CUDA_INFO"
	.sectionflags	@""
	.align	4


	//----- nvinfo : EIATTR_CUDA_API_VERSION
	.align		4
        /*0000*/ 	.byte	0x04, 0x37
        /*0002*/ 	.short	(.L_322 - .L_321)
.L_321:
        /*0004*/ 	.word	0x00000082


	//----- nvinfo : EIATTR_KPARAM_INFO
	.align		4
.L_322:
        /*0008*/ 	.byte	0x04, 0x17
        /*000a*/ 	.short	(.L_324 - .L_323)
.L_323:
        /*000c*/ 	.word	0x00000000
        /*0010*/ 	.short	0x0009
        /*0012*/ 	.short	0x0048
        /*0014*/ 	.byte	0x00, 0xf0, 0x21, 0x00


	//----- nvinfo : EIATTR_KPARAM_INFO
	.align		4
.L_324:
        /*0018*/ 	.byte	0x04, 0x17
        /*001a*/ 	.short	(.L_326 - .L_325)
.L_325:
        /*001c*/ 	.word	0x00000000
        /*0020*/ 	.short	0x0008
        /*0022*/ 	.short	0x0040
        /*0024*/ 	.byte	0x00, 0xf0, 0x11, 0x00


	//----- nvinfo : EIATTR_KPARAM_INFO
	.align		4
.L_326:
        /*0028*/ 	.byte	0x04, 0x17
        /*002a*/ 	.short	(.L_328 - .L_327)
.L_327:
        /*002c*/ 	.word	0x00000000
        /*0030*/ 	.short	0x0007
        /*0032*/ 	.short	0x0038
        /*0034*/ 	.byte	0x00, 0xf5, 0x21, 0x00


	//----- nvinfo : EIATTR_KPARAM_INFO
	.align		4
.L_328:
        /*0038*/ 	.byte	0x04, 0x17
        /*003a*/ 	.short	(.L_330 - .L_329)
.L_329:
        /*003c*/ 	.word	0x00000000
        /*0040*/ 	.short	0x0006
        /*0042*/ 	.short	0x0030
        /*0044*/ 	.byte	0x00, 0xf0, 0x05, 0x00


	//----- nvinfo : EIATTR_KPARAM_INFO
	.align		4
.L_330:
        /*0048*/ 	.byte	0x04, 0x17
        /*004a*/ 	.short	(.L_332 - .L_331)
.L_331:
        /*004c*/ 	.word	0x00000000
        /*0050*/ 	.short	0x0005
        /*0052*/ 	.short	0x0028
        /*0054*/ 	.byte	0x00, 0xf5, 0x21, 0x00


	//----- nvinfo : EIATTR_KPARAM_INFO
	.align		4
.L_332:
        /*0058*/ 	.byte	0x04, 0x17
        /*005a*/ 	.short	(.L_334 - .L_333)
.L_333:
        /*005c*/ 	.word	0x00000000
        /*0060*/ 	.short	0x0004
        /*0062*/ 	.short	0x0020
        /*0064*/ 	.byte	0x00, 0xf5, 0x21, 0x00


	//----- nvinfo : EIATTR_KPARAM_INFO
	.align		4
.L_334:
        /*0068*/ 	.byte	0x04, 0x17
        /*006a*/ 	.short	(.L_336 - .L_335)
.L_335:
        /*006c*/ 	.word	0x00000000
        /*0070*/ 	.short	0x0003
        /*0072*/ 	.short	0x0018
        /*0074*/ 	.byte	0x00, 0xf0, 0x11, 0x00


	//----- nvinfo : EIATTR_KPARAM_INFO
	.align		4
.L_336:
        /*0078*/ 	.byte	0x04, 0x17
        /*007a*/ 	.short	(.L_338 - .L_337)
.L_337:
        /*007c*/ 	.word	0x00000000
        /*0080*/ 	.short	0x0002
        /*0082*/ 	.short	0x0010
        /*0084*/ 	.byte	0x00, 0xf5, 0x21, 0x00


	//----- nvinfo : EIATTR_KPARAM_INFO
	.align		4
.L_338:
        /*0088*/ 	.byte	0x04, 0x17
        /*008a*/ 	.short	(.L_340 - .L_339)
.L_339:
        /*008c*/ 	.word	0x00000000
        /*0090*/ 	.short	0x0001
        /*0092*/ 	.short	0x0008
        /*0094*/ 	.byte	0x00, 0xf0, 0x21, 0x00


	//----- nvinfo : EIATTR_KPARAM_INFO
	.align		4
.L_340:
        /*0098*/ 	.byte	0x04, 0x17
        /*009a*/ 	.short	(.L_342 - .L_341)
.L_341:
        /*009c*/ 	.word	0x00000000
        /*00a0*/ 	.short	0x0000
        /*00a2*/ 	.short	0x0000
        /*00a4*/ 	.byte	0x00, 0xf0, 0x05, 0x00


	//----- nvinfo : EIATTR_SPARSE_MMA_MASK
	.align		4
.L_342:
        /*00a8*/ 	.byte	0x03, 0x50
        /*00aa*/ 	.short	0x0000


	//----- nvinfo : EIATTR_MAXREG_COUNT
	.align		4
        /*00ac*/ 	.byte	0x03, 0x1b
        /*00ae*/ 	.short	0x00ff


	//----- nvinfo : EIATTR_NUM_BARRIERS
	.align		4
        /*00b0*/ 	.byte	0x02, 0x4c
        /*00b2*/ 	.byte	0x01
	.zero		1


	//----- nvinfo : EIATTR_MERCURY_ISA_VERSION
	.align		4
        /*00b4*/ 	.byte	0x03, 0x5f
        /*00b6*/ 	.short	0x0101


	//----- nvinfo : EIATTR_COOP_GROUP_MASK_REGIDS
	.align		4
        /*00b8*/ 	.byte	0x04, 0x29
        /*00ba*/ 	.short	(.L_344 - .L_343)


	//   ....[0]....
.L_343:
        /*00bc*/ 	.word	0xffffffff


	//   ....[1]....
        /*00c0*/ 	.word	0xffffffff


	//   ....[2]....
        /*00c4*/ 	.word	0xffffffff


	//   ....[3]....
        /*00c8*/ 	.word	0xffffffff


	//----- nvinfo : EIATTR_COOP_GROUP_INSTR_OFFSETS
	.align		4
.L_344:
        /*00cc*/ 	.byte	0x04, 0x28
        /*00ce*/ 	.short	(.L_346 - .L_345)


	//   ....[0]....
.L_345:
        /*00d0*/ 	.word	0x00001880


	//   ....[1]....
        /*00d4*/ 	.word	0x00001c70


	//   ....[2]....
        /*00d8*/ 	.word	0x00003a30


	//   ....[3]....
        /*00dc*/ 	.word	0x00003fb0


	//----- nvinfo : EIATTR_VRC_CTA_INIT_COUNT
	.align		4
.L_346:
        /*00e0*/ 	.byte	0x02, 0x4a
	.zero		1
	.zero		1


	//----- nvinfo : EIATTR_EXIT_INSTR_OFFSETS
	.align		4
        /*00e4*/ 	.byte	0x04, 0x1c
        /*00e6*/ 	.short	(.L_348 - .L_347)


	//   ....[0]....
.L_347:
        /*00e8*/ 	.word	0x00001a60


	//   ....[1]....
        /*00ec*/ 	.word	0x00001ec0


	//   ....[2]....
        /*00f0*/ 	.word	0x00003d90


	//   ....[3]....
        /*00f4*/ 	.word	0x00003dc0


	//   ....[4]....
        /*00f8*/ 	.word	0x00004340


	//   ....[5]....
        /*00fc*/ 	.word	0x00004370


	//----- nvinfo : EIATTR_MAX_THREADS
	.align		4
.L_348:
        /*0100*/ 	.byte	0x04, 0x05
        /*0102*/ 	.short	(.L_350 - .L_349)
.L_349:
        /*0104*/ 	.word	0x00000100
        /*0108*/ 	.word	0x00000001
        /*010c*/ 	.word	0x00000001


	//----- nvinfo : EIATTR_CRS_STACK_SIZE
	.align		4
.L_350:
        /*0110*/ 	.byte	0x04, 0x1e
        /*0112*/ 	.short	(.L_352 - .L_351)
.L_351:
        /*0114*/ 	.word	0x00000000


	//----- nvinfo : EIATTR_CBANK_PARAM_SIZE
	.align		4
.L_352:
        /*0118*/ 	.byte	0x03, 0x19
        /*011a*/ 	.short	0x0050


	//----- nvinfo : EIATTR_PARAM_CBANK
	.align		4
        /*011c*/ 	.byte	0x04, 0x0a
        /*011e*/ 	.short	(.L_354 - .L_353)
	.align		4
.L_353:
        /*0120*/ 	.word	index@(.nv.constant0._ZN3cub18CUB_300001_SM_10006detail10merge_sort26DeviceMergeSortMergeKernelINS2_10policy_hubIN6thrust24THRUST_300001_SM_1000_NS10device_ptrI6MyItemEEE9Policy600ES9_PNS0_8NullTypeES9_SD_jN4cuda3std3__44lessIS8_EES8_SC_EEvbT2_T3_T4_PT6_PT7_T5_PSL_SL_NS1_7vsmem_tE)
        /*0124*/ 	.short	0x0380
        /*0126*/ 	.short	0x0050


	//----- nvinfo : EIATTR_SW_WAR
	.align		4
.L_354:
        /*0128*/ 	.byte	0x04, 0x36
        /*012a*/ 	.short	(.L_356 - .L_355)
.L_355:
        /*012c*/ 	.word	0x00000008
.L_356:


//--------------------- .nv.info._ZN3cub18CUB_300001_SM_10006detail10merge_sort30DeviceMergeSortPartitionKernelIN6thrust24THRUST_300001_SM_1000_NS10device_ptrI6MyItemEEjN4cuda3std3__44lessIS7_EES7_EEvbT_PT2_T0_SH_PSH_T1_SH_i --------------------------
	.section	.nv.info._ZN3cub18CUB_300001_SM_10006detail10merge_sort30DeviceMergeSortPartitionKernelIN6thrust24THRUST_300001_SM_1000_NS10device_ptrI6MyItemEEjN4cuda3std3__44lessIS7_EES7_EEvbT_PT2_T0_SH_PSH_T1_SH_i,"",@"SHT_CUDA_INFO"
	.sectionflags	@""
	.align	4


	//----- nvinfo : EIATTR_CUDA_API_VERSION
	.align		4
        /*0000*/ 	.byte	0x04, 0x37
        /*0002*/ 	.short	(.L_358 - .L_357)
.L_357:
        /*0004*/ 	.word	0x00000082


	//----- nvinfo : EIATTR_KPARAM_INFO
	.align		4
.L_358:
        /*0008*/ 	.byte	0x04, 0x17
        /*000a*/ 	.short	(.L_360 - .L_359)
.L_359:
        /*000c*/ 	.word	0x00000000
        /*0010*/ 	.short	0x0008
        /*0012*/ 	.short	0x0030
        /*0014*/ 	.byte	0x00, 0xf0, 0x11, 0x00


	//----- nvinfo : EIATTR_KPARAM_INFO
	.align		4
.L_360:
        /*0018*/ 	.byte	0x04, 0x17
        /*001a*/ 	.short	(.L_362 - .L_361)
.L_361:
        /*001c*/ 	.word	0x00000000
        /*0020*/ 	.short	0x0007
        /*0022*/ 	.short	0x002c
        /*0024*/ 	.byte	0x00, 0xf0, 0x11, 0x00


	//----- nvinfo : EIATTR_KPARAM_INFO
	.align		4
.L_362:
        /*0028*/ 	.byte	0x04, 0x17
        /*002a*/ 	.short	(.L_364 - .L_363)
.L_363:
        /*002c*/ 	.word	0x00000000
        /*0030*/ 	.short	0x0006
        /*0032*/ 	.short	0x0028
        /*0034*/ 	.byte	0x00, 0xf0, 0x05, 0x00


	//----- nvinfo : EIATTR_KPARAM_INFO
	.align		4
.L_364:
        /*0038*/ 	.byte	0x04, 0x17
        /*003a*/ 	.short	(.L_366 - .L_365)
.L_365:
        /*003c*/ 	.word	0x00000000
        /*0040*/ 	.short	0x0005
        /*0042*/ 	.short	0x0020
        /*0044*/ 	.byte	0x00, 0xf5, 0x21, 0x00


	//----- nvinfo : EIATTR_KPARAM_INFO
	.align		4
.L_366:
        /*0048*/ 	.byte	0x04, 0x17
        /*004a*/ 	.short	(.L_368 - .L_367)
.L_367:
        /*004c*/ 	.word	0x00000000
        /*0050*/ 	.short	0x0004
        /*0052*/ 	.short	0x001c
        /*0054*/ 	.byte	0x00, 0xf0, 0x11, 0x00


	//----- nvinfo : EIATTR_KPARAM_INFO
	.align		4
.L_368:
        /*0058*/ 	.byte	0x04, 0x17
        /*005a*/ 	.short	(.L_370 - .L_369)
.L_369:
        /*005c*/ 	.word	0x00000000
        /*0060*/ 	.short	0x0003
        /*0062*/ 	.short	0x0018
        /*0064*/ 	.byte	0x00, 0xf0, 0x11, 0x00


	//----- nvinfo : EIATTR_KPARAM_INFO
	.align		4
.L_370:
        /*0068*/ 	.byte	0x04, 0x17
        /*006a*/ 	.short	(.L_372 - .L_371)
.L_371:
        /*006c*/ 	.word	0x00000000
        /*0070*/ 	.short	0x0002
        /*0072*/ 	.short	0x0010
        /*0074*/ 	.byte	0x00, 0xf5, 0x21, 0x00


	//----- nvinfo : EIATTR_KPARAM_INFO
	.align		4
.L_372:
        /*0078*/ 	.byte	0x04, 0x17
        /*007a*/ 	.short	(.L_374 - .L_373)
.L_373:
        /*007c*/ 	.word	0x00000000
        /*0080*/ 	.short	0x0001
        /*0082*/ 	.short	0x0008
        /*0084*/ 	.byte	0x00, 0xf0, 0x21, 0x00


	//----- nvinfo : EIATTR_KPARAM_INFO
	.align		4
.L_374:
        /*0088*/ 	.byte	0x04, 0x17
        /*008a*/ 	.short	(.L_376 - .L_375)
.L_375:
        /*008c*/ 	.word	0x00000000
        /*0090*/ 	.short	0x0000
        /*0092*/ 	.short	0x0000
        /*0094*/ 	.byte	0x00, 0xf0, 0x05, 0x00


	//----- nvinfo : EIATTR_SPARSE_MMA_MASK
	.align		4
.L_376:
        /*0098*/ 	.byte	0x03, 0x50
        /*009a*/ 	.short	0x0000


	//----- nvinfo : EIATTR_MAXREG_COUNT
	.align		4
        /*009c*/ 	.byte	0x03, 0x1b
        /*009e*/ 	.short	0x00ff


	//----- nvinfo : EIATTR_MERCURY_ISA_VERSION
	.align		4
        /*00a0*/ 	.byte	0x03, 0x5f
        /*00a2*/ 	.short	0x0101


	//----- nvinfo : EIATTR_VRC_CTA_INIT_COUNT
	.align		4
        /*00a4*/ 	.byte	0x02, 0x4a
	.zero		1
	.zero		1


	//----- nvinfo : EIATTR_EXIT_INSTR_OFFSETS
	.align		4
        /*00a8*/ 	.byte	0x04, 0x1c
        /*00aa*/ 	.short	(.L_378 - .L_377)


	//   ....[0]....
.L_377:
        /*00ac*/ 	.word	0x00000070


	//   ....[1]....
        /*00b0*/ 	.word	0x000001e0


	//   ....[2]....
        /*00b4*/ 	.word	0x000006d0


	//----- nvinfo : EIATTR_CRS_STACK_SIZE
	.align		4
.L_378:
        /*00b8*/ 	.byte	0x04, 0x1e
        /*00ba*/ 	.short	(.L_380 - .L_379)
.L_379:
        /*00bc*/ 	.word	0x00000000


	//----- nvinfo : EIATTR_CBANK_PARAM_SIZE
	.align		4
.L_380:
        /*00c0*/ 	.byte	0x03, 0x19
        /*00c2*/ 	.short	0x0034


	//----- nvinfo : EIATTR_PARAM_CBANK
	.align		4
        /*00c4*/ 	.byte	0x04, 0x0a
        /*00c6*/ 	.short	(.L_382 - .L_381)
	.align		4
.L_381:
        /*00c8*/ 	.word	index@(.nv.constant0._ZN3cub18CUB_300001_SM_10006detail10merge_sort30DeviceMergeSortPartitionKernelIN6thrust24THRUST_300001_SM_1000_NS10device_ptrI6MyItemEEjN4cuda3std3__44lessIS7_EES7_EEvbT_PT2_T0_SH_PSH_T1_SH_i)
        /*00cc*/ 	.short	0x0380
        /*00ce*/ 	.short	0x0034


	//----- nvinfo : EIATTR_SW_WAR
	.align		4
.L_382:
        /*00d0*/ 	.byte	0x04, 0x36
        /*00d2*/ 	.short	(.L_384 - .L_383)
.L_383:
        /*00d4*/ 	.word	0x00000008
.L_384:


//--------------------- .nv.info._ZN3cub18CUB_300001_SM_10006detail10merge_sort30DeviceMergeSortBlockSortKernelINS2_10policy_hubIN6thrust24THRUST_300001_SM_1000_NS10device_ptrI6MyItemEEE9Policy600ES9_PNS0_8NullTypeES9_SD_jN4cuda3std3__44lessIS8_EES8_SC_EEvbT0_T1_T2_T3_T4_PT6_PT7_T5_NS1_7vsmem_tE --------------------------
	.section	.nv.info._ZN3cub18CUB_300001_SM_10006detail10merge_sort30DeviceMergeSortBlockSortKernelINS2_10policy_hubIN6thrust24THRUST_300001_SM_1000_NS10device_ptrI6MyItemEEE9Policy600ES9_PNS0_8NullTypeES9_SD_jN4cuda3std3__44lessIS8_EES8_SC_EEvbT0_T1_T2_T3_T4_PT6_PT7_T5_NS1_7vsmem_tE,"",@"SHT_CUDA_INFO"
	.sectionflags	@""
	.align	4


	//----- nvinfo : EIATTR_CUDA_API_VERSION
	.align		4
        /*0000*/ 	.byte	0x04, 0x37
        /*0002*/ 	.short	(.L_386 - .L_385)
.L_385:
        /*0004*/ 	.word	0x00000082


	//----- nvinfo : EIATTR_KPARAM_INFO
	.align		4
.L_386:
        /*0008*/ 	.byte	0x04, 0x17
        /*000a*/ 	.short	(.L_388 - .L_387)
.L_387:
        /*000c*/ 	.word	0x00000000
        /*0010*/ 	.short	0x0009
        /*0012*/ 	.short	0x0048
        /*0014*/ 	.byte	0x00, 0xf0, 0x21, 0x00


	//----- nvinfo : EIATTR_KPARAM_INFO
	.align		4
.L_388:
        /*0018*/ 	.byte	0x04, 0x17
        /*001a*/ 	.short	(.L_390 - .L_389)
.L_389:
        /*001c*/ 	.word	0x00000000
        /*0020*/ 	.short	0x0008
        /*0022*/ 	.short	0x0040
        /*0024*/ 	.byte	0x00, 0xf0, 0x05, 0x00


	//----- nvinfo : EIATTR_KPARAM_INFO
	.align		4
.L_390:
        /*0028*/ 	.byte	0x04, 0x17
        /*002a*/ 	.short	(.L_392 - .L_391)
.L_391:
        /*002c*/ 	.word	0x00000000
        /*0030*/ 	.short	0x0007
        /*0032*/ 	.short	0x0038
        /*0034*/ 	.byte	0x00, 0xf5, 0x21, 0x00


	//----- nvinfo : EIATTR_KPARAM_INFO
	.align		4
.L_392:
        /*0038*/ 	.byte	0x04, 0x17
        /*003a*/ 	.short	(.L_394 - .L_393)
.L_393:
        /*003c*/ 	.word	0x00000000
        /*0040*/ 	.short	0x0006
        /*0042*/ 	.short	0x0030
        /*0044*/ 	.byte	0x00, 0xf5, 0x21, 0x00


	//----- nvinfo : EIATTR_KPARAM_INFO
	.align		4
.L_394:
        /*0048*/ 	.byte	0x04, 0x17
        /*004a*/ 	.short	(.L_396 - .L_395)
.L_395:
        /*004c*/ 	.word	0x00000000
        /*0050*/ 	.short	0x0005
        /*0052*/ 	.short	0x0028
        /*0054*/ 	.byte	0x00, 0xf0, 0x11, 0x00


	//----- nvinfo : EIATTR_KPARAM_INFO
	.align		4
.L_396:
        /*0058*/ 	.byte	0x04, 0x17
        /*005a*/ 	.short	(.L_398 - .L_397)
.L_397:
        /*005c*/ 	.word	0x00000000
        /*0060*/ 	.short	0x0004
        /*0062*/ 	.short	0x0020
        /*0064*/ 	.byte	0x00, 0xf5, 0x21, 0x00


	//----- nvinfo : EIATTR_KPARAM_INFO
	.align		4
.L_398:
        /*0068*/ 	.byte	0x04, 0x17
        /*006a*/ 	.short	(.L_400 - .L_399)
.L_399:
        /*006c*/ 	.word	0x00000000
        /*0070*/ 	.short	0x0003
        /*0072*/ 	.short	0x0018
        /*0074*/ 	.byte	0x00, 0xf0, 0x21, 0x00


	//----- nvinfo : EIATTR_KPARAM_INFO
	.align		4
.L_400:
        /*0078*/ 	.byte	0x04, 0x17
        /*007a*/ 	.short	(.L_402 - .L_401)
.L_401:
        /*007c*/ 	.word	0x00000000
        /*0080*/ 	.short	0x0002
        /*0082*/ 	.short	0x0010
        /*0084*/ 	.byte	0x00, 0xf5, 0x21, 0x00


	//----- nvinfo : EIATTR_KPARAM_INFO
	.align		4
.L_402:
        /*0088*/ 	.byte	0x04, 0x17
        /*008a*/ 	.short	(.L_404 - .L_403)
.L_403:
        /*008c*/ 	.word	0x00000000
        /*0090*/ 	.short	0x0001
        /*0092*/ 	.short	0x0008
        /*0094*/ 	.byte	0x00, 0xf0, 0x21, 0x00


	//----- nvinfo : EIATTR_KPARAM_INFO
	.align		4
.L_404:
        /*0098*/ 	.byte	0x04, 0x17
        /*009a*/ 	.short	(.L_406 - .L_405)
.L_405:
        /*009c*/ 	.word	0x00000000
        /*00a0*/ 	.short	0x0000
        /*00a2*/ 	.short	0x0000
        /*00a4*/ 	.byte	0x00, 0xf0, 0x05, 0x00


	//----- nvinfo : EIATTR_SPARSE_MMA_MASK
	.align		4
.L_406:
        /*00a8*/ 	.byte	0x03, 0x50
        /*00aa*/ 	.short	0x0000


	//----- nvinfo : EIATTR_MAXREG_COUNT
	.align		4
        /*00ac*/ 	.byte	0x03, 0x1b
        /*00ae*/ 	.short	0x00ff


	//----- nvinfo : EIATTR_NUM_BARRIERS
	.align		4
        /*00b0*/ 	.byte	0x02, 0x4c
        /*00b2*/ 	.byte	0x01
	.zero		1


	//----- nvinfo : EIATTR_MERCURY_ISA_VERSION
	.align		4
        /*00b4*/ 	.byte	0x03, 0x5f
        /*00b6*/ 	.short	0x0101


	//----- nvinfo : EIATTR_COOP_GROUP_MASK_REGIDS
	.align		4
        /*00b8*/ 	.byte	0x04, 0x29
        /*00ba*/ 	.short	(.L_408 - .L_407)


	//   ....[0]....
.L_407:
        /*00bc*/ 	.word	0xffffffff


	//   ....[1]....
        /*00c0*/ 	.word	0xffffffff


	//   ....[2]....
        /*00c4*/ 	.word	0xffffffff


	//   ....[3]....
        /*00c8*/ 	.word	0xffffffff


	//   ....[4]....
        /*00cc*/ 	.word	0xffffffff


	//   ....[5]....
        /*00d0*/ 	.word	0xffffffff


	//----- nvinfo : EIATTR_COOP_GROUP_INSTR_OFFSETS
	.align		4
.L_408:
        /*00d4*/ 	.byte	0x04, 0x28
        /*00d6*/ 	.short	(.L_410 - .L_409)


	//   ....[0]....
.L_409:
        /*00d8*/ 	.word	0x00000600


	//   ....[1]....
        /*00dc*/ 	.word	0x00002080


	//   ....[2]....
        /*00e0*/ 	.word	0x00002330


	//   ....[3]....
        /*00e4*/ 	.word	0x00002c60


	//   ....[4]....
        /*00e8*/ 	.word	0x00004bd0


	//   ....[5]....
        /*00ec*/ 	.word	0x00004ff0


	//----- nvinfo : EIATTR_VRC_CTA_INIT_COUNT
	.align		4
.L_410:
        /*00f0*/ 	.byte	0x02, 0x4a
	.zero		1
	.zero		1


	//----- nvinfo : EIATTR_EXIT_INSTR_OFFSETS
	.align		4
        /*00f4*/ 	.byte	0x04, 0x1c
        /*00f6*/ 	.short	(.L_412 - .L_411)


	//   ....[0]....
.L_411:
        /*00f8*/ 	.word	0x00002290


	//   ....[1]....
        /*00fc*/ 	.word	0x000024e0


	//   ....[2]....
        /*0100*/ 	.word	0x00004f10


	//   ....[3]....
        /*0104*/ 	.word	0x00004f40


	//   ....[4]....
        /*0108*/ 	.word	0x00005310


	//   ....[5]....
        /*010c*/ 	.word	0x00005340


	//----- nvinfo : EIATTR_MAX_THREADS
	.align		4
.L_412:
        /*0110*/ 	.byte	0x04, 0x05
        /*0112*/ 	.short	(.L_414 - .L_413)
.L_413:
        /*0114*/ 	.word	0x00000100
        /*0118*/ 	.word	0x00000001
        /*011c*/ 	.word	0x00000001


	//----- nvinfo : EIATTR_CRS_STACK_SIZE
	.align		4
.L_414:
        /*0120*/ 	.byte	0x04, 0x1e
        /*0122*/ 	.short	(.L_416 - .L_415)
.L_415:
        /*0124*/ 	.word	0x00000000


	//----- nvinfo : EIATTR_CBANK_PARAM_SIZE
	.align		4
.L_416:
        /*0128*/ 	.byte	0x03, 0x19
        /*012a*/ 	.short	0x0050


	//----- nvinfo : EIATTR_PARAM_CBANK
	.align		4
        /*012c*/ 	.byte	0x04, 0x0a
        /*012e*/ 	.short	(.L_418 - .L_417)
	.align		4
.L_417:
        /*0130*/ 	.word	index@(.nv.constant0._ZN3cub18CUB_300001_SM_10006detail10merge_sort30DeviceMergeSortBlockSortKernelINS2_10policy_hubIN6thrust24THRUST_300001_SM_1000_NS10device_ptrI6MyItemEEE9Policy600ES9_PNS0_8NullTypeES9_SD_jN4cuda3std3__44lessIS8_EES8_SC_EEvbT0_T1_T2_T3_T4_PT6_PT7_T5_NS1_7vsmem_tE)
        /*0134*/ 	.short	0x0380
        /*0136*/ 	.short	0x0050


	//----- nvinfo : EIATTR_SW_WAR
	.align		4
.L_418:
        /*0138*/ 	.byte	0x04, 0x36
        /*013a*/ 	.short	(.L_420 - .L_419)
.L_419:
        /*013c*/ 	.word	0x00000008
.L_420:


//--------------------- .nv.info._ZN3cub18CUB_300001_SM_10006detail11EmptyKernelIvEEvv --------------------------
	.section	.nv.info._ZN3cub18CUB_300001_SM_10006detail11EmptyKernelIvEEvv,"",@"SHT_CUDA_INFO"
	.sectionflags	@""
	.align	4


	//----- nvinfo : EIATTR_CUDA_API_VERSION
	.align		4
        /*0000*/ 	.byte	0x04, 0x37
        /*0002*/ 	.short	(.L_422 - .L_421)
.L_421:
        /*0004*/ 	.word	0x00000082


	//----- nvinfo : EIATTR_SPARSE_MMA_MASK
	.align		4
.L_422:
        /*0008*/ 	.byte	0x03, 0x50
        /*000a*/ 	.short	0x0000


	//----- nvinfo : EIATTR_MAXREG_COUNT
	.align		4
        /*000c*/ 	.byte	0x03, 0x1b
        /*000e*/ 	.short	0x00ff


	//----- nvinfo : EIATTR_MERCURY_ISA_VERSION
	.align		4
        /*0010*/ 	.byte	0x03, 0x5f
        /*0012*/ 	.short	0x0101


	//----- nvinfo : EIATTR_VRC_CTA_INIT_COUNT
	.align		4
        /*0014*/ 	.byte	0x02, 0x4a
	.zero		1
	.zero		1


	//----- nvinfo : EIATTR_EXIT_INSTR_OFFSETS
	.align		4
        /*0018*/ 	.byte	0x04, 0x1c
        /*001a*/ 	.short	(.L_424 - .L_423)


	//   ....[0]....
.L_423:
        /*001c*/ 	.word	0x00000010


	//----- nvinfo : EIATTR_SW_WAR
	.align		4
.L_424:
        /*0020*/ 	.byte	0x04, 0x36
        /*0022*/ 	.short	(.L_426 - .L_425)
.L_425:
        /*0024*/ 	.word	0x00000008
.L_426:


//--------------------- .nv.callgraph             --------------------------
	.section	.nv.callgraph,"",@"SHT_CUDA_CALLGRAPH"
	.align	4
	.sectionentsize	8
	.align		4
        /*0000*/ 	.word	0x00000000
	.align		4
        /*0004*/ 	.word	0xffffffff
	.align		4
        /*0008*/ 	.word	0x00000000
	.align		4
        /*000c*/ 	.word	0xfffffffe
	.align		4
        /*0010*/ 	.word	0x00000000
	.align		4
        /*0014*/ 	.word	0xfffffffd
	.align		4
        /*0018*/ 	.word	0x00000000
	.align		4
        /*001c*/ 	.word	0xfffffffc


//--------------------- .nv.constant4             --------------------------
	.section	.nv.constant4,"a",@progbits
	.align	8
	.align		8
.nv.constant4:
        /*0000*/ 	.dword	_ZN30_INTERNAL_e61ac700_4_k_cu_main4cuda3std3__45__cpo5beginE
	.align		8
        /*0008*/ 	.dword	_ZN30_INTERNAL_e61ac700_4_k_cu_main4cuda3std3__45__cpo3endE
	.align		8
        /*0010*/ 	.dword	_ZN30_INTERNAL_e61ac700_4_k_cu_main4cuda3std3__45__cpo6cbeginE
	.align		8
        /*0018*/ 	.dword	_ZN30_INTERNAL_e61ac700_4_k_cu_main4cuda3std3__45__cpo4cendE
	.align		8
        /*0020*/ 	.dword	_ZN30_INTERNAL_e61ac700_4_k_cu_main4cuda3std3__45__cpo6rbeginE
	.align		8
        /*0028*/ 	.dword	_ZN30_INTERNAL_e61ac700_4_k_cu_main4cuda3std3__45__cpo4rendE
	.align		8
        /*0030*/ 	.dword	_ZN30_INTERNAL_e61ac700_4_k_cu_main4cuda3std3__45__cpo7crbeginE
	.align		8
        /*0038*/ 	.dword	_ZN30_INTERNAL_e61ac700_4_k_cu_main4cuda3std3__45__cpo5crendE
	.align		8
        /*0040*/ 	.dword	_ZN30_INTERNAL_e61ac700_4_k_cu_main4cuda3std3__432_GLOBAL__N__e61ac700_4_k_cu_main6ignoreE
	.align		8
        /*0048*/ 	.dword	_ZN30_INTERNAL_e61ac700_4_k_cu_main4cuda3std3__419piecewise_constructE
	.align		8
        /*0050*/ 	.dword	_ZN30_INTERNAL_e61ac700_4_k_cu_main4cuda3std3__48in_placeE
	.align		8
        /*0058*/ 	.dword	_ZN30_INTERNAL_e61ac700_4_k_cu_main4cuda3std3__420unreachable_sentinelE
	.align		8
        /*0060*/ 	.dword	_ZN30_INTERNAL_e61ac700_4_k_cu_main4cuda3std3__47nulloptE
	.align		8
        /*0068*/ 	.dword	_ZN30_INTERNAL_e61ac700_4_k_cu_main4cuda3std3__48unexpectE
	.align		8
        /*0070*/ 	.dword	_ZN30_INTERNAL_e61ac700_4_k_cu_main4cuda3std6ranges3__45__cpo4swapE
	.align		8
        /*0078*/ 	.dword	_ZN30_INTERNAL_e61ac700_4_k_cu_main4cuda3std6ranges3__45__cpo9iter_moveE
	.align		8
        /*0080*/ 	.dword	_ZN30_INTERNAL_e61ac700_4_k_cu_main4cuda3std6ranges3__45__cpo5beginE
	.align		8
        /*0088*/ 	.dword	_ZN30_INTERNAL_e61ac700_4_k_cu_main4cuda3std6ranges3__45__cpo3endE
	.align		8
        /*0090*/ 	.dword	_ZN30_INTERNAL_e61ac700_4_k_cu_main4cuda3std6ranges3__45__cpo6cbeginE
	.align		8
        /*0098*/ 	.dword	_ZN30_INTERNAL_e61ac700_4_k_cu_main4cuda3std6ranges3__45__cpo4cendE
	.align		8
        /*00a0*/ 	.dword	_ZN30_INTERNAL_e61ac700_4_k_cu_main4cuda3std6ranges3__45__cpo7advanceE
	.align		8
        /*00a8*/ 	.dword	_ZN30_INTERNAL_e61ac700_4_k_cu_main4cuda3std6ranges3__45__cpo9iter_swapE
	.align		8
        /*00b0*/ 	.dword	_ZN30_INTERNAL_e61ac700_4_k_cu_main4cuda3std6ranges3__45__cpo4nextE
	.align		8
        /*00b8*/ 	.dword	_ZN30_INTERNAL_e61ac700_4_k_cu_main4cuda3std6ranges3__45__cpo4prevE
	.align		8
        /*00c0*/ 	.dword	_ZN30_INTERNAL_e61ac700_4_k_cu_main4cuda3std6ranges3__45__cpo4dataE
	.align		8
        /*00c8*/ 	.dword	_ZN30_INTERNAL_e61ac700_4_k_cu_main4cuda3std6ranges3__45__cpo5cdataE
	.align		8
        /*00d0*/ 	.dword	_ZN30_INTERNAL_e61ac700_4_k_cu_main4cuda3std6ranges3__45__cpo4sizeE
	.align		8
        /*00d8*/ 	.dword	_ZN30_INTERNAL_e61ac700_4_k_cu_main4cuda3std6ranges3__45__cpo5ssizeE
	.align		8
        /*00e0*/ 	.dword	_ZN30_INTERNAL_e61ac700_4_k_cu_main4cuda3std6ranges3__45__cpo8distanceE
	.align		8
        /*00e8*/ 	.dword	_ZN30_INTERNAL_e61ac700_4_k_cu_main6thrust24THRUST_300001_SM_1000_NS8cuda_cub3parE
	.align		8
        /*00f0*/ 	.dword	_ZN30_INTERNAL_e61ac700_4_k_cu_main6thrust24THRUST_300001_SM_1000_NS8cuda_cub10par_nosyncE
	.align		8
        /*00f8*/ 	.dword	_ZN30_INTERNAL_e61ac700_4_k_cu_main6thrust24THRUST_300001_SM_1000_NS6system6detail10sequential3seqE
	.align		8
        /*0100*/ 	.dword	_ZN30_INTERNAL_e61ac700_4_k_cu_main6thrust24THRUST_300001_SM_1000_NS6system3cpp3parE
	.align		8
        /*0108*/ 	.dword	_ZN30_INTERNAL_e61ac700_4_k_cu_main6thrust24THRUST_300001_SM_1000_NS12placeholders2_1E
	.align		8
        /*0110*/ 	.dword	_ZN30_INTERNAL_e61ac700_4_k_cu_main6thrust24THRUST_300001_SM_1000_NS12placeholders2_2E
	.align		8
        /*0118*/ 	.dword	_ZN30_INTERNAL_e61ac700_4_k_cu_main6thrust24THRUST_300001_SM_1000_NS12placeholders2_3E
	.align		8
        /*0120*/ 	.dword	_ZN30_INTERNAL_e61ac700_4_k_cu_main6thrust24THRUST_300001_SM_1000_NS12placeholders2_4E
	.align		8
        /*0128*/ 	.dword	_ZN30_INTERNAL_e61ac700_4_k_cu_main6thrust24THRUST_300001_SM_1000_NS12placeholders2_5E
	.align		8
        /*0130*/ 	.dword	_ZN30_INTERNAL_e61ac700_4_k_cu_main6thrust24THRUST_300001_SM_1000_NS12placeholders2_6E
	.align		8
        /*0138*/ 	.dword	_ZN30_INTERNAL_e61ac700_4_k_cu_main6thrust24THRUST_300001_SM_1000_NS12placeholders2_7E
	.align		8
        /*0140*/ 	.dword	_ZN30_INTERNAL_e61ac700_4_k_cu_main6thrust24THRUST_300001_SM_1000_NS12placeholders2_8E
	.align		8
        /*0148*/ 	.dword	_ZN30_INTERNAL_e61ac700_4_k_cu_main6thrust24THRUST_300001_SM_1000_NS12placeholders2_9E
	.align		8
        /*0150*/ 	.dword	_ZN30_INTERNAL_e61ac700_4_k_cu_main6thrust24THRUST_300001_SM_1000_NS12placeholders3_10E
	.align		8
        /*0158*/ 	.dword	_ZN30_INTERNAL_e61ac700_4_k_cu_main6thrust24THRUST_300001_SM_1000_NS3seqE
	.align		8
        /*0160*/ 	.dword	_ZN30_INTERNAL_e61ac700_4_k_cu_main6thrust24THRUST_300001_SM_1000_NS6deviceE


//--------------------- .text._ZN3cub18CUB_300001_SM_10006detail10radix_sort29DeviceRadixSortOnesweepKernelINS1_5radix10policy_hubIiiyE10Policy1000ELNS0_9SortOrderE0EiiyiiNS1_21identity_decomposer_tEEEvPT5_SB_PT3_PKSC_PT1_PKSG_PT2_PKSK_T4_iiT6_ --------------------------
	.section	.text._ZN3cub18CUB_300001_SM_10006detail10radix_sort29DeviceRadixSortOnesweepKernelINS1_5radix10policy_hubIiiyE10Policy1000ELNS0_9SortOrderE0EiiyiiNS1_21identity_decomposer_tEEEvPT5_SB_PT3_PKSC_PT1_PKSG_PT2_PKSK_T4_iiT6_,"ax",@progbits
	.align	128
        .global         _ZN3cub18CUB_300001_SM_10006detail10radix_sort29DeviceRadixSortOnesweepKernelINS1_5radix10policy_hubIiiyE10Policy1000ELNS0_9SortOrderE0EiiyiiNS1_21identity_decomposer_tEEEvPT5_SB_PT3_PKSC_PT1_PKSG_PT2_PKSK_T4_iiT6_
        .type           _ZN3cub18CUB_300001_SM_10006detail10radix_sort29DeviceRadixSortOnesweepKernelINS1_5radix10policy_hubIiiyE10Policy1000ELNS0_9SortOrderE0EiiyiiNS1_21identity_decomposer_tEEEvPT5_SB_PT3_PKSC_PT1_PKSG_PT2_PKSK_T4_iiT6_,@function
        .size           _ZN3cub18CUB_300001_SM_10006detail10radix_sort29DeviceRadixSortOnesweepKernelINS1_5radix10policy_hubIiiyE10Policy1000ELNS0_9SortOrderE0EiiyiiNS1_21identity_decomposer_tEEEvPT5_SB_PT3_PKSC_PT1_PKSG_PT2_PKSK_T4_iiT6_,(.L_x_483 - _ZN3cub18CUB_300001_SM_10006detail10radix_sort29DeviceRadixSortOnesweepKernelINS1_5radix10policy_hubIiiyE10Policy1000ELNS0_9SortOrderE0EiiyiiNS1_21identity_decomposer_tEEEvPT5_SB_PT3_PKSC_PT1_PKSG_PT2_PKSK_T4_iiT6_)
        .other          _ZN3cub18CUB_300001_SM_10006detail10radix_sort29DeviceRadixSortOnesweepKernelINS1_5radix10policy_hubIiiyE10Policy1000ELNS0_9SortOrderE0EiiyiiNS1_21identity_decomposer_tEEEvPT5_SB_PT3_PKSC_PT1_PKSG_PT2_PKSK_T4_iiT6_,@"STO_CUDA_ENTRY STV_DEFAULT"
_ZN3cub18CUB_300001_SM_10006detail10radix_sort29DeviceRadixSortOnesweepKernelINS1_5radix10policy_hubIiiyE10Policy1000ELNS0_9SortOrderE0EiiyiiNS1_21identity_decomposer_tEEEvPT5_SB_PT3_PKSC_PT1_PKSG_PT2_PKSK_T4_iiT6_:
.text._ZN3cub18CUB_300001_SM_10006detail10radix_sort29DeviceRadixSortOnesweepKernelINS1_5radix10policy_hubIiiyE10Policy1000ELNS0_9SortOrderE0EiiyiiNS1_21identity_decomposer_tEEEvPT5_SB_PT3_PKSC_PT1_PKSG_PT2_PKSK_T4_iiT6_:
[----:B------:R-:W-:Y:S01]  /*0000*/  LDC R1, c[0x0][0x37c] ;  /* 0x0000df00ff017b82 */ /* 0x000fe20000000800 */
[----:B------:R-:W0:Y:S01]  /*0010*/  S2R R3, SR_TID.X ;  /* 0x0000000000037919 */ /* 0x000e220000002100 */
[----:B------:R-:W-:Y:S01]  /*0020*/  MOV R7, 0x400 ;  /* 0x0000040000077802 */ /* 0x000fe20000000f00 */
[----:B------:R-:W1:Y:S01]  /*0030*/  LDCU.64 UR6, c[0x0][0x358] ;  /* 0x00006b00ff0677ac */ /* 0x000e620008000a00 */
[----:B------:R-:W-:Y:S01]  /*0040*/  BSSY.RECONVERGENT B0, `(.L_x_0) ;  /* 0x000000c000007945 */ /* 0x000fe20003800200 */
[----:B------:R-:W2:Y:S01]  /*0050*/  S2R R0, SR_CgaCtaId ;  /* 0x0000000000007919 */ /* 0x000ea20000008800 */
[----:B0-----:R-:W-:Y:S02]  /*0060*/  ISETP.NE.AND P0, PT, R3, RZ, PT ;  /* 0x000000ff0300720c */ /* 0x001fe40003f05270 */
[----:B--2---:R-:W-:-:S11]  /*0070*/  LEA R7, R0, R7, 0x18 ;  /* 0x0000000700077211 */ /* 0x004fd600078ec0ff */
[----:B-1----:R-:W-:Y:S05]  /*0080*/  @P0 BRA `(.L_x_1) ;  /* 0x00000000001c0947 */ /* 0x002fea0003800000 */
[----:B------:R-:W0:Y:S01]  /*0090*/  LDC.64 R4, c[0x0][0x388] ;  /* 0x0000e200ff047b82 */ /* 0x000e220000000a00 */
[----:B------:R-:W-:-:S05]  /*00a0*/  IMAD.MOV.U32 R9, RZ, RZ, 0x1 ;  /* 0x00000001ff097424 */ /* 0x000fca00078e00ff */
[----:B0-----:R-:W2:Y:S02]  /*00b0*/  ATOMG.E.ADD.STRONG.GPU PT, R4, desc[UR6][R4.64], R9 ;  /* 0x80000009040479a8 */ /* 0x001ea400081ef106 */
[----:B------:R-:W0:Y:S01]  /*00c0*/  S2UR UR5, SR_CgaCtaId ;  /* 0x00000000000579c3 */ /* 0x000e220000008800 */
[----:B------:R-:W-:Y:S02]  /*00d0*/  UMOV UR4, 0x400 ;  /* 0x0000040000047882 */ /* 0x000fe40000000000 */
[----:B0-----:R-:W-:-:S09]  /*00e0*/  ULEA UR4, UR5, UR4, 0x18 ;  /* 0x0000000405047291 */ /* 0x001fd2000f8ec0ff */
[----:B--2---:R0:W-:Y:S03]  /*00f0*/  STS [UR4+0x6600], R4 ;  /* 0x00660004ff007988 */ /* 0x0041e60008000804 */
.L_x_1:
[----:B------:R-:W-:Y:S05]  /*0100*/  BSYNC.RECONVERGENT B0 ;  /* 0x0000000000007941 */ /* 0x000fea0003800200 */
.L_x_0:
[----:B------:R-:W-:Y:S06]  /*0110*/  BAR.SYNC.DEFER_BLOCKING 0x0 ;  /* 0x0000000000007b1d */ /* 0x000fec0000010000 */
[----:B------:R-:W1:Y:S01]  /*0120*/  LDCU UR4, c[0x0][0x3c0] ;  /* 0x00007800ff0477ac */ /* 0x000e620008000800 */
[----:B------:R-:W2:Y:S01]  /*0130*/  S2R R24, SR_LANEID ;  /* 0x0000000000187919 */ /* 0x000ea20000000000 */
[----:B------:R-:W3:Y:S02]  /*0140*/  LDS R42, [R7+0x6600] ;  /* 0x00660000072a7984 */ /* 0x000ee40000000800 */
[----:B---3--:R-:W-:-:S04]  /*0150*/  IMAD R0, R42, 0x1980, RZ ;  /* 0x000019802a007824 */ /* 0x008fc800078e02ff */
[----:B------:R-:W-:Y:S01]  /*0160*/  VIADD R47, R0, 0x1980 ;  /* 0x00001980002f7836 */ /* 0x000fe20000000000 */
[----:B------:R-:W-:-:S04]  /*0170*/  SHF.R.S32.HI R9, RZ, 0x1f, R0 ;  /* 0x0000001fff097819 */ /* 0x000fc80000011400 */
[----:B-1----:R-:W-:-:S13]  /*0180*/  ISETP.GT.AND P0, PT, R47, UR4, PT ;  /* 0x000000042f007c0c */ /* 0x002fda000bf04270 */
[----:B--2---:R-:W-:Y:S05]  /*0190*/  @P0 BRA `(.L_x_2) ;  /* 0x0000000000680947 */ /* 0x004fea0003800000 */
[----:B------:R-:W1:Y:S01]  /*01a0*/  LDCU.64 UR4, c[0x0][0x3a8] ;  /* 0x00007500ff0477ac */ /* 0x000e620008000a00 */
[C---:B0-----:R-:W-:Y:S02]  /*01b0*/  LOP3.LUT R4, R3.reuse, 0x1f, RZ, 0xc0, !PT ;  /* 0x0000001f03047812 */ /* 0x041fe400078ec0ff */
[----:B------:R-:W-:-:S05]  /*01c0*/  LOP3.LUT R41, R3, 0x3e0, RZ, 0xc0, !PT ;  /* 0x000003e003297812 */ /* 0x000fca00078ec0ff */
[----:B------:R-:W-:-:S05]  /*01d0*/  IMAD R5, R41, 0x11, R4 ;  /* 0x0000001129057824 */ /* 0x000fca00078e0204 */
[----:B------:R-:W-:-:S05]  /*01e0*/  IADD3 R5, P0, PT, R0, R5, RZ ;  /* 0x0000000500057210 */ /* 0x000fca0007f1e0ff */
[----:B------:R-:W-:Y:S01]  /*01f0*/  IMAD.X R0, RZ, RZ, R9, P0 ;  /* 0x000000ffff007224 */ /* 0x000fe200000e0609 */
[----:B-1----:R-:W-:-:S04]  /*0200*/  LEA R8, P0, R5, UR4, 0x2 ;  /* 0x0000000405087c11 */ /* 0x002fc8000f8010ff */
[----:B------:R-:W-:-:S05]  /*0210*/  LEA.HI.X R9, R5, UR5, R0, 0x2, P0 ;  /* 0x0000000505097c11 */ /* 0x000fca00080f1400 */
[----:B------:R0:W5:Y:S04]  /*0220*/  LDG.E R28, desc[UR6][R8.64] ;  /* 0x00000006081c7981 */ /* 0x000168000c1e1900 */
        /* <DEDUP_REMOVED lines=15> */
[----:B------:R0:W5:Y:S01]  /*0320*/  LDG.E R46, desc[UR6][R8.64+0x800] ;  /* 0x00080006082e7981 */ /* 0x000162000c1e1900 */
[----:B------:R-:W-:Y:S05]  /*0330*/  BRA `(.L_x_3) ;  /* 0x0000000400307947 */ /* 0x000fea0003800000 */
.L_x_2:
[----:B------:R-:W1:Y:S01]  /*0340*/  LDCU.64 UR8, c[0x0][0x3a8] ;  /* 0x00007500ff0877ac */ /* 0x000e620008000a00 */
[C---:B0-----:R-:W-:Y:S01]  /*0350*/  LOP3.LUT R4, R3.reuse, 0x1f, RZ, 0xc0, !PT ;  /* 0x0000001f03047812 */ /* 0x041fe200078ec0ff */
[----:B------:R-:W-:Y:S01]  /*0360*/  IMAD.MOV.U32 R28, RZ, RZ, 0x7fffffff ;  /* 0x7fffffffff1c7424 */ /* 0x000fe200078e00ff */
[----:B------:R-:W-:Y:S02]  /*0370*/  LOP3.LUT R41, R3, 0x3e0, RZ, 0xc0, !PT ;  /* 0x000003e003297812 */ /* 0x000fe400078ec0ff */
[----:B------:R-:W-:-:S03]  /*0380*/  IADD3 R5, PT, PT, -R0, UR4, RZ ;  /* 0x0000000400057c10 */ /* 0x000fc6000fffe1ff */
[----:B------:R-:W-:-:S04]  /*0390*/  IMAD R10, R41, 0x11, R4 ;  /* 0x00000011290a7824 */ /* 0x000fc800078e0204 */
[----:B------:R-:W-:Y:S01]  /*03a0*/  VIADD R8, R10, 0x40 ;  /* 0x000000400a087836 */ /* 0x000fe20000000000 */
[----:B------:R-:W-:Y:S01]  /*03b0*/  IADD3 R11, P0, PT, R0, R10, RZ ;  /* 0x0000000a000b7210 */ /* 0x000fe20007f1e0ff */
[C---:B------:R-:W-:Y:S01]  /*03c0*/  VIADD R0, R10.reuse, 0x60 ;  /* 0x000000600a007836 */ /* 0x040fe20000000000 */
[CC--:B------:R-:W-:Y:S01]  /*03d0*/  ISETP.GE.AND P2, PT, R10.reuse, R5.reuse, PT ;  /* 0x000000050a00720c */ /* 0x0c0fe20003f46270 */
[----:B------:R-:W-:Y:S01]  /*03e0*/  VIADD R6, R10, 0x20 ;  /* 0x000000200a067836 */ /* 0x000fe20000000000 */
[-C--:B------:R-:W-:Y:S01]  /*03f0*/  ISETP.GE.AND P4, PT, R8, R5.reuse, PT ;  /* 0x000000050800720c */ /* 0x080fe20003f86270 */
[----:B------:R-:W-:Y:S01]  /*0400*/  IMAD.X R12, RZ, RZ, R9, P0 ;  /* 0x000000ffff0c7224 */ /* 0x000fe200000e0609 */
[-C--:B------:R-:W-:Y:S01]  /*0410*/  ISETP.GE.AND P5, PT, R0, R5.reuse, PT ;  /* 0x000000050000720c */ /* 0x080fe20003fa6270 */
[----:B------:R-:W-:Y:S01]  /*0420*/  VIADD R0, R10, 0xa0 ;  /* 0x000000a00a007836 */ /* 0x000fe20000000000 */
[C---:B-1----:R-:W-:Y:S02]  /*0430*/  LEA R8, P0, R11.reuse, UR8, 0x2 ;  /* 0x000000080b087c11 */ /* 0x042fe4000f8010ff */
[----:B------:R-:W-:Y:S01]  /*0440*/  ISETP.GE.AND P3, PT, R6, R5, PT ;  /* 0x000000050600720c */ /* 0x000fe20003f66270 */
[----:B------:R-:W-:Y:S01]  /*0450*/  VIADD R6, R10, 0x80 ;  /* 0x000000800a067836 */ /* 0x000fe20000000000 */
[----:B------:R-:W-:-:S02]  /*0460*/  LEA.HI.X R9, R11, UR9, R12, 0x2, P0 ;  /* 0x000000090b097c11 */ /* 0x000fc400080f140c */
[-C--:B------:R-:W-:Y:S01]  /*0470*/  ISETP.GE.AND P0, PT, R0, R5.reuse, PT ;  /* 0x000000050000720c */ /* 0x080fe20003f06270 */
[----:B------:R-:W-:Y:S01]  /*0480*/  VIADD R0, R10, 0xe0 ;  /* 0x000000e00a007836 */ /* 0x000fe20000000000 */
[-C--:B------:R-:W-:Y:S01]  /*0490*/  ISETP.GE.AND P6, PT, R6, R5.reuse, PT ;  /* 0x000000050600720c */ /* 0x080fe20003fc6270 */
[----:B------:R1:W5:Y:S01]  /*04a0*/  @!P2 LDG.E R28, desc[UR6][R8.64] ;  /* 0x00000006081ca981 */ /* 0x000362000c1e1900 */
[----:B------:R-:W-:Y:S02]  /*04b0*/  IMAD.MOV.U32 R29, RZ, RZ, 0x7fffffff ;  /* 0x7fffffffff1d7424 */ /* 0x000fe400078e00ff */
[-C--:B------:R-:W-:Y:S01]  /*04c0*/  ISETP.GE.AND P2, PT, R0, R5.reuse, PT ;  /* 0x000000050000720c */ /* 0x080fe20003f46270 */
[C---:B------:R-:W-:Y:S02]  /*04d0*/  VIADD R0, R10.reuse, 0x100 ;  /* 0x000001000a007836 */ /* 0x040fe40000000000 */
[----:B------:R-:W-:Y:S01]  /*04e0*/  VIADD R6, R10, 0xc0 ;  /* 0x000000c00a067836 */ /* 0x000fe20000000000 */
[----:B------:R1:W5:Y:S01]  /*04f0*/  @!P3 LDG.E R29, desc[UR6][R8.64+0x80] ;  /* 0x00008006081db981 */ /* 0x000362000c1e1900 */
[----:B------:R-:W-:Y:S01]  /*0500*/  IMAD.MOV.U32 R31, RZ, RZ, 0x7fffffff ;  /* 0x7fffffffff1f7424 */ /* 0x000fe200078e00ff */
[-C--:B------:R-:W-:Y:S01]  /*0510*/  ISETP.GE.AND P3, PT, R0, R5.reuse, PT ;  /* 0x000000050000720c */ /* 0x080fe20003f66270 */
[----:B------:R-:W-:Y:S01]  /*0520*/  VIADD R0, R10, 0x140 ;  /* 0x000001400a007836 */ /* 0x000fe20000000000 */
[----:B------:R-:W-:Y:S01]  /*0530*/  ISETP.GE.AND P1, PT, R6, R5, PT ;  /* 0x000000050600720c */ /* 0x000fe20003f26270 */
[----:B------:R-:W-:-:S02]  /*0540*/  IMAD.MOV.U32 R32, RZ, RZ, 0x7fffffff ;  /* 0x7fffffffff207424 */ /* 0x000fc400078e00ff */
[----:B------:R1:W5:Y:S01]  /*0550*/  @!P5 LDG.E R31, desc[UR6][R8.64+0x180] ;  /* 0x00018006081fd981 */ /* 0x000362000c1e1900 */
[-C--:B------:R-:W-:Y:S01]  /*0560*/  ISETP.GE.AND P5, PT, R0, R5.reuse, PT ;  /* 0x000000050000720c */ /* 0x080fe20003fa6270 */
[C---:B------:R-:W-:Y:S02]  /*0570*/  VIADD R0, R10.reuse, 0x160 ;  /* 0x000001600a007836 */ /* 0x040fe40000000000 */
[----:B------:R-:W-:Y:S01]  /*0580*/  IMAD.MOV.U32 R30, RZ, RZ, 0x7fffffff ;  /* 0x7fffffffff1e7424 */ /* 0x000fe200078e00ff */
[----:B------:R1:W5:Y:S01]  /*0590*/  @!P6 LDG.E R32, desc[UR6][R8.64+0x200] ;  /* 0x000200060820e981 */ /* 0x000362000c1e1900 */
[----:B------:R-:W-:Y:S01]  /*05a0*/  VIADD R6, R10, 0x120 ;  /* 0x000001200a067836 */ /* 0x000fe20000000000 */
[-C--:B------:R-:W-:Y:S01]  /*05b0*/  ISETP.GE.AND P6, PT, R0, R5.reuse, PT ;  /* 0x000000050000720c */ /* 0x080fe20003fc6270 */
[----:B------:R-:W-:Y:S02]  /*05c0*/  IMAD.MOV.U32 R34, RZ, RZ, 0x7fffffff ;  /* 0x7fffffffff227424 */ /* 0x000fe400078e00ff */
[----:B------:R-:W-:Y:S01]  /*05d0*/  VIADD R0, R10, 0x1a0 ;  /* 0x000001a00a007836 */ /* 0x000fe20000000000 */
[----:B------:R1:W5:Y:S01]  /*05e0*/  @!P4 LDG.E R30, desc[UR6][R8.64+0x100] ;  /* 0x00010006081ec981 */ /* 0x000362000c1e1900 */
[----:B------:R-:W-:Y:S01]  /*05f0*/  ISETP.GE.AND P4, PT, R6, R5, PT ;  /* 0x000000050600720c */ /* 0x000fe20003f86270 */
[----:B------:R-:W-:-:S02]  /*0600*/  IMAD.MOV.U32 R33, RZ, RZ, 0x7fffffff ;  /* 0x7fffffffff217424 */ /* 0x000fc400078e00ff */
[----:B------:R1:W5:Y:S01]  /*0610*/  @!P1 LDG.E R34, desc[UR6][R8.64+0x300] ;  /* 0x0003000608229981 */ /* 0x000362000c1e1900 */
[----:B------:R-:W-:Y:S01]  /*0620*/  IMAD.MOV.U32 R35, RZ, RZ, 0x7fffffff ;  /* 0x7fffffffff237424 */ /* 0x000fe200078e00ff */
[-C--:B------:R-:W-:Y:S01]  /*0630*/  ISETP.GE.AND P1, PT, R0, R5.reuse, PT ;  /* 0x000000050000720c */ /* 0x080fe20003f26270 */
[C---:B------:R-:W-:Y:S01]  /*0640*/  VIADD R6, R10.reuse, 0x180 ;  /* 0x000001800a067836 */ /* 0x040fe20000000000 */
[----:B------:R1:W5:Y:S01]  /*0650*/  @!P0 LDG.E R33, desc[UR6][R8.64+0x280] ;  /* 0x0002800608218981 */ /* 0x000362000c1e1900 */
[----:B------:R-:W-:Y:S02]  /*0660*/  VIADD R0, R10, 0x1c0 ;  /* 0x000001c00a007836 */ /* 0x000fe40000000000 */
[----:B------:R-:W-:Y:S01]  /*0670*/  IMAD.MOV.U32 R36, RZ, RZ, 0x7fffffff ;  /* 0x7fffffffff247424 */ /* 0x000fe200078e00ff */
[----:B------:R1:W5:Y:S01]  /*0680*/  @!P2 LDG.E R35, desc[UR6][R8.64+0x380] ;  /* 0x000380060823a981 */ /* 0x000362000c1e1900 */
[----:B------:R-:W-:Y:S01]  /*0690*/  IMAD.MOV.U32 R37, RZ, RZ, 0x7fffffff ;  /* 0x7fffffffff257424 */ /* 0x000fe200078e00ff */
[-C--:B------:R-:W-:Y:S01]  /*06a0*/  ISETP.GE.AND P0, PT, R6, R5.reuse, PT ;  /* 0x000000050600720c */ /* 0x080fe20003f06270 */
[----:B------:R-:W-:Y:S01]  /*06b0*/  VIADD R6, R10, 0x1e0 ;  /* 0x000001e00a067836 */ /* 0x000fe20000000000 */
[-C--:B------:R-:W-:Y:S01]  /*06c0*/  ISETP.GE.AND P2, PT, R0, R5.reuse, PT ;  /* 0x000000050000720c */ /* 0x080fe20003f46270 */
[----:B------:R-:W-:Y:S01]  /*06d0*/  VIADD R0, R10, 0x200 ;  /* 0x000002000a007836 */ /* 0x000fe20000000000 */
[----:B------:R1:W5:Y:S02]  /*06e0*/  @!P3 LDG.E R36, desc[UR6][R8.64+0x400] ;  /* 0x000400060824b981 */ /* 0x000364000c1e1900 */
[----:B------:R-:W-:-:S02]  /*06f0*/  ISETP.GE.AND P3, PT, R6, R5, PT ;  /* 0x000000050600720c */ /* 0x000fc40003f66270 */
[----:B------:R1:W5:Y:S01]  /*0700*/  @!P4 LDG.E R37, desc[UR6][R8.64+0x480] ;  /* 0x000480060825c981 */ /* 0x000362000c1e1900 */
[----:B------:R-:W-:Y:S01]  /*0710*/  ISETP.GE.AND P4, PT, R0, R5, PT ;  /* 0x000000050000720c */ /* 0x000fe20003f86270 */
[----:B------:R-:W-:Y:S02]  /*0720*/  IMAD.MOV.U32 R38, RZ, RZ, 0x7fffffff ;  /* 0x7fffffffff267424 */ /* 0x000fe400078e00ff */
[----:B------:R-:W-:Y:S02]  /*0730*/  IMAD.MOV.U32 R39, RZ, RZ, 0x7fffffff ;  /* 0x7fffffffff277424 */ /* 0x000fe400078e00ff */
[----:B------:R-:W-:Y:S02]  /*0740*/  IMAD.MOV.U32 R40, RZ, RZ, 0x7fffffff ;  /* 0x7fffffffff287424 */ /* 0x000fe400078e00ff */
[----:B------:R-:W-:Y:S01]  /*0750*/  IMAD.MOV.U32 R43, RZ, RZ, 0x7fffffff ;  /* 0x7fffffffff2b7424 */ /* 0x000fe200078e00ff */
[----:B------:R1:W5:Y:S01]  /*0760*/  @!P5 LDG.E R38, desc[UR6][R8.64+0x500] ;  /* 0x000500060826d981 */ /* 0x000362000c1e1900 */
[----:B------:R-:W-:-:S02]  /*0770*/  IMAD.MOV.U32 R44, RZ, RZ, 0x7fffffff ;  /* 0x7fffffffff2c7424 */ /* 0x000fc400078e00ff */
[----:B------:R-:W-:Y:S01]  /*0780*/  IMAD.MOV.U32 R45, RZ, RZ, 0x7fffffff ;  /* 0x7fffffffff2d7424 */ /* 0x000fe200078e00ff */
[----:B------:R1:W5:Y:S01]  /*0790*/  @!P6 LDG.E R39, desc[UR6][R8.64+0x580] ;  /* 0x000580060827e981 */ /* 0x000362000c1e1900 */
[----:B------:R-:W-:-:S03]  /*07a0*/  IMAD.MOV.U32 R46, RZ, RZ, 0x7fffffff ;  /* 0x7fffffffff2e7424 */ /* 0x000fc600078e00ff */
[----:B------:R1:W5:Y:S04]  /*07b0*/  @!P0 LDG.E R40, desc[UR6][R8.64+0x600] ;  /* 0x0006000608288981 */ /* 0x000368000c1e1900 */
[----:B------:R1:W5:Y:S04]  /*07c0*/  @!P1 LDG.E R43, desc[UR6][R8.64+0x680] ;  /* 0x00068006082b9981 */ /* 0x000368000c1e1900 */
[----:B------:R1:W5:Y:S04]  /*07d0*/  @!P2 LDG.E R44, desc[UR6][R8.64+0x700] ;  /* 0x00070006082ca981 */ /* 0x000368000c1e1900 */
[----:B------:R1:W5:Y:S04]  /*07e0*/  @!P3 LDG.E R45, desc[UR6][R8.64+0x780] ;  /* 0x00078006082db981 */ /* 0x000368000c1e1900 */
[----:B------:R1:W5:Y:S02]  /*07f0*/  @!P4 LDG.E R46, desc[UR6][R8.64+0x800] ;  /* 0x00080006082ec981 */ /* 0x000364000c1e1900 */
.L_x_3:
[----:B------:R-:W-:Y:S01]  /*0800*/  VIMNMX R5, PT, PT, R24, 0xe0, !PT ;  /* 0x000000e018057848 */ /* 0x000fe20007fe0100 */
[----:B------:R-:W2:Y:S01]  /*0810*/  LDCU UR4, c[0x0][0x3c8] ;  /* 0x00007900ff0477ac */ /* 0x000ea20008000800 */
[----:B------:R-:W-:Y:S01]  /*0820*/  SHF.R.U32.HI R0, RZ, 0x5, R3 ;  /* 0x00000005ff007819 */ /* 0x000fe20000011603 */
[----:B------:R-:W-:Y:S01]  /*0830*/  BSSY.RECONVERGENT B0, `(.L_x_4) ;  /* 0x0000025000007945 */ /* 0x000fe20003800200 */
[--C-:B------:R-:W-:Y:S01]  /*0840*/  IADD3 R5, PT, PT, R5, 0x1f, -R24.reuse ;  /* 0x0000001f05057810 */ /* 0x100fe20007ffe818 */
[----:B------:R-:W-:Y:S01]  /*0850*/  UMOV UR5, 0xffffffff ;  /* 0xffffffff00057882 */ /* 0x000fe20000000000 */
[----:B01----:R-:W-:Y:S02]  /*0860*/  IMAD.MOV.U32 R8, RZ, RZ, R24 ;  /* 0x000000ffff087224 */ /* 0x003fe400078e0018 */
[C---:B------:R-:W-:Y:S01]  /*0870*/  ISETP.GE.U32.AND P0, PT, R5.reuse, 0x1e0, PT ;  /* 0x000001e00500780c */ /* 0x040fe20003f06070 */
[----:B------:R-:W-:Y:S01]  /*0880*/  IMAD.SHL.U32 R0, R0, 0x400, RZ ;  /* 0x0000040000007824 */ /* 0x000fe200078e00ff */
[----:B------:R-:W-:-:S04]  /*0890*/  LEA.HI R6, R5, 0x1, RZ, 0x1b ;  /* 0x0000000105067811 */ /* 0x000fc800078fd8ff */
[----:B------:R-:W-:-:S04]  /*08a0*/  LOP3.LUT R9, R6, 0xf, RZ, 0xc0, !PT ;  /* 0x0000000f06097812 */ /* 0x000fc800078ec0ff */
[----:B------:R-:W-:Y:S01]  /*08b0*/  ISETP.NE.AND P1, PT, R9, RZ, PT ;  /* 0x000000ff0900720c */ /* 0x000fe20003f25270 */
[----:B--2---:R-:W-:Y:S02]  /*08c0*/  USHF.L.U32 UR4, UR5, UR4, URZ ;  /* 0x0000000405047299 */ /* 0x004fe400080006ff */
[----:B------:R-:W-:Y:S10]  /*08d0*/  @!P0 BRA `(.L_x_5) ;  /* 0x0000000000688947 */ /* 0x000ff40003800000 */
[----:B------:R-:W-:Y:S01]  /*08e0*/  IMAD R10, R24, 0x4, R0 ;  /* 0x00000004180a7824 */ /* 0x000fe200078e0200 */
[----:B------:R-:W-:Y:S01]  /*08f0*/  LOP3.LUT R5, R6, 0xffffff0, RZ, 0xc0, !PT ;  /* 0x0ffffff006057812 */ /* 0x000fe200078ec0ff */
[----:B------:R-:W-:-:S03]  /*0900*/  IMAD.MOV.U32 R8, RZ, RZ, R24 ;  /* 0x000000ffff087224 */ /* 0x000fc600078e0018 */
[----:B------:R-:W-:Y:S01]  /*0910*/  IADD3 R10, PT, PT, R10, 0x400, R7 ;  /* 0x000004000a0a7810 */ /* 0x000fe20007ffe007 */
[----:B------:R-:W-:-:S07]  /*0920*/  IMAD.MOV R5, RZ, RZ, -R5 ;  /* 0x000000ffff057224 */ /* 0x000fce00078e0a05 */
.L_x_6:
[----:B------:R-:W-:Y:S01]  /*0930*/  VIADD R5, R5, 0x10 ;  /* 0x0000001005057836 */ /* 0x000fe20000000000 */
[----:B------:R-:W-:Y:S01]  /*0940*/  STS [R10+-0x400], RZ ;  /* 0xfffc00ff0a007388 */ /* 0x000fe20000000800 */
[----:B------:R-:W-:-:S03]  /*0950*/  VIADD R8, R8, 0x200 ;  /* 0x0000020008087836 */ /* 0x000fc60000000000 */
[----:B------:R-:W-:Y:S01]  /*0960*/  ISETP.NE.AND P0, PT, R5, RZ, PT ;  /* 0x000000ff0500720c */ /* 0x000fe20003f05270 */
[----:B------:R-:W-:Y:S04]  /*0970*/  STS [R10+-0x380], RZ ;  /* 0xfffc80ff0a007388 */ /* 0x000fe80000000800 */
[----:B------:R-:W-:Y:S04]  /*0980*/  STS [R10+-0x300], RZ ;  /* 0xfffd00ff0a007388 */ /* 0x000fe80000000800 */
[----:B------:R-:W-:Y:S04]  /*0990*/  STS [R10+-0x280], RZ ;  /* 0xfffd80ff0a007388 */ /* 0x000fe80000000800 */
[----:B------:R-:W-:Y:S04]  /*09a0*/  STS [R10+-0x200], RZ ;  /* 0xfffe00ff0a007388 */ /* 0x000fe80000000800 */
[----:B------:R-:W-:Y:S04]  /*09b0*/  STS [R10+-0x180], RZ ;  /* 0xfffe80ff0a007388 */ /* 0x000fe80000000800 */
[----:B------:R-:W-:Y:S04]  /*09c0*/  STS [R10+-0x100], RZ ;  /* 0xffff00ff0a007388 */ /* 0x000fe80000000800 */
[----:B------:R-:W-:Y:S04]  /*09d0*/  STS [R10+-0x80], RZ ;  /* 0xffff80ff0a007388 */ /* 0x000fe80000000800 */
[----:B------:R-:W-:Y:S04]  /*09e0*/  STS [R10], RZ ;  /* 0x000000ff0a007388 */ /* 0x000fe80000000800 */
[----:B------:R-:W-:Y:S04]  /*09f0*/  STS [R10+0x80], RZ ;  /* 0x000080ff0a007388 */ /* 0x000fe80000000800 */
[----:B------:R-:W-:Y:S04]  /*0a00*/  STS [R10+0x100], RZ ;  /* 0x000100ff0a007388 */ /* 0x000fe80000000800 */
[----:B------:R-:W-:Y:S04]  /*0a10*/  STS [R10+0x180], RZ ;  /* 0x000180ff0a007388 */ /* 0x000fe80000000800 */
[----:B------:R-:W-:Y:S04]  /*0a20*/  STS [R10+0x200], RZ ;  /* 0x000200ff0a007388 */ /* 0x000fe80000000800 */
[----:B------:R-:W-:Y:S04]  /*0a30*/  STS [R10+0x280], RZ ;  /* 0x000280ff0a007388 */ /* 0x000fe80000000800 */
[----:B------:R-:W-:Y:S04]  /*0a40*/  STS [R10+0x300], RZ ;  /* 0x000300ff0a007388 */ /* 0x000fe80000000800 */
[----:B------:R0:W-:Y:S02]  /*0a50*/  STS [R10+0x380], RZ ;  /* 0x000380ff0a007388 */ /* 0x0001e40000000800 */
[----:B0-----:R-:W-:Y:S01]  /*0a60*/  VIADD R10, R10, 0x800 ;  /* 0x000008000a0a7836 */ /* 0x001fe20000000000 */
[----:B------:R-:W-:Y:S06]  /*0a70*/  @P0 BRA `(.L_x_6) ;  /* 0xfffffffc00ac0947 */ /* 0x000fec000383ffff */
.L_x_5:
[----:B------:R-:W-:Y:S05]  /*0a80*/  BSYNC.RECONVERGENT B0 ;  /* 0x0000000000007941 */ /* 0x000fea0003800200 */
.L_x_4:
[----:B------:R-:W-:Y:S01]  /*0a90*/  BSSY.RECONVERGENT B0, `(.L_x_7) ;  /* 0x0000026000007945 */ /* 0x000fe20003800200 */
[----:B------:R-:W-:-:S03]  /*0aa0*/  IMAD.IADD R5, R7, 0x1, R0 ;  /* 0x0000000107057824 */ /* 0x000fc600078e0200 */
[----:B------:R-:W-:Y:S05]  /*0ab0*/  @!P1 BRA `(.L_x_8) ;  /* 0x00000000008c9947 */ /* 0x000fea0003800000 */
[----:B------:R-:W-:Y:S01]  /*0ac0*/  ISETP.GE.U32.AND P0, PT, R9, 0x8, PT ;  /* 0x000000080900780c */ /* 0x000fe20003f06070 */
[----:B------:R-:W-:Y:S01]  /*0ad0*/  BSSY.RECONVERGENT B1, `(.L_x_9) ;  /* 0x000000e000017945 */ /* 0x000fe20003800200 */
[----:B------:R-:W-:-:S04]  /*0ae0*/  LOP3.LUT R10, R6, 0x7, RZ, 0xc0, !PT ;  /* 0x00000007060a7812 */ /* 0x000fc800078ec0ff */
[----:B------:R-:W-:-:S07]  /*0af0*/  ISETP.NE.AND P1, PT, R10, RZ, PT ;  /* 0x000000ff0a00720c */ /* 0x000fce0003f25270 */
[----:B------:R-:W-:Y:S06]  /*0b00*/  @!P0 BRA `(.L_x_10) ;  /* 0x0000000000288947 */ /* 0x000fec0003800000 */
[C---:B------:R-:W-:Y:S02]  /*0b10*/  IMAD R9, R8.reuse, 0x4, R5 ;  /* 0x0000000408097824 */ /* 0x040fe400078e0205 */
[----:B------:R-:W-:-:S03]  /*0b20*/  VIADD R8, R8, 0x100 ;  /* 0x0000010008087836 */ /* 0x000fc60000000000 */
[----:B------:R0:W-:Y:S04]  /*0b30*/  STS [R9], RZ ;  /* 0x000000ff09007388 */ /* 0x0001e80000000800 */
[----:B------:R0:W-:Y:S04]  /*0b40*/  STS [R9+0x80], RZ ;  /* 0x000080ff09007388 */ /* 0x0001e80000000800 */
[----:B------:R0:W-:Y:S04]  /*0b50*/  STS [R9+0x100], RZ ;  /* 0x000100ff09007388 */ /* 0x0001e80000000800 */
[----:B------:R0:W-:Y:S04]  /*0b60*/  STS [R9+0x180], RZ ;  /* 0x000180ff09007388 */ /* 0x0001e80000000800 */
[----:B------:R0:W-:Y:S04]  /*0b70*/  STS [R9+0x200], RZ ;  /* 0x000200ff09007388 */ /* 0x0001e80000000800 */
[----:B------:R0:W-:Y:S04]  /*0b80*/  STS [R9+0x280], RZ ;  /* 0x000280ff09007388 */ /* 0x0001e80000000800 */
[----:B------:R0:W-:Y:S04]  /*0b90*/  STS [R9+0x300], RZ ;  /* 0x000300ff09007388 */ /* 0x0001e80000000800 */
[----:B------:R0:W-:Y:S02]  /*0ba0*/  STS [R9+0x380], RZ ;  /* 0x000380ff09007388 */ /* 0x0001e40000000800 */
.L_x_10:
[----:B------:R-:W-:Y:S05]  /*0bb0*/  BSYNC.RECONVERGENT B1 ;  /* 0x0000000000017941 */ /* 0x000fea0003800200 */
.L_x_9:
[----:B------:R-:W-:Y:S05]  /*0bc0*/  @!P1 BRA `(.L_x_8) ;  /* 0x0000000000489947 */ /* 0x000fea0003800000 */
[----:B------:R-:W-:Y:S02]  /*0bd0*/  ISETP.GE.U32.AND P0, PT, R10, 0x4, PT ;  /* 0x000000040a00780c */ /* 0x000fe40003f06070 */
[----:B------:R-:W-:-:S04]  /*0be0*/  LOP3.LUT R6, R6, 0x3, RZ, 0xc0, !PT ;  /* 0x0000000306067812 */ /* 0x000fc800078ec0ff */
[----:B------:R-:W-:-:S07]  /*0bf0*/  ISETP.NE.AND P1, PT, R6, RZ, PT ;  /* 0x000000ff0600720c */ /* 0x000fce0003f25270 */
[C---:B0-----:R-:W-:Y:S02]  /*0c00*/  @P0 IMAD R9, R8.reuse, 0x4, R5 ;  /* 0x0000000408090824 */ /* 0x041fe400078e0205 */
[----:B------:R-:W-:-:S03]  /*0c10*/  @P0 VIADD R8, R8, 0x80 ;  /* 0x0000008008080836 */ /* 0x000fc60000000000 */
[----:B------:R1:W-:Y:S04]  /*0c20*/  @P0 STS [R9], RZ ;  /* 0x000000ff09000388 */ /* 0x0003e80000000800 */
[----:B------:R1:W-:Y:S04]  /*0c30*/  @P0 STS [R9+0x80], RZ ;  /* 0x000080ff09000388 */ /* 0x0003e80000000800 */
[----:B------:R1:W-:Y:S04]  /*0c40*/  @P0 STS [R9+0x100], RZ ;  /* 0x000100ff09000388 */ /* 0x0003e80000000800 */
[----:B------:R1:W-:Y:S01]  /*0c50*/  @P0 STS [R9+0x180], RZ ;  /* 0x000180ff09000388 */ /* 0x0003e20000000800 */
[----:B------:R-:W-:Y:S05]  /*0c60*/  @!P1 BRA `(.L_x_8) ;  /* 0x0000000000209947 */ /* 0x000fea0003800000 */
[----:B------:R-:W-:Y:S02]  /*0c70*/  IMAD R0, R8, 0x4, R0 ;  /* 0x0000000408007824 */ /* 0x000fe400078e0200 */
[----:B------:R-:W-:Y:S02]  /*0c80*/  IMAD.MOV R6, RZ, RZ, -R6 ;  /* 0x000000ffff067224 */ /* 0x000fe400078e0a06 */
[----:B------:R-:W-:-:S07]  /*0c90*/  IMAD.IADD R0, R7, 0x1, R0 ;  /* 0x0000000107007824 */ /* 0x000fce00078e0200 */
.L_x_11:
[----:B------:R-:W-:Y:S01]  /*0ca0*/  VIADD R6, R6, 0x1 ;  /* 0x0000000106067836 */ /* 0x000fe20000000000 */
[----:B------:R0:W-:Y:S04]  /*0cb0*/  STS [R0], RZ ;  /* 0x000000ff00007388 */ /* 0x0001e80000000800 */
[----:B------:R-:W-:Y:S01]  /*0cc0*/  ISETP.NE.AND P0, PT, R6, RZ, PT ;  /* 0x000000ff0600720c */ /* 0x000fe20003f05270 */
[----:B0-----:R-:W-:-:S12]  /*0cd0*/  VIADD R0, R0, 0x80 ;  /* 0x0000008000007836 */ /* 0x001fd80000000000 */
[----:B------:R-:W-:Y:S05]  /*0ce0*/  @P0 BRA `(.L_x_11) ;  /* 0xfffffffc00ec0947 */ /* 0x000fea000383ffff */
.L_x_8:
[----:B------:R-:W-:Y:S05]  /*0cf0*/  BSYNC.RECONVERGENT B0 ;  /* 0x0000000000007941 */ /* 0x000fea0003800200 */
.L_x_7:
[----:B------:R-:W2:Y:S01]  /*0d00*/  LDCU UR5, c[0x0][0x3c4] ;  /* 0x00007880ff0577ac */ /* 0x000ea20008000800 */
[----:B-----5:R-:W-:Y:S01]  /*0d10*/  LOP3.LUT R27, R28, 0x80000000, RZ, 0x3c, !PT ;  /* 0x800000001c1b7812 */ /* 0x020fe200078e3cff */
[----:B------:R-:W-:Y:S01]  /*0d20*/  BSSY.RECONVERGENT B0, `(.L_x_12) ;  /* 0x0000080000007945 */ /* 0x000fe20003800200 */
[----:B------:R-:W-:Y:S02]  /*0d30*/  LOP3.LUT R22, R29, 0x80000000, RZ, 0x3c, !PT ;  /* 0x800000001d167812 */ /* 0x000fe400078e3cff */
[----:B------:R-:W-:Y:S02]  /*0d40*/  LOP3.LUT R21, R30, 0x80000000, RZ, 0x3c, !PT ;  /* 0x800000001e157812 */ /* 0x000fe400078e3cff */
[----:B------:R-:W-:Y:S02]  /*0d50*/  LOP3.LUT R18, R31, 0x80000000, RZ, 0x3c, !PT ;  /* 0x800000001f127812 */ /* 0x000fe400078e3cff */
[----:B------:R-:W-:Y:S02]  /*0d60*/  LOP3.LUT R20, R33, 0x80000000, RZ, 0x3c, !PT ;  /* 0x8000000021147812 */ /* 0x000fe400078e3cff */
[----:B------:R-:W-:-:S02]  /*0d70*/  LOP3.LUT R23, R32, 0x80000000, RZ, 0x3c, !PT ;  /* 0x8000000020177812 */ /* 0x000fc400078e3cff */
[----:B------:R-:W-:Y:S02]  /*0d80*/  LOP3.LUT R25, R34, 0x80000000, RZ, 0x3c, !PT ;  /* 0x8000000022197812 */ /* 0x000fe400078e3cff */
[----:B------:R-:W-:Y:S02]  /*0d90*/  LOP3.LUT R17, R36, 0x80000000, RZ, 0x3c, !PT ;  /* 0x8000000024117812 */ /* 0x000fe400078e3cff */
[----:B------:R-:W-:Y:S02]  /*0da0*/  LOP3.LUT R19, R38, 0x80000000, RZ, 0x3c, !PT ;  /* 0x8000000026137812 */ /* 0x000fe400078e3cff */
[----:B--2---:R-:W-:Y:S02]  /*0db0*/  SHF.R.U32.HI R49, RZ, UR5, R27 ;  /* 0x00000005ff317c19 */ /* 0x004fe4000801161b */
[----:B------:R-:W-:Y:S02]  /*0dc0*/  SHF.R.U32.HI R52, RZ, UR5, R22 ;  /* 0x00000005ff347c19 */ /* 0x000fe40008011616 */
[----:B------:R-:W-:-:S02]  /*0dd0*/  LOP3.LUT R49, R49, UR4, RZ, 0x30, !PT ;  /* 0x0000000431317c12 */ /* 0x000fc4000f8e30ff */
[----:B------:R-:W-:Y:S02]  /*0de0*/  LOP3.LUT R52, R52, UR4, RZ, 0x30, !PT ;  /* 0x0000000434347c12 */ /* 0x000fe4000f8e30ff */
[----:B------:R-:W-:Y:S01]  /*0df0*/  SHF.R.U32.HI R56, RZ, UR5, R21 ;  /* 0x00000005ff387c19 */ /* 0x000fe20008011615 */
[--C-:B------:R-:W-:Y:S01]  /*0e00*/  IMAD R0, R49, 0x4, R5.reuse ;  /* 0x0000000431007824 */ /* 0x100fe200078e0205 */
[----:B------:R-:W-:Y:S01]  /*0e10*/  SHF.R.U32.HI R48, RZ, UR5, R18 ;  /* 0x00000005ff307c19 */ /* 0x000fe20008011612 */
[----:B------:R-:W-:Y:S01]  /*0e20*/  IMAD R6, R52, 0x4, R5 ;  /* 0x0000000434067824 */ /* 0x000fe200078e0205 */
[----:B------:R-:W-:Y:S01]  /*0e30*/  LOP3.LUT R56, R56, UR4, RZ, 0x30, !PT ;  /* 0x0000000438387c12 */ /* 0x000fe2000f8e30ff */
[----:B------:R-:W-:Y:S01]  /*0e40*/  NOP ;  /* 0x0000000000007918 */ /* 0x000fe20000000000 */
[----:B01----:R-:W-:Y:S01]  /*0e50*/  SHF.R.U32.HI R9, RZ, UR5, R20 ;  /* 0x00000005ff097c19 */ /* 0x003fe20008011614 */
[----:B------:R0:W-:Y:S01]  /*0e60*/  ATOMS.POPC.INC.32 RZ, [R0+URZ] ;  /* 0x0000000000ff7f8c */ /* 0x0001e2000d8000ff */
[----:B------:R-:W-:-:S02]  /*0e70*/  LOP3.LUT R48, R48, UR4, RZ, 0x30, !PT ;  /* 0x0000000430307c12 */ /* 0x000fc4000f8e30ff */
[----:B------:R-:W-:Y:S01]  /*0e80*/  SHF.R.U32.HI R8, RZ, UR5, R23 ;  /* 0x00000005ff087c19 */ /* 0x000fe20008011617 */
[----:B------:R1:W-:Y:S01]  /*0e90*/  ATOMS.POPC.INC.32 RZ, [R6+URZ] ;  /* 0x0000000006ff7f8c */ /* 0x0003e2000d8000ff */
[----:B------:R-:W-:Y:S02]  /*0ea0*/  SHF.R.U32.HI R11, RZ, UR5, R25 ;  /* 0x00000005ff0b7c19 */ /* 0x000fe40008011619 */
[----:B------:R-:W-:Y:S01]  /*0eb0*/  LOP3.LUT R10, R9, UR4, RZ, 0x30, !PT ;  /* 0x00000004090a7c12 */ /* 0x000fe2000f8e30ff */
[--C-:B0-----:R-:W-:Y:S01]  /*0ec0*/  IMAD R0, R56, 0x4, R5.reuse ;  /* 0x0000000438007824 */ /* 0x101fe200078e0205 */
[----:B------:R-:W-:Y:S02]  /*0ed0*/  LOP3.LUT R8, R8, UR4, RZ, 0x30, !PT ;  /* 0x0000000408087c12 */ /* 0x000fe4000f8e30ff */
[----:B------:R-:W-:Y:S01]  /*0ee0*/  LOP3.LUT R12, R11, UR4, RZ, 0x30, !PT ;  /* 0x000000040b0c7c12 */ /* 0x000fe2000f8e30ff */
[--C-:B-1----:R-:W-:Y:S01]  /*0ef0*/  IMAD R6, R48, 0x4, R5.reuse ;  /* 0x0000000430067824 */ /* 0x102fe200078e0205 */
[----:B------:R0:W-:Y:S01]  /*0f00*/  ATOMS.POPC.INC.32 RZ, [R0+URZ] ;  /* 0x0000000000ff7f8c */ /* 0x0001e2000d8000ff */
[--C-:B------:R-:W-:Y:S01]  /*0f10*/  IMAD R9, R10, 0x4, R5.reuse ;  /* 0x000000040a097824 */ /* 0x100fe200078e0205 */
[----:B------:R-:W-:Y:S01]  /*0f20*/  LOP3.LUT R10, R35, 0x80000000, RZ, 0x3c, !PT ;  /* 0x80000000230a7812 */ /* 0x000fe200078e3cff */
[--C-:B------:R-:W-:Y:S01]  /*0f30*/  IMAD R8, R8, 0x4, R5.reuse ;  /* 0x0000000408087824 */ /* 0x100fe200078e0205 */
[----:B------:R1:W-:Y:S01]  /*0f40*/  ATOMS.POPC.INC.32 RZ, [R6+URZ] ;  /* 0x0000000006ff7f8c */ /* 0x0003e2000d8000ff */
[----:B------:R-:W-:Y:S01]  /*0f50*/  IMAD R11, R12, 0x4, R5 ;  /* 0x000000040c0b7824 */ /* 0x000fe200078e0205 */
[----:B------:R-:W-:-:S02]  /*0f60*/  LOP3.LUT R12, R37, 0x80000000, RZ, 0x3c, !PT ;  /* 0x80000000250c7812 */ /* 0x000fc400078e3cff */
[----:B------:R-:W-:Y:S01]  /*0f70*/  LOP3.LUT R16, R39, 0x80000000, RZ, 0x3c, !PT ;  /* 0x8000000027107812 */ /* 0x000fe200078e3cff */
[----:B------:R-:W-:Y:S01]  /*0f80*/  ATOMS.POPC.INC.32 RZ, [R8+URZ] ;  /* 0x0000000008ff7f8c */ /* 0x000fe2000d8000ff */
[----:B0-----:R-:W-:Y:S02]  /*0f90*/  SHF.R.U32.HI R0, RZ, UR5, R10 ;  /* 0x00000005ff007c19 */ /* 0x001fe4000801160a */
[----:B-1----:R-:W-:Y:S01]  /*0fa0*/  SHF.R.U32.HI R6, RZ, UR5, R17 ;  /* 0x00000005ff067c19 */ /* 0x002fe20008011611 */
[----:B------:R0:W-:Y:S01]  /*0fb0*/  ATOMS.POPC.INC.32 RZ, [R9+URZ] ;  /* 0x0000000009ff7f8c */ /* 0x0001e2000d8000ff */
[----:B------:R-:W-:Y:S02]  /*0fc0*/  SHF.R.U32.HI R14, RZ, UR5, R19 ;  /* 0x00000005ff0e7c19 */ /* 0x000fe40008011613 */
[----:B------:R-:W-:Y:S01]  /*0fd0*/  LOP3.LUT R6, R6, UR4, RZ, 0x30, !PT ;  /* 0x0000000406067c12 */ /* 0x000fe2000f8e30ff */
[----:B------:R1:W-:Y:S01]  /*0fe0*/  ATOMS.POPC.INC.32 RZ, [R11+URZ] ;  /* 0x000000000bff7f8c */ /* 0x0003e2000d8000ff */
[----:B------:R-:W-:-:S02]  /*0ff0*/  SHF.R.U32.HI R13, RZ, UR5, R12 ;  /* 0x00000005ff0d7c19 */ /* 0x000fc4000801160c */
[----:B------:R-:W-:Y:S02]  /*1000*/  LOP3.LUT R0, R0, UR4, RZ, 0x30, !PT ;  /* 0x0000000400007c12 */ /* 0x000fe4000f8e30ff */
[----:B0-----:R-:W-:Y:S02]  /*1010*/  SHF.R.U32.HI R9, RZ, UR5, R16 ;  /* 0x00000005ff097c19 */ /* 0x001fe40008011610 */
[----:B------:R-:W-:Y:S01]  /*1020*/  LOP3.LUT R50, R14, UR4, RZ, 0x30, !PT ;  /* 0x000000040e327c12 */ /* 0x000fe2000f8e30ff */
[--C-:B------:R-:W-:Y:S01]  /*1030*/  IMAD R14, R6, 0x4, R5.reuse ;  /* 0x00000004060e7824 */ /* 0x100fe200078e0205 */
[----:B------:R-:W-:Y:S01]  /*1040*/  LOP3.LUT R8, R13, UR4, RZ, 0x30, !PT ;  /* 0x000000040d087c12 */ /* 0x000fe2000f8e30ff */
[--C-:B------:R-:W-:Y:S01]  /*1050*/  IMAD R0, R0, 0x4, R5.reuse ;  /* 0x0000000400007824 */ /* 0x100fe200078e0205 */
[----:B------:R-:W-:Y:S01]  /*1060*/  LOP3.LUT R6, R9, UR4, RZ, 0x30, !PT ;  /* 0x0000000409067c12 */ /* 0x000fe2000f8e30ff */
[--C-:B------:R-:W-:Y:S01]  /*1070*/  IMAD R50, R50, 0x4, R5.reuse ;  /* 0x0000000432327824 */ /* 0x100fe200078e0205 */
[----:B------:R-:W-:Y:S01]  /*1080*/  LOP3.LUT R9, R40, 0x80000000, RZ, 0x3c, !PT ;  /* 0x8000000028097812 */ /* 0x000fe200078e3cff */
[--C-:B------:R-:W-:Y:S01]  /*1090*/  IMAD R26, R8, 0x4, R5.reuse ;  /* 0x00000004081a7824 */ /* 0x100fe200078e0205 */
[----:B------:R0:W-:Y:S01]  /*10a0*/  ATOMS.POPC.INC.32 RZ, [R0+URZ] ;  /* 0x0000000000ff7f8c */ /* 0x0001e2000d8000ff */
[----:B------:R-:W-:Y:S01]  /*10b0*/  IMAD R51, R6, 0x4, R5 ;  /* 0x0000000406337824 */ /* 0x000fe200078e0205 */
[----:B------:R-:W-:-:S02]  /*10c0*/  LOP3.LUT R6, R43, 0x80000000, RZ, 0x3c, !PT ;  /* 0x800000002b067812 */ /* 0x000fc400078e3cff */
[----:B-1----:R-:W-:Y:S01]  /*10d0*/  LOP3.LUT R11, R44, 0x80000000, RZ, 0x3c, !PT ;  /* 0x800000002c0b7812 */ /* 0x002fe200078e3cff */
[----:B------:R1:W-:Y:S01]  /*10e0*/  ATOMS.POPC.INC.32 RZ, [R14+URZ] ;  /* 0x000000000eff7f8c */ /* 0x0003e2000d8000ff */
[----:B------:R-:W-:Y:S02]  /*10f0*/  LOP3.LUT R8, R45, 0x80000000, RZ, 0x3c, !PT ;  /* 0x800000002d087812 */ /* 0x000fe400078e3cff */
[----:B------:R-:W-:Y:S01]  /*1100*/  LOP3.LUT R13, R46, 0x80000000, RZ, 0x3c, !PT ;  /* 0x800000002e0d7812 */ /* 0x000fe200078e3cff */
[----:B------:R2:W-:Y:S01]  /*1110*/  ATOMS.POPC.INC.32 RZ, [R26+URZ] ;  /* 0x000000001aff7f8c */ /* 0x0005e2000d8000ff */
[----:B0-----:R-:W-:Y:S02]  /*1120*/  SHF.R.U32.HI R0, RZ, UR5, R9 ;  /* 0x00000005ff007c19 */ /* 0x001fe40008011609 */
[----:B------:R-:W-:Y:S01]  /*1130*/  SHF.R.U32.HI R53, RZ, UR5, R11 ;  /* 0x00000005ff357c19 */ /* 0x000fe2000801160b */
[----:B-1----:R-:W0:Y:S01]  /*1140*/  LDC.64 R14, c[0x0][0x380] ;  /* 0x0000e000ff0e7b82 */ /* 0x002e220000000a00 */
[----:B------:R-:W-:Y:S01]  /*1150*/  SHF.R.U32.HI R55, RZ, UR5, R8 ;  /* 0x00000005ff377c19 */ /* 0x000fe20008011608 */
[----:B------:R1:W-:Y:S01]  /*1160*/  ATOMS.POPC.INC.32 RZ, [R50+URZ] ;  /* 0x0000000032ff7f8c */ /* 0x0003e2000d8000ff */
[----:B------:R-:W-:-:S02]  /*1170*/  SHF.R.U32.HI R57, RZ, UR5, R13 ;  /* 0x00000005ff397c19 */ /* 0x000fc4000801160d */
[----:B--2---:R-:W-:Y:S01]  /*1180*/  SHF.R.U32.HI R26, RZ, UR5, R6 ;  /* 0x00000005ff1a7c19 */ /* 0x004fe20008011606 */
[----:B------:R2:W-:Y:S01]  /*1190*/  ATOMS.POPC.INC.32 RZ, [R51+URZ] ;  /* 0x0000000033ff7f8c */ /* 0x0005e2000d8000ff */
[----:B------:R-:W-:Y:S02]  /*11a0*/  LOP3.LUT R0, R0, UR4, RZ, 0x30, !PT ;  /* 0x0000000400007c12 */ /* 0x000fe4000f8e30ff */
[----:B------:R-:W-:Y:S02]  /*11b0*/  LOP3.LUT R54, R26, UR4, RZ, 0x30, !PT ;  /* 0x000000041a367c12 */ /* 0x000fe4000f8e30ff */
[----:B------:R-:W-:Y:S01]  /*11c0*/  LOP3.LUT R58, R53, UR4, RZ, 0x30, !PT ;  /* 0x00000004353a7c12 */ /* 0x000fe2000f8e30ff */
[--C-:B------:R-:W-:Y:S01]  /*11d0*/  IMAD R53, R0, 0x4, R5.reuse ;  /* 0x0000000400357824 */ /* 0x100fe200078e0205 */
[----:B------:R-:W-:Y:S01]  /*11e0*/  ISETP.GT.U32.AND P2, PT, R3, 0xff, PT ;  /* 0x000000ff0300780c */ /* 0x000fe20003f44070 */
[--C-:B------:R-:W-:Y:S01]  /*11f0*/  IMAD R54, R54, 0x4, R5.reuse ;  /* 0x0000000436367824 */ /* 0x100fe200078e0205 */
[----:B------:R-:W-:Y:S01]  /*1200*/  LOP3.LUT R60, R55, UR4, RZ, 0x30, !PT ;  /* 0x00000004373c7c12 */ /* 0x000fe2000f8e30ff */
[--C-:B------:R-:W-:Y:S01]  /*1210*/  IMAD R58, R58, 0x4, R5.reuse ;  /* 0x000000043a3a7824 */ /* 0x100fe200078e0205 */
[----:B------:R-:W-:Y:S01]  /*1220*/  LOP3.LUT R26, R57, UR4, RZ, 0x30, !PT ;  /* 0x00000004391a7c12 */ /* 0x000fe2000f8e30ff */
[----:B------:R3:W-:Y:S01]  /*1230*/  ATOMS.POPC.INC.32 RZ, [R53+URZ] ;  /* 0x0000000035ff7f8c */ /* 0x0007e2000d8000ff */
[----:B-1----:R-:W-:Y:S01]  /*1240*/  P2R R50, PR, RZ, 0x4 ;  /* 0x00000004ff327803 */ /* 0x002fe20000000000 */
[----:B------:R-:W-:-:S02]  /*1250*/  IMAD R60, R60, 0x4, R5 ;  /* 0x000000043c3c7824 */ /* 0x000fc400078e0205 */
[----:B------:R-:W-:Y:S01]  /*1260*/  IMAD R5, R26, 0x4, R5 ;  /* 0x000000041a057824 */ /* 0x000fe200078e0205 */
[----:B------:R3:W-:Y:S01]  /*1270*/  ATOMS.POPC.INC.32 RZ, [R54+URZ] ;  /* 0x0000000036ff7f8c */ /* 0x0007e2000d8000ff */
[----:B--2---:R-:W-:Y:S02]  /*1280*/  IMAD R51, R3, 0x4, R7 ;  /* 0x0000000403337824 */ /* 0x004fe400078e0207 */
[----:B------:R-:W-:Y:S01]  /*1290*/  IMAD.MOV.U32 R0, RZ, RZ, RZ ;  /* 0x000000ffff007224 */ /* 0x000fe200078e00ff */
[----:B------:R3:W-:Y:S04]  /*12a0*/  ATOMS.POPC.INC.32 RZ, [R58+URZ] ;  /* 0x000000003aff7f8c */ /* 0x0007e8000d8000ff */
[----:B------:R3:W-:Y:S04]  /*12b0*/  ATOMS.POPC.INC.32 RZ, [R60+URZ] ;  /* 0x000000003cff7f8c */ /* 0x0007e8000d8000ff */
[----:B------:R3:W-:Y:S01]  /*12c0*/  ATOMS.POPC.INC.32 RZ, [R5+URZ] ;  /* 0x0000000005ff7f8c */ /* 0x0007e2000d8000ff */
[----:B------:R-:W-:Y:S06]  /*12d0*/  BAR.SYNC.DEFER_BLOCKING 0x0 ;  /* 0x0000000000007b1d */ /* 0x000fec0000010000 */
[----:B------:R-:W-:Y:S05]  /*12e0*/  @P2 BRA `(.L_x_13) ;  /* 0x00000000008c2947 */ /* 0x000fea0003800000 */
[----:B------:R-:W1:Y:S04]  /*12f0*/  LDS R0, [R51] ;  /* 0x0000000033007984 */ /* 0x000e680000000800 */
[----:B---3--:R-:W2:Y:S04]  /*1300*/  LDS R5, [R51+0x400] ;  /* 0x0004000033057984 */ /* 0x008ea80000000800 */
[----:B------:R-:W3:Y:S04]  /*1310*/  LDS R53, [R51+0x800] ;  /* 0x0008000033357984 */ /* 0x000ee80000000800 */
[----:B------:R-:W4:Y:S04]  /*1320*/  LDS R55, [R51+0xc00] ;  /* 0x000c000033377984 */ /* 0x000f280000000800 */
[----:B------:R-:W5:Y:S04]  /*1330*/  LDS R57, [R51+0x1000] ;  /* 0x0010000033397984 */ /* 0x000f680000000800 */
[----:B------:R-:W0:Y:S04]  /*1340*/  LDS R59, [R51+0x1400] ;  /* 0x00140000333b7984 */ /* 0x000e280000000800 */
[----:B------:R-:W-:Y:S04]  /*1350*/  LDS R61, [R51+0x2000] ;  /* 0x00200000333d7984 */ /* 0x000fe80000000800 */
[----:B------:R-:W-:Y:S04]  /*1360*/  LDS R63, [R51+0x2400] ;  /* 0x00240000333f7984 */ /* 0x000fe80000000800 */
[----:B------:R-:W-:Y:S04]  /*1370*/  LDS R65, [R51+0x2800] ;  /* 0x0028000033417984 */ /* 0x000fe80000000800 */
[----:B------:R-:W-:Y:S04]  /*1380*/  STS [R51], RZ ;  /* 0x000000ff33007388 */ /* 0x000fe80000000800 */
[----:B-1----:R-:W-:Y:S01]  /*1390*/  STS [R51+0x400], R0 ;  /* 0x0004000033007388 */ /* 0x002fe20000000800 */
[----:B--2---:R-:W-:-:S03]  /*13a0*/  IMAD.IADD R54, R0, 0x1, R5 ;  /* 0x0000000100367824 */ /* 0x004fc600078e0205 */
[----:B------:R-:W1:Y:S01]  /*13b0*/  LDS R5, [R51+0x1800] ;  /* 0x0018000033057984 */ /* 0x000e620000000800 */
[----:B---3--:R-:W-:-:S03]  /*13c0*/  IMAD.IADD R58, R54, 0x1, R53 ;  /* 0x00000001363a7824 */ /* 0x008fc600078e0235 */
[----:B------:R-:W2:Y:S01]  /*13d0*/  LDS R53, [R51+0x1c00] ;  /* 0x001c000033357984 */ /* 0x000ea20000000800 */
[----:B----4-:R-:W-:-:S03]  /*13e0*/  IMAD.IADD R60, R58, 0x1, R55 ;  /* 0x000000013a3c7824 */ /* 0x010fc600078e0237 */
[----:B------:R1:W-:Y:S01]  /*13f0*/  STS [R51+0x800], R54 ;  /* 0x0008003633007388 */ /* 0x0003e20000000800 */
[----:B-----5:R-:W-:-:S03]  /*1400*/  IMAD.IADD R62, R60, 0x1, R57 ;  /* 0x000000013c3e7824 */ /* 0x020fc600078e0239 */
[----:B------:R-:W3:Y:S01]  /*1410*/  LDS R55, [R51+0x2c00] ;  /* 0x002c000033377984 */ /* 0x000ee20000000800 */
[----:B0-----:R-:W-:-:S03]  /*1420*/  IMAD.IADD R64, R62, 0x1, R59 ;  /* 0x000000013e407824 */ /* 0x001fc600078e023b */
[----:B------:R0:W-:Y:S04]  /*1430*/  STS [R51+0xc00], R58 ;  /* 0x000c003a33007388 */ /* 0x0001e80000000800 */
[----:B------:R4:W-:Y:S04]  /*1440*/  STS [R51+0x1000], R60 ;  /* 0x0010003c33007388 */ /* 0x0009e80000000800 */
[----:B------:R4:W-:Y:S04]  /*1450*/  STS [R51+0x1400], R62 ;  /* 0x0014003e33007388 */ /* 0x0009e80000000800 */
[----:B------:R4:W-:Y:S01]  /*1460*/  STS [R51+0x1800], R64 ;  /* 0x0018004033007388 */ /* 0x0009e20000000800 */
[----:B-1----:R-:W-:-:S04]  /*1470*/  IMAD.IADD R54, R64, 0x1, R5 ;  /* 0x0000000140367824 */ /* 0x002fc800078e0205 */
[----:B--2---:R-:W-:Y:S01]  /*1480*/  IMAD.IADD R66, R54, 0x1, R53 ;  /* 0x0000000136427824 */ /* 0x004fe200078e0235 */
[----:B------:R4:W-:Y:S03]  /*1490*/  STS [R51+0x1c00], R54 ;  /* 0x001c003633007388 */ /* 0x0009e60000000800 */
[----:B------:R-:W-:Y:S01]  /*14a0*/  IMAD.IADD R68, R66, 0x1, R61 ;  /* 0x0000000142447824 */ /* 0x000fe200078e023d */
[----:B------:R4:W-:Y:S03]  /*14b0*/  STS [R51+0x2000], R66 ;  /* 0x0020004233007388 */ /* 0x0009e60000000800 */
[----:B------:R-:W-:Y:S01]  /*14c0*/  IMAD.IADD R70, R68, 0x1, R63 ;  /* 0x0000000144467824 */ /* 0x000fe200078e023f */
[----:B------:R4:W-:Y:S03]  /*14d0*/  STS [R51+0x2400], R68 ;  /* 0x0024004433007388 */ /* 0x0009e60000000800 */
[----:B0-----:R-:W-:Y:S01]  /*14e0*/  IMAD.IADD R58, R70, 0x1, R65 ;  /* 0x00000001463a7824 */ /* 0x001fe200078e0241 */
[----:B------:R4:W-:Y:S03]  /*14f0*/  STS [R51+0x2800], R70 ;  /* 0x0028004633007388 */ /* 0x0009e60000000800 */
[----:B---3--:R-:W-:Y:S01]  /*1500*/  IMAD.IADD R0, R58, 0x1, R55 ;  /* 0x000000013a007824 */ /* 0x008fe200078e0237 */
[----:B------:R4:W-:Y:S06]  /*1510*/  STS [R51+0x2c00], R58 ;  /* 0x002c003a33007388 */ /* 0x0009ec0000000800 */
.L_x_13:
[----:B------:R-:W-:Y:S05]  /*1520*/  BSYNC.RECONVERGENT B0 ;  /* 0x0000000000007941 */ /* 0x000fea0003800200 */
.L_x_12:
[----:B------:R-:W-:Y:S01]  /*1530*/  ISETP.NE.AND P0, PT, R0, 0x1980, PT ;  /* 0x000019800000780c */ /* 0x000fe20003f05270 */
[----:B---3--:R-:W-:Y:S01]  /*1540*/  IMAD R5, R42, 0x100, R3 ;  /* 0x000001002a057824 */ /* 0x008fe200078e0203 */
[----:B------:R-:W-:Y:S01]  /*1550*/  @!P2 LOP3.LUT R53, R0, 0x40000000, RZ, 0xfc, !PT ;  /* 0x400000000035a812 */ /* 0x000fe200078efcff */
[----:B------:R-:W-:Y:S01]  /*1560*/  IMAD R41, R41, 0x11, RZ ;  /* 0x0000001129297824 */ /* 0x000fe200078e02ff */
[----:B------:R-:W-:Y:S01]  /*1570*/  ISETP.LT.U32.AND P0, PT, R3, 0x100, !P0 ;  /* 0x000001000300780c */ /* 0x000fe20004701070 */
[----:B0-----:R-:W-:-:S03]  /*1580*/  IMAD.WIDE R14, R5, 0x4, R14 ;  /* 0x00000004050e7825 */ /* 0x001fc600078e020e */
[----:B------:R-:W-:Y:S01]  /*1590*/  LOP3.LUT R57, R41, R4, RZ, 0xfc, !PT ;  /* 0x0000000429397212 */ /* 0x000fe200078efcff */
[----:B----4-:R-:W-:Y:S01]  /*15a0*/  IMAD R54, R42, 0x1980, RZ ;  /* 0x000019802a367824 */ /* 0x010fe200078e02ff */
[----:B------:R0:W-:Y:S07]  /*15b0*/  @!P2 STG.E.STRONG.SYS desc[UR6][R14.64], R53 ;  /* 0x000000350e00a986 */ /* 0x0001ee000c115906 */
[----:B------:R-:W-:Y:S06]  /*15c0*/  BAR.RED.OR.DEFER_BLOCKING 0x0, P0 ;  /* 0x0000000000007b1d */ /* 0x000fec0000014800 */
[----:B------:R-:W1:Y:S01]  /*15d0*/  B2R.RESULT RZ, P0 ;  /* 0x0000000000ff731c */ /* 0x000e620000004000 */
[----:B------:R-:W-:-:S04]  /*15e0*/  IADD3 R4, P1, PT, R54, R57, RZ ;  /* 0x0000003936047210 */ /* 0x000fc80007f3e0ff */
[----:B------:R-:W-:Y:S01]  /*15f0*/  LEA.HI.X.SX32 R55, R54, RZ, 0x1, P1 ;  /* 0x000000ff36377211 */ /* 0x000fe200008f0eff */
[----:B------:R-:W-:-:S03]  /*1600*/  IMAD.SHL.U32 R5, R4, 0x4, RZ ;  /* 0x0000000404057824 */ /* 0x000fc600078e00ff */
[----:B------:R-:W-:Y:S01]  /*1610*/  SHF.L.U64.HI R4, R4, 0x2, R55 ;  /* 0x0000000204047819 */ /* 0x000fe20000010237 */
[----:B01----:R-:W-:Y:S06]  /*1620*/  @!P0 BRA `(.L_x_14) ;  /* 0x0000001000b48947 */ /* 0x003fec0003800000 */
[----:B------:R-:W0:Y:S01]  /*1630*/  LDCU.64 UR8, c[0x0][0x3b8] ;  /* 0x00007700ff0877ac */ /* 0x000e220008000a00 */
[----:B------:R-:W-:Y:S01]  /*1640*/  BSSY B1, `(.L_x_15) ;  /* 0x0000032000017945 */ /* 0x000fe20003800000 */
[----:B------:R-:W-:Y:S01]  /*1650*/  IMAD R13, R3, 0x8, R7 ;  /* 0x00000008030d7824 */ /* 0x000fe200078e0207 */
[----:B0-----:R-:W-:-:S04]  /*1660*/  IADD3 R8, P0, PT, R5, UR8, RZ ;  /* 0x0000000805087c10 */ /* 0x001fc8000ff1e0ff */
[----:B------:R-:W-:Y:S01]  /*1670*/  IADD3.X R9, PT, PT, R4, UR9, RZ, P0, !PT ;  /* 0x0000000904097c10 */ /* 0x000fe200087fe4ff */
[----:B------:R-:W-:Y:S08]  /*1680*/  @P2 BRA `(.L_x_16) ;  /* 0x0000000000b42947 */ /* 0x000ff00003800000 */
[----:B------:R-:W0:Y:S02]  /*1690*/  LDCU.64 UR8, c[0x0][0x398] ;  /* 0x00007300ff0877ac */ /* 0x000e240008000a00 */
[----:B0-----:R-:W-:-:S04]  /*16a0*/  LEA R10, P0, R3, UR8, 0x3 ;  /* 0x00000008030a7c11 */ /* 0x001fc8000f8018ff */
[----:B------:R-:W-:-:S05]  /*16b0*/  LEA.HI.X R11, R3, UR9, RZ, 0x3, P0 ;  /* 0x00000009030b7c11 */ /* 0x000fca00080f1cff */
[----:B------:R-:W2:Y:S01]  /*16c0*/  LDG.E.64 R4, desc[UR6][R10.64] ;  /* 0x000000060a047981 */ /* 0x000ea2000c1e1b00 */
[----:B------:R-:W-:-:S04]  /*16d0*/  ISETP.GT.U32.AND P0, PT, R3, R49, PT ;  /* 0x000000310300720c */ /* 0x000fc80003f04070 */
[----:B------:R-:W-:-:S04]  /*16e0*/  SEL R17, RZ, 0x1980, !P0 ;  /* 0x00001980ff117807 */ /* 0x000fc80004000000 */
[----:B--2---:R-:W-:Y:S01]  /*16f0*/  IADD3 R4, P0, PT, R4, -R17, RZ ;  /* 0x8000001104047210 */ /* 0x004fe20007f1e0ff */
[----:B------:R-:W-:-:S03]  /*1700*/  IMAD.MOV.U32 R17, RZ, RZ, R0 ;  /* 0x000000ffff117224 */ /* 0x000fc600078e0000 */
[----:B------:R-:W-:Y:S02]  /*1710*/  IADD3.X R5, PT, PT, R5, -0x1, RZ, P0, !PT ;  /* 0xffffffff05057810 */ /* 0x000fe400007fe4ff */
[----:B------:R-:W-:-:S03]  /*1720*/  ISETP.GE.AND P0, PT, R42, 0x1, PT ;  /* 0x000000012a00780c */ /* 0x000fc60003f06270 */
[----:B------:R0:W-:Y:S10]  /*1730*/  STS.64 [R13+0x6600], R4 ;  /* 0x006600040d007388 */ /* 0x0001f40000000a00 */
[----:B------:R-:W-:Y:S05]  /*1740*/  @!P0 BRA `(.L_x_17) ;  /* 0x00000000006c8947 */ /* 0x000fea0003800000 */
[----:B------:R-:W-:Y:S01]  /*1750*/  BSSY B0, `(.L_x_18) ;  /* 0x0000019000007945 */ /* 0x000fe20003800000 */
[----:B------:R-:W-:Y:S02]  /*1760*/  IMAD.MOV.U32 R6, RZ, RZ, -0x1 ;  /* 0xffffffffff067424 */ /* 0x000fe400078e00ff */
[----:B------:R-:W-:Y:S02]  /*1770*/  IMAD.MOV.U32 R10, RZ, RZ, R42 ;  /* 0x000000ffff0a7224 */ /* 0x000fe400078e002a */
[----:B------:R-:W-:-:S07]  /*1780*/  IMAD.MOV.U32 R17, RZ, RZ, R0 ;  /* 0x000000ffff117224 */ /* 0x000fce00078e0000 */
.L_x_22:
[----:B0-----:R-:W0:Y:S01]  /*1790*/  LDC.64 R4, c[0x0][0x380] ;  /* 0x0000e000ff047b82 */ /* 0x001e220000000a00 */
[----:B------:R-:W-:Y:S01]  /*17a0*/  VIADD R19, R10, 0xffffffff ;  /* 0xffffffff0a137836 */ /* 0x000fe20000000000 */
[----:B------:R-:W-:Y:S03]  /*17b0*/  BSSY B2, `(.L_x_19) ;  /* 0x0000008000027945 */ /* 0x000fe60003800000 */
[----:B------:R-:W-:-:S04]  /*17c0*/  IMAD R11, R19, 0x100, R3 ;  /* 0x00000100130b7824 */ /* 0x000fc800078e0203 */
[----:B0-----:R-:W-:-:S07]  /*17d0*/  IMAD.WIDE R4, R11, 0x4, R4 ;  /* 0x000000040b047825 */ /* 0x001fce00078e0204 */
.L_x_20:
[----:B------:R-:W-:Y:S05]  /*17e0*/  YIELD ;  /* 0x0000000000007946 */ /* 0x000fea0003800000 */
[----:B------:R0:W-:Y:S06]  /*17f0*/  MEMBAR.SC.CTA ;  /* 0x0000000000007992 */ /* 0x0001ec0000000000 */
[----:B0-----:R-:W2:Y:S02]  /*1800*/  LDG.E.STRONG.SYS R11, desc[UR6][R4.64] ;  /* 0x00000006040b7981 */ /* 0x001ea4000c1f5900 */
[----:B--2---:R-:W-:-:S13]  /*1810*/  ISETP.NE.AND P0, PT, R11, RZ, PT ;  /* 0x000000ff0b00720c */ /* 0x004fda0003f05270 */
[----:B------:R-:W-:Y:S05]  /*1820*/  @!P0 BRA `(.L_x_20) ;  /* 0xfffffffc00ec8947 */ /* 0x000fea000383ffff */
[----:B------:R-:W-:Y:S05]  /*1830*/  BSYNC B2 ;  /* 0x0000000000027941 */ /* 0x000fea0003800000 */
.L_x_19:
[----:B------:R-:W-:Y:S01]  /*1840*/  BSSY.RECONVERGENT B2, `(.L_x_21) ;  /* 0x0000006000027945 */ /* 0x000fe20003800200 */
[C---:B------:R-:W-:Y:S02]  /*1850*/  ISETP.GT.AND P0, PT, R11.reuse, -0x1, PT ;  /* 0xffffffff0b00780c */ /* 0x040fe40003f04270 */
[----:B------:R-:W-:Y:S01]  /*1860*/  LOP3.LUT R4, R11, 0x3fffffff, RZ, 0xc0, !PT ;  /* 0x3fffffff0b047812 */ /* 0x000fe200078ec0ff */
[----:B------:R-:W-:Y:S05]  /*1870*/  WARPSYNC.EXCLUSIVE R6 ;  /* 0x0000000006007348 */ /* 0x000fea0003a00000 */
[----:B------:R-:W-:-:S05]  /*1880*/  IMAD.IADD R17, R4, 0x1, R17 ;  /* 0x0000000104117824 */ /* 0x000fca00078e0211 */
[----:B------:R-:W-:-:S07]  /*1890*/  VOTE.ANY R6, PT, P0 ;  /* 0x0000000000067806 */ /* 0x000fce00000e0100 */
[----:B------:R-:W-:Y:S05]  /*18a0*/  BSYNC.RECONVERGENT B2 ;  /* 0x0000000000027941 */ /* 0x000fea0003800200 */
.L_x_21:
[----:B------:R-:W-:Y:S01]  /*18b0*/  ISETP.GT.U32.AND P1, PT, R10, 0x1, PT ;  /* 0x000000010a00780c */ /* 0x000fe20003f24070 */
[----:B------:R-:W-:-:S12]  /*18c0*/  IMAD.MOV.U32 R10, RZ, RZ, R19 ;  /* 0x000000ffff0a7224 */ /* 0x000fd800078e0013 */
[----:B------:R-:W-:Y:S05]  /*18d0*/  @P0 BRA P1, `(.L_x_22) ;  /* 0xfffffffc00ac0947 */ /* 0x000fea000083ffff */
[----:B------:R-:W-:Y:S05]  /*18e0*/  BSYNC B0 ;  /* 0x0000000000007941 */ /* 0x000fea0003800000 */
.L_x_18:
[----:B------:R1:W2:Y:S02]  /*18f0*/  LDS.64 R4, [R13+0x6600] ;  /* 0x006600000d047984 */ /* 0x0002a40000000a00 */
.L_x_17:
[C---:B------:R-:W-:Y:S01]  /*1900*/  IMAD.IADD R19, R17.reuse, 0x1, -R0 ;  /* 0x0000000111137824 */ /* 0x040fe200078e0a00 */
[----:B------:R-:W-:-:S04]  /*1910*/  LOP3.LUT R11, R17, 0x80000000, RZ, 0xfc, !PT ;  /* 0x80000000110b7812 */ /* 0x000fc800078efcff */
[C---:B0-2---:R-:W-:Y:S01]  /*1920*/  IADD3 R4, P0, PT, R19.reuse, R4, RZ ;  /* 0x0000000413047210 */ /* 0x045fe20007f1e0ff */
[----:B------:R0:W-:Y:S03]  /*1930*/  STG.E.STRONG.SYS desc[UR6][R14.64], R11 ;  /* 0x0000000b0e007986 */ /* 0x0001e6000c115906 */
[----:B------:R-:W-:-:S05]  /*1940*/  LEA.HI.X.SX32 R5, R19, R5, 0x1, P0 ;  /* 0x0000000513057211 */ /* 0x000fca00000f0eff */
[----:B------:R0:W-:Y:S04]  /*1950*/  STS.64 [R13+0x6600], R4 ;  /* 0x006600040d007388 */ /* 0x0001e80000000a00 */
.L_x_16:
[----:B------:R-:W-:Y:S05]  /*1960*/  BSYNC B1 ;  /* 0x0000000000017941 */ /* 0x000fea0003800000 */
.L_x_15:
[----:B0-----:R-:W0:Y:S01]  /*1970*/  LDC R5, c[0x0][0x3c0] ;  /* 0x0000f000ff057b82 */ /* 0x001e220000000800 */
[----:B------:R-:W-:-:S07]  /*1980*/  IMAD R4, R49, 0x8, R7 ;  /* 0x0000000831047824 */ /* 0x000fce00078e0207 */
[----:B------:R-:W2:Y:S01]  /*1990*/  LDC.64 R16, c[0x0][0x390] ;  /* 0x0000e400ff107b82 */ /* 0x000ea20000000a00 */
[----:B0-----:R-:W-:Y:S02]  /*19a0*/  ISETP.GE.AND P0, PT, R47, R5, PT ;  /* 0x000000052f00720c */ /* 0x001fe40003f06270 */
[----:B--2---:R-:W-:-:S04]  /*19b0*/  ISETP.EQ.U32.AND P1, PT, R16, RZ, PT ;  /* 0x000000ff1000720c */ /* 0x004fc80003f22070 */
[----:B------:R-:W-:-:S04]  /*19c0*/  ISETP.EQ.OR.EX P0, PT, R17, RZ, !P0, P1 ;  /* 0x000000ff1100720c */ /* 0x000fc80004702710 */
[----:B------:R-:W-:-:S13]  /*19d0*/  ISETP.GT.U32.OR P0, PT, R3, 0xff, P0 ;  /* 0x000000ff0300780c */ /* 0x000fda0000704470 */
[----:B------:R-:W-:Y:S05]  /*19e0*/  @P0 BRA `(.L_x_23) ;  /* 0x0000000000240947 */ /* 0x000fea0003800000 */
[----:B------:R-:W0:Y:S01]  /*19f0*/  LDS.64 R10, [R13+0x6600] ;  /* 0x006600000d0a7984 */ /* 0x000e220000000a00 */
[C---:B------:R-:W-:Y:S02]  /*1a00*/  ISETP.GT.U32.AND P0, PT, R3.reuse, R49, PT ;  /* 0x000000310300720c */ /* 0x040fe40003f04070 */
[C---:B------:R-:W-:Y:S02]  /*1a10*/  LEA R6, P2, R3.reuse, R16, 0x3 ;  /* 0x0000001003067211 */ /* 0x040fe400078418ff */
[----:B------:R-:W-:Y:S02]  /*1a20*/  SEL R7, RZ, 0x1980, !P0 ;  /* 0x00001980ff077807 */ /* 0x000fe40004000000 */
[--C-:B------:R-:W-:Y:S02]  /*1a30*/  SHF.R.S32.HI R15, RZ, 0x1f, R0.reuse ;  /* 0x0000001fff0f7819 */ /* 0x100fe40000011400 */
[----:B0-----:R-:W-:Y:S02]  /*1a40*/  IADD3 R2, P0, P1, R10, R7, R0 ;  /* 0x000000070a027210 */ /* 0x001fe4000791e000 */
[----:B------:R-:W-:-:S02]  /*1a50*/  LEA.HI.X R7, R3, R17, RZ, 0x3, P2 ;  /* 0x0000001103077211 */ /* 0x000fc400010f1cff */
[----:B------:R-:W-:-:S05]  /*1a60*/  IADD3.X R3, PT, PT, R11, RZ, R15, P0, P1 ;  /* 0x000000ff0b037210 */ /* 0x000fca00007e240f */
[----:B------:R0:W-:Y:S04]  /*1a70*/  STG.E.64 desc[UR6][R6.64], R2 ;  /* 0x0000000206007986 */ /* 0x0001e8000c101b06 */
.L_x_23:
[----:B------:R-:W-:Y:S05]  /*1a80*/  WARPSYNC.ALL ;  /* 0x0000000000007948 */ /* 0x000fea0003800000 */
[----:B------:R-:W-:Y:S01]  /*1a90*/  BAR.SYNC.DEFER_BLOCKING 0x0 ;  /* 0x0000000000007b1d */ /* 0x000fe20000010000 */
[----:B------:R-:W-:-:S05]  /*1aa0*/  ISETP.GT.AND P0, PT, R47, R5, PT ;  /* 0x000000052f00720c */ /* 0x000fca0003f04270 */
[----:B0-----:R0:W2:Y:S08]  /*1ab0*/  LDS.64 R2, [R4+0x6600] ;  /* 0x0066000004027984 */ /* 0x0010b00000000a00 */
[----:B0-----:R-:W-:Y:S05]  /*1ac0*/  @P0 BRA `(.L_x_24) ;  /* 0x00000000005c0947 */ /* 0x001fea0003800000 */
[----:B------:R-:W0:Y:S01]  /*1ad0*/  LDCU.64 UR4, c[0x0][0x3a0] ;  /* 0x00007400ff0477ac */ /* 0x000e220008000a00 */
[----:B--2---:R-:W-:-:S05]  /*1ae0*/  IADD3 R0, P1, PT, R57, R2, RZ ;  /* 0x0000000239007210 */ /* 0x004fca0007f3e0ff */
[----:B------:R-:W-:Y:S01]  /*1af0*/  IMAD.X R7, RZ, RZ, R3, P1 ;  /* 0x000000ffff077224 */ /* 0x000fe200008e0603 */
[----:B0-----:R-:W-:-:S04]  /*1b00*/  LEA R2, P1, R0, UR4, 0x2 ;  /* 0x0000000400027c11 */ /* 0x001fc8000f8210ff */
[----:B------:R-:W-:-:S05]  /*1b10*/  LEA.HI.X R3, R0, UR5, R7, 0x2, P1 ;  /* 0x0000000500037c11 */ /* 0x000fca00088f1407 */
[----:B------:R2:W-:Y:S04]  /*1b20*/  STG.E desc[UR6][R2.64], R28 ;  /* 0x0000001c02007986 */ /* 0x0005e8000c101906 */
        /* <DEDUP_REMOVED lines=15> */
[----:B------:R2:W-:Y:S01]  /*1c20*/  STG.E desc[UR6][R2.64+0x800], R46 ;  /* 0x0008002e02007986 */ /* 0x0005e2000c101906 */
[----:B------:R-:W-:Y:S05]  /*1c30*/  BRA `(.L_x_25) ;  /* 0x0000000000e07947 */ /* 0x000fea0003800000 */
.L_x_24:
[----:B------:R-:W0:Y:S01]  /*1c40*/  LDCU.64 UR4, c[0x0][0x3a0] ;  /* 0x00007400ff0477ac */ /* 0x000e220008000a00 */
[----:B------:R-:W-:Y:S01]  /*1c50*/  IMAD R4, R42, -0x1980, R5 ;  /* 0xffffe6802a047824 */ /* 0x000fe200078e0205 */
[C---:B--2---:R-:W-:Y:S01]  /*1c60*/  IADD3 R0, P1, PT, R57.reuse, R2, RZ ;  /* 0x0000000239007210 */ /* 0x044fe20007f3e0ff */
[C---:B------:R-:W-:Y:S02]  /*1c70*/  VIADD R11, R57.reuse, 0x20 ;  /* 0x00000020390b7836 */ /* 0x040fe40000000000 */
[C---:B-1----:R-:W-:Y:S01]  /*1c80*/  VIADD R13, R57.reuse, 0x40 ;  /* 0x00000040390d7836 */ /* 0x042fe20000000000 */
[-C--:B------:R-:W-:Y:S01]  /*1c90*/  ISETP.GE.AND P5, PT, R57, R4.reuse, PT ;  /* 0x000000043900720c */ /* 0x080fe20003fa6270 */
[----:B------:R-:W-:Y:S01]  /*1ca0*/  IMAD.X R7, RZ, RZ, R3, P1 ;  /* 0x000000ffff077224 */ /* 0x000fe200008e0603 */
[-C--:B------:R-:W-:Y:S01]  /*1cb0*/  ISETP.GE.AND P4, PT, R11, R4.reuse, PT ;  /* 0x000000040b00720c */ /* 0x080fe20003f86270 */
[----:B------:R-:W-:Y:S01]  /*1cc0*/  VIADD R11, R57, 0x60 ;  /* 0x00000060390b7836 */ /* 0x000fe20000000000 */
[----:B------:R-:W-:Y:S01]  /*1cd0*/  ISETP.GE.AND P3, PT, R13, R4, PT ;  /* 0x000000040d00720c */ /* 0x000fe20003f66270 */
[----:B------:R-:W-:-:S02]  /*1ce0*/  VIADD R13, R57, 0x80 ;  /* 0x00000080390d7836 */ /* 0x000fc40000000000 */
[----:B------:R-:W-:Y:S01]  /*1cf0*/  VIADD R15, R57, 0xa0 ;  /* 0x000000a0390f7836 */ /* 0x000fe20000000000 */
[-C--:B------:R-:W-:Y:S01]  /*1d00*/  ISETP.GE.AND P2, PT, R11, R4.reuse, PT ;  /* 0x000000040b00720c */ /* 0x080fe20003f46270 */
[----:B------:R-:W-:Y:S01]  /*1d10*/  VIADD R11, R57, 0xc0 ;  /* 0x000000c0390b7836 */ /* 0x000fe20000000000 */
[C---:B0-----:R-:W-:Y:S02]  /*1d20*/  LEA R2, P1, R0.reuse, UR4, 0x2 ;  /* 0x0000000400027c11 */ /* 0x041fe4000f8210ff */
[-C--:B------:R-:W-:Y:S02]  /*1d30*/  ISETP.GE.AND P6, PT, R15, R4.reuse, PT ;  /* 0x000000040f00720c */ /* 0x080fe40003fc6270 */
[----:B------:R-:W-:Y:S02]  /*1d40*/  LEA.HI.X R3, R0, UR5, R7, 0x2, P1 ;  /* 0x0000000500037c11 */ /* 0x000fe400088f1407 */
[----:B------:R-:W-:Y:S01]  /*1d50*/  ISETP.GE.AND P1, PT, R13, R4, PT ;  /* 0x000000040d00720c */ /* 0x000fe20003f26270 */
[----:B------:R-:W-:-:S02]  /*1d60*/  VIADD R13, R57, 0xe0 ;  /* 0x000000e0390d7836 */ /* 0x000fc40000000000 */
[----:B------:R0:W-:Y:S01]  /*1d70*/  @!P5 STG.E desc[UR6][R2.64], R28 ;  /* 0x0000001c0200d986 */ /* 0x0001e2000c101906 */
[-C--:B------:R-:W-:Y:S01]  /*1d80*/  ISETP.GE.AND P5, PT, R11, R4.reuse, PT ;  /* 0x000000040b00720c */ /* 0x080fe20003fa6270 */
[----:B------:R-:W-:Y:S02]  /*1d90*/  VIADD R11, R57, 0x100 ;  /* 0x00000100390b7836 */ /* 0x000fe40000000000 */
[----:B------:R0:W-:Y:S01]  /*1da0*/  @!P4 STG.E desc[UR6][R2.64+0x80], R29 ;  /* 0x0000801d0200c986 */ /* 0x0001e2000c101906 */
[-C--:B------:R-:W-:Y:S01]  /*1db0*/  ISETP.GE.AND P4, PT, R13, R4.reuse, PT ;  /* 0x000000040d00720c */ /* 0x080fe20003f86270 */
[----:B------:R-:W-:Y:S02]  /*1dc0*/  VIADD R13, R57, 0x120 ;  /* 0x00000120390d7836 */ /* 0x000fe40000000000 */
[----:B------:R0:W-:Y:S01]  /*1dd0*/  @!P3 STG.E desc[UR6][R2.64+0x100], R30 ;  /* 0x0001001e0200b986 */ /* 0x0001e2000c101906 */
        /* <DEDUP_REMOVED lines=21> */
[----:B------:R-:W-:-:S03]  /*1f30*/  ISETP.GE.AND P2, PT, R13, R4, PT ;  /* 0x000000040d00720c */ /* 0x000fc60003f46270 */
[----:B------:R0:W-:Y:S01]  /*1f40*/  @!P1 STG.E desc[UR6][R2.64+0x500], R38 ;  /* 0x0005002602009986 */ /* 0x0001e2000c101906 */
[----:B------:R-:W-:-:S03]  /*1f50*/  ISETP.GE.AND P1, PT, R11, R4, PT ;  /* 0x000000040b00720c */ /* 0x000fc60003f26270 */
[----:B------:R0:W-:Y:S04]  /*1f60*/  @!P6 STG.E desc[UR6][R2.64+0x580], R39 ;  /* 0x000580270200e986 */ /* 0x0001e8000c101906 */
[----:B------:R0:W-:Y:S04]  /*1f70*/  @!P5 STG.E desc[UR6][R2.64+0x600], R40 ;  /* 0x000600280200d986 */ /* 0x0001e8000c101906 */
[----:B------:R0:W-:Y:S04]  /*1f80*/  @!P4 STG.E desc[UR6][R2.64+0x680], R43 ;  /* 0x0006802b0200c986 */ /* 0x0001e8000c101906 */
[----:B------:R0:W-:Y:S04]  /*1f90*/  @!P3 STG.E desc[UR6][R2.64+0x700], R44 ;  /* 0x0007002c0200b986 */ /* 0x0001e8000c101906 */
[----:B------:R0:W-:Y:S04]  /*1fa0*/  @!P2 STG.E desc[UR6][R2.64+0x780], R45 ;  /* 0x0007802d0200a986 */ /* 0x0001e8000c101906 */
[----:B------:R0:W-:Y:S02]  /*1fb0*/  @!P1 STG.E desc[UR6][R2.64+0x800], R46 ;  /* 0x0008002e02009986 */ /* 0x0001e4000c101906 */
.L_x_25:
[----:B------:R-:W-:Y:S05]  /*1fc0*/  @P0 BRA `(.L_x_26) ;  /* 0x0000000000480947 */ /* 0x000fea0003800000 */
[----:B------:R3:W5:Y:S04]  /*1fd0*/  LDG.E R11, desc[UR6][R8.64] ;  /* 0x00000006080b7981 */ /* 0x000768000c1e1900 */
[----:B-1----:R3:W5:Y:S04]  /*1fe0*/  LDG.E R13, desc[UR6][R8.64+0x80] ;  /* 0x00008006080d7981 */ /* 0x002768000c1e1900 */
[----:B------:R3:W5:Y:S04]  /*1ff0*/  LDG.E R15, desc[UR6][R8.64+0x100] ;  /* 0x00010006080f7981 */ /* 0x000768000c1e1900 */
[----:B------:R3:W5:Y:S04]  /*2000*/  LDG.E R17, desc[UR6][R8.64+0x180] ;  /* 0x0001800608117981 */ /* 0x000768000c1e1900 */
[----:B------:R3:W5:Y:S04]  /*2010*/  LDG.E R19, desc[UR6][R8.64+0x200] ;  /* 0x0002000608137981 */ /* 0x000768000c1e1900 */
[----:B------:R3:W5:Y:S04]  /*2020*/  LDG.E R21, desc[UR6][R8.64+0x280] ;  /* 0x0002800608157981 */ /* 0x000768000c1e1900 */
[----:B------:R3:W5:Y:S04]  /*2030*/  LDG.E R23, desc[UR6][R8.64+0x300] ;  /* 0x0003000608177981 */ /* 0x000768000c1e1900 */
[----:B------:R3:W5:Y:S04]  /*2040*/  LDG.E R25, desc[UR6][R8.64+0x380] ;  /* 0x0003800608197981 */ /* 0x000768000c1e1900 */
[----:B------:R3:W5:Y:S04]  /*2050*/  LDG.E R27, desc[UR6][R8.64+0x400] ;  /* 0x00040006081b7981 */ /* 0x000768000c1e1900 */
[----:B0-2---:R3:W5:Y:S04]  /*2060*/  LDG.E R29, desc[UR6][R8.64+0x480] ;  /* 0x00048006081d7981 */ /* 0x005768000c1e1900 */
        /* <DEDUP_REMOVED lines=8> */
.L_x_26:
[----:B------:R-:W-:Y:S02]  /*20f0*/  IMAD.IADD R54, R5, 0x1, -R54 ;  /* 0x0000000105367824 */ /* 0x000fe400078e0a36 */
[C---:B0-2---:R-:W-:Y:S02]  /*2100*/  VIADD R3, R57.reuse, 0x20 ;  /* 0x0000002039037836 */ /* 0x045fe40000000000 */
[C---:B------:R-:W-:Y:S01]  /*2110*/  VIADD R45, R57.reuse, 0x40 ;  /* 0x00000040392d7836 */ /* 0x040fe20000000000 */
[CC--:B------:R-:W-:Y:S01]  /*2120*/  ISETP.GE.AND P5, PT, R57.reuse, R54.reuse, PT ;  /* 0x000000363900720c */ /* 0x0c0fe20003fa6270 */
[----:B------:R-:W-:Y:S01]  /*2130*/  VIADD R47, R57, 0x80 ;  /* 0x00000080392f7836 */ /* 0x000fe20000000000 */
[-C--:B------:R-:W-:Y:S01]  /*2140*/  ISETP.GE.AND P4, PT, R3, R54.reuse, PT ;  /* 0x000000360300720c */ /* 0x080fe20003f86270 */
[----:B------:R-:W-:Y:S01]  /*2150*/  VIADD R3, R57, 0x60 ;  /* 0x0000006039037836 */ /* 0x000fe20000000000 */
[-C--:B------:R-:W-:Y:S01]  /*2160*/  ISETP.GE.AND P3, PT, R45, R54.reuse, PT ;  /* 0x000000362d00720c */ /* 0x080fe20003f66270 */
[----:B------:R-:W-:Y:S01]  /*2170*/  VIADD R45, R57, 0xa0 ;  /* 0x000000a0392d7836 */ /* 0x000fe20000000000 */
[----:B------:R-:W-:-:S02]  /*2180*/  ISETP.GE.AND P1, PT, R47, R54, PT ;  /* 0x000000362f00720c */ /* 0x000fc40003f26270 */
[-C--:B------:R-:W-:Y:S01]  /*2190*/  ISETP.GE.AND P2, PT, R3, R54.reuse, PT ;  /* 0x000000360300720c */ /* 0x080fe20003f46270 */
[----:B------:R-:W-:Y:S01]  /*21a0*/  VIADD R3, R57, 0xc0 ;  /* 0x000000c039037836 */ /* 0x000fe20000000000 */
[-C--:B------:R-:W-:Y:S01]  /*21b0*/  ISETP.GE.AND P6, PT, R45, R54.reuse, PT ;  /* 0x000000362d00720c */ /* 0x080fe20003fc6270 */
[----:B------:R-:W-:Y:S02]  /*21c0*/  VIADD R45, R57, 0xe0 ;  /* 0x000000e0392d7836 */ /* 0x000fe40000000000 */
[----:B------:R0:W5:Y:S01]  /*21d0*/  @!P5 LDG.E R11, desc[UR6][R8.64] ;  /* 0x00000006080bd981 */ /* 0x000162000c1e1900 */
[-C--:B------:R-:W-:Y:S01]  /*21e0*/  ISETP.GE.AND P5, PT, R3, R54.reuse, PT ;  /* 0x000000360300720c */ /* 0x080fe20003fa6270 */
[----:B------:R-:W-:Y:S02]  /*21f0*/  VIADD R3, R57, 0x100 ;  /* 0x0000010039037836 */ /* 0x000fe40000000000 */
[----:B-1----:R0:W5:Y:S01]  /*2200*/  @!P4 LDG.E R13, desc[UR6][R8.64+0x80] ;  /* 0x00008006080dc981 */ /* 0x002162000c1e1900 */
[----:B------:R-:W-:Y:S01]  /*2210*/  ISETP.GE.AND P4, PT, R45, R54, PT ;  /* 0x000000362d00720c */ /* 0x000fe20003f86270 */
[----:B------:R-:W-:-:S02]  /*2220*/  VIADD R45, R57, 0x120 ;  /* 0x00000120392d7836 */ /* 0x000fc40000000000 */
[----:B------:R0:W5:Y:S01]  /*2230*/  @!P3 LDG.E R15, desc[UR6][R8.64+0x100] ;  /* 0x00010006080fb981 */ /* 0x000162000c1e1900 */
[-C--:B------:R-:W-:Y:S01]  /*2240*/  ISETP.GE.AND P3, PT, R3, R54.reuse, PT ;  /* 0x000000360300720c */ /* 0x080fe20003f66270 */
[----:B------:R-:W-:Y:S02]  /*2250*/  VIADD R3, R57, 0x140 ;  /* 0x0000014039037836 */ /* 0x000fe40000000000 */
[----:B------:R0:W5:Y:S01]  /*2260*/  @!P2 LDG.E R17, desc[UR6][R8.64+0x180] ;  /* 0x000180060811a981 */ /* 0x000162000c1e1900 */
[-C--:B------:R-:W-:Y:S01]  /*2270*/  ISETP.GE.AND P2, PT, R45, R54.reuse, PT ;  /* 0x000000362d00720c */ /* 0x080fe20003f46270 */
[----:B------:R-:W-:Y:S02]  /*2280*/  VIADD R45, R57, 0x160 ;  /* 0x00000160392d7836 */ /* 0x000fe40000000000 */
[----:B------:R0:W5:Y:S01]  /*2290*/  @!P1 LDG.E R19, desc[UR6][R8.64+0x200] ;  /* 0x0002000608139981 */ /* 0x000162000c1e1900 */
        /* <DEDUP_REMOVED lines=15> */
[----:B------:R-:W-:-:S03]  /*2390*/  ISETP.GE.AND P2, PT, R45, R54, PT ;  /* 0x000000362d00720c */ /* 0x000fc60003f46270 */
[----:B------:R0:W5:Y:S01]  /*23a0*/  @!P1 LDG.E R31, desc[UR6][R8.64+0x500] ;  /* 0x00050006081f9981 */ /* 0x000162000c1e1900 */
[----:B------:R-:W-:-:S03]  /*23b0*/  ISETP.GE.AND P1, PT, R3, R54, PT ;  /* 0x000000360300720c */ /* 0x000fc60003f26270 */
[----:B------:R0:W5:Y:S04]  /*23c0*/  @!P6 LDG.E R33, desc[UR6][R8.64+0x580] ;  /* 0x000580060821e981 */ /* 0x000168000c1e1900 */
[----:B------:R0:W5:Y:S04]  /*23d0*/  @!P5 LDG.E R35, desc[UR6][R8.64+0x600] ;  /* 0x000600060823d981 */ /* 0x000168000c1e1900 */
[----:B------:R0:W5:Y:S04]  /*23e0*/  @!P4 LDG.E R37, desc[UR6][R8.64+0x680] ;  /* 0x000680060825c981 */ /* 0x000168000c1e1900 */
[----:B------:R0:W5:Y:S04]  /*23f0*/  @!P3 LDG.E R39, desc[UR6][R8.64+0x700] ;  /* 0x000700060827b981 */ /* 0x000168000c1e1900 */
[----:B------:R0:W5:Y:S04]  /*2400*/  @!P2 LDG.E R41, desc[UR6][R8.64+0x780] ;  /* 0x000780060829a981 */ /* 0x000168000c1e1900 */
[----:B------:R0:W5:Y:S02]  /*2410*/  @!P1 LDG.E R43, desc[UR6][R8.64+0x800] ;  /* 0x00080006082b9981 */ /* 0x000164000c1e1900 */
.L_x_27:
[----:B------:R-:W-:Y:S05]  /*2420*/  @P0 BRA `(.L_x_28) ;  /* 0x0000000000540947 */ /* 0x000fea0003800000 */
[----:B------:R-:W1:Y:S02]  /*2430*/  LDCU.64 UR4, c[0x0][0x3b0] ;  /* 0x00007600ff0477ac */ /* 0x000e640008000a00 */
[----:B-1----:R-:W-:-:S04]  /*2440*/  LEA R2, P0, R0, UR4, 0x2 ;  /* 0x0000000400027c11 */ /* 0x002fc8000f8010ff */
[----:B------:R-:W-:-:S05]  /*2450*/  LEA.HI.X R3, R0, UR5, R7, 0x2, P0 ;  /* 0x0000000500037c11 */ /* 0x000fca00080f1407 */
[----:B-----5:R-:W-:Y:S04]  /*2460*/  STG.E desc[UR6][R2.64], R11 ;  /* 0x0000000b02007986 */ /* 0x020fe8000c101906 */
[----:B------:R-:W-:Y:S04]  /*2470*/  STG.E desc[UR6][R2.64+0x80], R13 ;  /* 0x0000800d02007986 */ /* 0x000fe8000c101906 */
        /* <DEDUP_REMOVED lines=14> */
[----:B------:R-:W-:Y:S01]  /*2560*/  STG.E desc[UR6][R2.64+0x800], R43 ;  /* 0x0008002b02007986 */ /* 0x000fe2000c101906 */
[----:B------:R-:W-:Y:S05]  /*2570*/  EXIT ;  /* 0x000000000000794d */ /* 0x000fea0003800000 */
.L_x_28:
[----:B------:R-:W1:Y:S01]  /*2580*/  LDCU.64 UR4, c[0x0][0x3b0] ;  /* 0x00007600ff0477ac */ /* 0x000e620008000a00 */
[----:B------:R-:W-:Y:S02]  /*2590*/  IMAD R42, R42, -0x1980, R5 ;  /* 0xffffe6802a2a7824 */ /* 0x000fe400078e0205 */
[C---:B------:R-:W-:Y:S02]  /*25a0*/  VIADD R5, R57.reuse, 0x40 ;  /* 0x0000004039057836 */ /* 0x040fe40000000000 */
[C---:B------:R-:W-:Y:S01]  /*25b0*/  VIADD R3, R57.reuse, 0x20 ;  /* 0x0000002039037836 */ /* 0x040fe20000000000 */
[CC--:B------:R-:W-:Y:S01]  /*25c0*/  ISETP.GE.AND P3, PT, R57.reuse, R42.reuse, PT ;  /* 0x0000002a3900720c */ /* 0x0c0fe20003f66270 */
[----:B0--3--:R-:W-:Y:S01]  /*25d0*/  VIADD R9, R57, 0x60 ;  /* 0x0000006039097836 */ /* 0x009fe20000000000 */
[-C--:B------:R-:W-:Y:S01]  /*25e0*/  ISETP.GE.AND P1, PT, R5, R42.reuse, PT ;  /* 0x0000002a0500720c */ /* 0x080fe20003f26270 */
[----:B------:R-:W-:Y:S01]  /*25f0*/  VIADD R5, R57, 0x80 ;  /* 0x0000008039057836 */ /* 0x000fe20000000000 */
[-C--:B------:R-:W-:Y:S01]  /*2600*/  ISETP.GE.AND P2, PT, R3, R42.reuse, PT ;  /* 0x0000002a0300720c */ /* 0x080fe20003f46270 */
[----:B------:R-:W-:Y:S01]  /*2610*/  VIADD R45, R57, 0xc0 ;  /* 0x000000c0392d7836 */ /* 0x000fe20000000000 */
[-C--:B------:R-:W-:Y:S01]  /*2620*/  ISETP.GE.AND P0, PT, R9, R42.reuse, PT ;  /* 0x0000002a0900720c */ /* 0x080fe20003f06270 */
[----:B------:R-:W-:Y:S01]  /*2630*/  VIADD R9, R57, 0xa0 ;  /* 0x000000a039097836 */ /* 0x000fe20000000000 */
[----:B------:R-:W-:Y:S01]  /*2640*/  ISETP.GE.AND P6, PT, R5, R42, PT ;  /* 0x0000002a0500720c */ /* 0x000fe20003fc6270 */
[----:B------:R-:W-:Y:S01]  /*2650*/  VIADD R5, R57, 0xe0 ;  /* 0x000000e039057836 */ /* 0x000fe20000000000 */
[----:B-1----:R-:W-:-:S02]  /*2660*/  LEA R2, P4, R0, UR4, 0x2 ;  /* 0x0000000400027c11 */ /* 0x002fc4000f8810ff */
[-C--:B------:R-:W-:Y:S02]  /*2670*/  ISETP.GE.AND P5, PT, R9, R42.reuse, PT ;  /* 0x0000002a0900720c */ /* 0x080fe40003fa6270 */
[----:B------:R-:W-:Y:S01]  /*2680*/  LEA.HI.X R3, R0, UR5, R7, 0x2, P4 ;  /* 0x0000000500037c11 */ /* 0x000fe2000a0f1407 */
[----:B------:R-:W-:Y:S01]  /*2690*/  VIADD R7, R57, 0x100 ;  /* 0x0000010039077836 */ /* 0x000fe20000000000 */
[----:B------:R-:W-:-:S03]  /*26a0*/  ISETP.GE.AND P4, PT, R45, R42, PT ;  /* 0x0000002a2d00720c */ /* 0x000fc60003f86270 */
[----:B-----5:R0:W-:Y:S01]  /*26b0*/  @!P3 STG.E desc[UR6][R2.64], R11 ;  /* 0x0000000b0200b986 */ /* 0x0201e2000c101906 */
        /* <DEDUP_REMOVED lines=19> */
[C---:B------:R-:W-:Y:S02]  /*27f0*/  VIADD R5, R57.reuse, 0x1e0 ;  /* 0x000001e039057836 */ /* 0x040fe40000000000 */
[----:B------:R-:W-:Y:S01]  /*2800*/  VIADD R57, R57, 0x200 ;  /* 0x0000020039397836 */ /* 0x000fe20000000000 */
[----:B------:R0:W-:Y:S01]  /*2810*/  @!P3 STG.E desc[UR6][R2.64+0x380], R25 ;  /* 0x000380190200b986 */ /* 0x0001e2000c101906 */
[----:B------:R-:W-:-:S03]  /*2820*/  ISETP.GE.AND P3, PT, R7, R42, PT ;  /* 0x0000002a0700720c */ /* 0x000fc60003f66270 */
        /* <DEDUP_REMOVED lines=9> */
[----:B------:R0:W-:Y:S01]  /*28c0*/  @!P2 STG.E desc[UR6][R2.64+0x780], R41 ;  /* 0x000780290200a986 */ /* 0x0001e2000c101906 */
[----:B------:R-:W-:Y:S05]  /*28d0*/  @P1 EXIT ;  /* 0x000000000000194d */ /* 0x000fea0003800000 */
[----:B------:R-:W-:Y:S01]  /*28e0*/  STG.E desc[UR6][R2.64+0x800], R43 ;  /* 0x0008002b02007986 */ /* 0x000fe2000c101906 */
[----:B------:R-:W-:Y:S05]  /*28f0*/  EXIT ;  /* 0x000000000000794d */ /* 0x000fea0003800000 */
.L_x_14:
[----:B------:R-:W-:Y:S01]  /*2900*/  IMAD.MOV.U32 R2, RZ, RZ, RZ ;  /* 0x000000ffff027224 */ /* 0x000fe200078e00ff */
[C---:B------:R-:W-:Y:S01]  /*2910*/  ISETP.GT.U32.AND P0, PT, R3.reuse, 0x1f, PT ;  /* 0x0000001f0300780c */ /* 0x040fe20003f04070 */
[----:B------:R-:W-:Y:S05]  /*2920*/  WARPSYNC.ALL ;  /* 0x0000000000007948 */ /* 0x000fea0003800000 */
[----:B------:R-:W-:-:S04]  /*2930*/  IMAD.HI.U32 R14, R3, 0x15555556, R2 ;  /* 0x15555556030e7827 */ /* 0x000fc800078e0002 */
[----:B------:R-:W-:-:S05]  /*2940*/  IMAD R15, R14, 0x4, R7 ;  /* 0x000000040e0f7824 */ /* 0x000fca00078e0207 */
[----:B------:R0:W-:Y:S01]  /*2950*/  STS [R15+0x3410], R0 ;  /* 0x003410000f007388 */ /* 0x0001e20000000800 */
[----:B------:R-:W-:Y:S06]  /*2960*/  BAR.SYNC.DEFER_BLOCKING 0x0 ;  /* 0x0000000000007b1d */ /* 0x000fec0000010000 */
[----:B------:R-:W-:Y:S05]  /*2970*/  @P0 BRA `(.L_x_29) ;  /* 0x0000000000dc0947 */ /* 0x000fea0003800000 */
[----:B------:R-:W-:Y:S01]  /*2980*/  IMAD R14, R3, 0x34, R7 ;  /* 0x00000034030e7824 */ /* 0x000fe200078e0207 */
[----:B------:R-:W-:-:S04]  /*2990*/  UMOV UR8, 0xffffffff ;  /* 0xffffffff00087882 */ /* 0x000fc80000000000 */
[----:B------:R-:W-:Y:S04]  /*29a0*/  LDS R28, [R14+0x3410] ;  /* 0x003410000e1c7984 */ /* 0x000fe80000000800 */
[----:B------:R-:W-:Y:S04]  /*29b0*/  LDS R29, [R14+0x3414] ;  /* 0x003414000e1d7984 */ /* 0x000fe80000000800 */
[----:B------:R-:W1:Y:S04]  /*29c0*/  LDS R30, [R14+0x3418] ;  /* 0x003418000e1e7984 */ /* 0x000e680000000800 */
[----:B------:R-:W-:Y:S04]  /*29d0*/  LDS R31, [R14+0x341c] ;  /* 0x00341c000e1f7984 */ /* 0x000fe80000000800 */
[----:B------:R-:W2:Y:S04]  /*29e0*/  LDS R32, [R14+0x3420] ;  /* 0x003420000e207984 */ /* 0x000ea80000000800 */
[----:B------:R-:W-:Y:S04]  /*29f0*/  LDS R33, [R14+0x3424] ;  /* 0x003424000e217984 */ /* 0x000fe80000000800 */
[----:B------:R-:W3:Y:S04]  /*2a00*/  LDS R34, [R14+0x3428] ;  /* 0x003428000e227984 */ /* 0x000ee80000000800 */
[----:B------:R-:W-:Y:S04]  /*2a10*/  LDS R35, [R14+0x342c] ;  /* 0x00342c000e237984 */ /* 0x000fe80000000800 */
[----:B------:R-:W4:Y:S04]  /*2a20*/  LDS R36, [R14+0x3430] ;  /* 0x003430000e247984 */ /* 0x000f280000000800 */
[----:B------:R-:W-:Y:S04]  /*2a30*/  LDS R37, [R14+0x3434] ;  /* 0x003434000e257984 */ /* 0x000fe80000000800 */
[----:B------:R-:W5:Y:S04]  /*2a40*/  LDS R38, [R14+0x3438] ;  /* 0x003438000e267984 */ /* 0x000f680000000800 */
[----:B------:R-:W0:Y:S01]  /*2a50*/  LDS R39, [R14+0x343c] ;  /* 0x00343c000e277984 */ /* 0x000e220000000800 */
[----:B-1----:R-:W-:-:S04]  /*2a60*/  IADD3 R40, PT, PT, R30, R29, R28 ;  /* 0x0000001d1e287210 */ /* 0x002fc80007ffe01c */
[----:B--2---:R-:W-:-:S04]  /*2a70*/  IADD3 R40, PT, PT, R32, R40, R31 ;  /* 0x0000002820287210 */ /* 0x004fc80007ffe01f */
[----:B---3--:R-:W-:-:S04]  /*2a80*/  IADD3 R40, PT, PT, R34, R40, R33 ;  /* 0x0000002822287210 */ /* 0x008fc80007ffe021 */
[----:B----4-:R-:W-:-:S04]  /*2a90*/  IADD3 R40, PT, PT, R36, R40, R35 ;  /* 0x0000002824287210 */ /* 0x010fc80007ffe023 */
[----:B-----5:R-:W-:-:S05]  /*2aa0*/  IADD3 R40, PT, PT, R38, R40, R37 ;  /* 0x0000002826287210 */ /* 0x020fca0007ffe025 */
[----:B0-----:R-:W-:Y:S01]  /*2ab0*/  IMAD.IADD R39, R39, 0x1, R40 ;  /* 0x0000000127277824 */ /* 0x001fe200078e0228 */
[----:B------:R-:W-:Y:S06]  /*2ac0*/  BRA.DIV UR8, `(.L_x_30) ;  /* 0x0000007a08547947 */ /* 0x000fec000b800000 */
[----:B------:R-:W0:Y:S02]  /*2ad0*/  SHFL.UP P0, R40, R39, 0x1, RZ ;  /* 0x0420000027287989 */ /* 0x000e2400000000ff */
[----:B0-----:R-:W-:-:S05]  /*2ae0*/  @P0 IMAD.IADD R40, R39, 0x1, R40 ;  /* 0x0000000127280824 */ /* 0x001fca00078e0228 */
[----:B------:R-:W0:Y:S02]  /*2af0*/  SHFL.UP P0, R43, R40, 0x2, RZ ;  /* 0x04400000282b7989 */ /* 0x000e2400000000ff */
[----:B0-----:R-:W-:-:S05]  /*2b00*/  @P0 IMAD.IADD R43, R40, 0x1, R43 ;  /* 0x00000001282b0824 */ /* 0x001fca00078e022b */
[----:B------:R-:W0:Y:S02]  /*2b10*/  SHFL.UP P0, R44, R43, 0x4, RZ ;  /* 0x048000002b2c7989 */ /* 0x000e2400000000ff */
[----:B0-----:R-:W-:-:S05]  /*2b20*/  @P0 IMAD.IADD R44, R43, 0x1, R44 ;  /* 0x000000012b2c0824 */ /* 0x001fca00078e022c */
[----:B------:R-:W0:Y:S02]  /*2b30*/  SHFL.UP P0, R45, R44, 0x8, RZ ;  /* 0x050000002c2d7989 */ /* 0x000e2400000000ff */
[----:B0-----:R-:W-:-:S05]  /*2b40*/  @P0 IMAD.IADD R45, R44, 0x1, R45 ;  /* 0x000000012c2d0824 */ /* 0x001fca00078e022d */
[----:B------:R0:W1:Y:S02]  /*2b50*/  SHFL.UP P0, R46, R45, 0x10, RZ ;  /* 0x060000002d2e7989 */ /* 0x00006400000000ff */
.L_x_120:
[----:B-1----:R-:W-:-:S04]  /*2b60*/  @P0 IMAD.IADD R46, R45, 0x1, R46 ;  /* 0x000000012d2e0824 */ /* 0x002fc800078e022e */
[----:B------:R-:W-:-:S04]  /*2b70*/  IMAD.IADD R39, R46, 0x1, -R39 ;  /* 0x000000012e277824 */ /* 0x000fc800078e0a27 */
[----:B------:R-:W-:Y:S01]  /*2b80*/  IMAD.IADD R28, R28, 0x1, R39 ;  /* 0x000000011c1c7824 */ /* 0x000fe200078e0227 */
[----:B------:R1:W-:Y:S03]  /*2b90*/  STS [R14+0x3410], R39 ;  /* 0x003410270e007388 */ /* 0x0003e60000000800 */
        /* <DEDUP_REMOVED lines=19> */
[----:B------:R1:W-:Y:S04]  /*2cd0*/  STS [R14+0x3438], R37 ;  /* 0x003438250e007388 */ /* 0x0003e80000000800 */
[----:B------:R1:W-:Y:S02]  /*2ce0*/  STS [R14+0x343c], R43 ;  /* 0x00343c2b0e007388 */ /* 0x0003e40000000800 */
.L_x_29:
[----:B------:R-:W-:Y:S05]  /*2cf0*/  WARPSYNC.ALL ;  /* 0x0000000000007948 */ /* 0x000fea0003800000 */
[----:B------:R-:W-:Y:S01]  /*2d00*/  BAR.SYNC.DEFER_BLOCKING 0x0 ;  /* 0x0000000000007b1d */ /* 0x000fe20000010000 */
[----:B------:R-:W-:Y:S02]  /*2d10*/  ISETP.NE.AND P0, PT, R50, RZ, PT ;  /* 0x000000ff3200720c */ /* 0x000fe40003f05270 */
[----:B-1----:R-:W-:-:S03]  /*2d20*/  SHF.R.U32.HI R28, RZ, UR5, R27 ;  /* 0x00000005ff1c7c19 */ /* 0x002fc6000801161b */
[----:B------:R-:W-:Y:S01]  /*2d30*/  BSSY.RECONVERGENT B0, `(.L_x_31) ;  /* 0x0000028000007945 */ /* 0x000fe20003800200 */
[----:B------:R-:W-:Y:S01]  /*2d40*/  LOP3.LUT R28, R28, UR4, RZ, 0x30, !PT ;  /* 0x000000041c1c7c12 */ /* 0x000fe2000f8e30ff */
[----:B0-----:R-:W0:Y:S06]  /*2d50*/  LDS R15, [R15+0x3410] ;  /* 0x003410000f0f7984 */ /* 0x001e2c0000000800 */
[----:B------:R-:W-:Y:S05]  /*2d60*/  @P0 BRA `(.L_x_32) ;  /* 0x0000000000900947 */ /* 0x000fea0003800000 */
[----:B------:R-:W0:Y:S04]  /*2d70*/  LDS R14, [R51] ;  /* 0x00000000330e7984 */ /* 0x000e280000000800 */
[----:B------:R-:W1:Y:S04]  /*2d80*/  LDS R30, [R51+0x400] ;  /* 0x00040000331e7984 */ /* 0x000e680000000800 */
[----:B------:R-:W2:Y:S04]  /*2d90*/  LDS R32, [R51+0x800] ;  /* 0x0008000033207984 */ /* 0x000ea80000000800 */
[----:B------:R-:W3:Y:S04]  /*2da0*/  LDS R34, [R51+0xc00] ;  /* 0x000c000033227984 */ /* 0x000ee80000000800 */
[----:B------:R-:W4:Y:S04]  /*2db0*/  LDS R36, [R51+0x1000] ;  /* 0x0010000033247984 */ /* 0x000f280000000800 */
[----:B------:R-:W5:Y:S04]  /*2dc0*/  LDS R38, [R51+0x1400] ;  /* 0x0014000033267984 */ /* 0x000f680000000800 */
[----:B------:R-:W5:Y:S04]  /*2dd0*/  LDS R40, [R51+0x1800] ;  /* 0x0018000033287984 */ /* 0x000f680000000800 */
[----:B------:R-:W5:Y:S04]  /*2de0*/  LDS R44, [R51+0x1c00] ;  /* 0x001c0000332c7984 */ /* 0x000f680000000800 */
[----:B------:R-:W5:Y:S04]  /*2df0*/  LDS R46, [R51+0x2000] ;  /* 0x00200000332e7984 */ /* 0x000f680000000800 */
[----:B------:R-:W5:Y:S04]  /*2e00*/  LDS R58, [R51+0x2400] ;  /* 0x00240000333a7984 */ /* 0x000f680000000800 */
[----:B------:R-:W5:Y:S01]  /*2e10*/  LDS R60, [R51+0x2800] ;  /* 0x00280000333c7984 */ /* 0x000f620000000800 */
[----:B0-----:R-:W-:-:S03]  /*2e20*/  IMAD.IADD R14, R15, 0x1, R14 ;  /* 0x000000010f0e7824 */ /* 0x001fc600078e020e */
[----:B------:R-:W0:Y:S01]  /*2e30*/  LDS R62, [R51+0x2c00] ;  /* 0x002c0000333e7984 */ /* 0x000e220000000800 */
[C---:B-1----:R-:W-:Y:S02]  /*2e40*/  IMAD.IADD R30, R15.reuse, 0x1, R30 ;  /* 0x000000010f1e7824 */ /* 0x042fe400078e021e */
[C---:B--2---:R-:W-:Y:S01]  /*2e50*/  IMAD.IADD R32, R15.reuse, 0x1, R32 ;  /* 0x000000010f207824 */ /* 0x044fe200078e0220 */
[----:B------:R1:W-:Y:S01]  /*2e60*/  STS [R51], R14 ;  /* 0x0000000e33007388 */ /* 0x0003e20000000800 */
[----:B---3--:R-:W-:-:S03]  /*2e70*/  IMAD.IADD R34, R15, 0x1, R34 ;  /* 0x000000010f227824 */ /* 0x008fc600078e0222 */
[----:B------:R1:W-:Y:S01]  /*2e80*/  STS [R51+0x400], R30 ;  /* 0x0004001e33007388 */ /* 0x0003e20000000800 */
[----:B----4-:R-:W-:-:S03]  /*2e90*/  IMAD.IADD R36, R15, 0x1, R36 ;  /* 0x000000010f247824 */ /* 0x010fc600078e0224 */
[----:B------:R1:W-:Y:S01]  /*2ea0*/  STS [R51+0x800], R32 ;  /* 0x0008002033007388 */ /* 0x0003e20000000800 */
[----:B-----5:R-:W-:-:S03]  /*2eb0*/  IMAD.IADD R38, R15, 0x1, R38 ;  /* 0x000000010f267824 */ /* 0x020fc600078e0226 */
[----:B------:R1:W-:Y:S01]  /*2ec0*/  STS [R51+0xc00], R34 ;  /* 0x000c002233007388 */ /* 0x0003e20000000800 */
[----:B------:R-:W-:-:S03]  /*2ed0*/  IMAD.IADD R40, R15, 0x1, R40 ;  /* 0x000000010f287824 */ /* 0x000fc600078e0228 */
        /* <DEDUP_REMOVED lines=9> */
[----:B0-----:R-:W-:-:S03]  /*2f70*/  IMAD.IADD R62, R15, 0x1, R62 ;  /* 0x000000010f3e7824 */ /* 0x001fc600078e023e */
[----:B------:R1:W-:Y:S04]  /*2f80*/  STS [R51+0x2400], R58 ;  /* 0x0024003a33007388 */ /* 0x0003e80000000800 */
[----:B------:R1:W-:Y:S04]  /*2f90*/  STS [R51+0x2800], R60 ;  /* 0x0028003c33007388 */ /* 0x0003e80000000800 */
[----:B------:R1:W-:Y:S02]  /*2fa0*/  STS [R51+0x2c00], R62 ;  /* 0x002c003e33007388 */ /* 0x0003e40000000800 */
.L_x_32:
[----:B------:R-:W-:Y:S05]  /*2fb0*/  BSYNC.RECONVERGENT B0 ;  /* 0x0000000000007941 */ /* 0x000fea0003800200 */
.L_x_31:
[----:B------:R-:W-:Y:S01]  /*2fc0*/  BAR.SYNC.DEFER_BLOCKING 0x0 ;  /* 0x0000000000007b1d */ /* 0x000fe20000010000 */
[----:B------:R-:W-:Y:S01]  /*2fd0*/  R2P PR, R28, 0x7f ;  /* 0x0000007f1c007804 */ /* 0x000fe20000000000 */
[----:B------:R-:W-:-:S04]  /*2fe0*/  IMAD.MOV.U32 R47, RZ, RZ, RZ ;  /* 0x000000ffff2f7224 */ /* 0x000fc800078e00ff */
[----:B------:R-:W-:Y:S08]  /*2ff0*/  BSSY.RECONVERGENT B0, `(.L_x_33) ;  /* 0x0000024000007945 */ /* 0x000ff00003800200 */
[----:B-1----:R-:W-:Y:S02]  /*3000*/  VOTE.ANY R14, PT, P0 ;  /* 0x00000000000e7806 */ /* 0x002fe400000e0100 */
[----:B------:R-:W-:-:S02]  /*3010*/  VOTE.ANY R29, PT, P1 ;  /* 0x00000000001d7806 */ /* 0x000fc400008e0100 */
[----:B------:R-:W-:Y:S02]  /*3020*/  @!P0 LOP3.LUT R14, RZ, R14, RZ, 0x33, !PT ;  /* 0x0000000eff0e8212 */ /* 0x000fe400078e33ff */
[----:B------:R-:W-:Y:S02]  /*3030*/  VOTE.ANY R31, PT, P2 ;  /* 0x00000000001f7806 */ /* 0x000fe400010e0100 */
[----:B------:R-:W-:Y:S02]  /*3040*/  @!P1 LOP3.LUT R29, RZ, R29, RZ, 0x33, !PT ;  /* 0x0000001dff1d9212 */ /* 0x000fe400078e33ff */
[----:B------:R-:W-:Y:S02]  /*3050*/  VOTE.ANY R33, PT, P3 ;  /* 0x0000000000217806 */ /* 0x000fe400018e0100 */
[----:B------:R-:W-:Y:S02]  /*3060*/  @!P2 LOP3.LUT R31, RZ, R31, RZ, 0x33, !PT ;  /* 0x0000001fff1fa212 */ /* 0x000fe400078e33ff */
[----:B------:R-:W-:-:S02]  /*3070*/  LOP3.LUT R14, R29, R14, RZ, 0xc0, !PT ;  /* 0x0000000e1d0e7212 */ /* 0x000fc400078ec0ff */
[----:B------:R-:W-:Y:S02]  /*3080*/  @!P3 LOP3.LUT R33, RZ, R33, RZ, 0x33, !PT ;  /* 0x00000021ff21b212 */ /* 0x000fe400078e33ff */
[----:B------:R-:W-:Y:S02]  /*3090*/  LOP3.LUT R14, R31, R14, RZ, 0xc0, !PT ;  /* 0x0000000e1f0e7212 */ /* 0x000fe400078ec0ff */
[----:B------:R-:W-:Y:S02]  /*30a0*/  VOTE.ANY R29, PT, P4 ;  /* 0x00000000001d7806 */ /* 0x000fe400020e0100 */
[----:B------:R-:W-:Y:S02]  /*30b0*/  LOP3.LUT R14, R33, R14, RZ, 0xc0, !PT ;  /* 0x0000000e210e7212 */ /* 0x000fe400078ec0ff */
[----:B------:R-:W-:Y:S02]  /*30c0*/  @!P4 LOP3.LUT R29, RZ, R29, RZ, 0x33, !PT ;  /* 0x0000001dff1dc212 */ /* 0x000fe400078e33ff */
[----:B------:R-:W-:-:S02]  /*30d0*/  VOTE.ANY R31, PT, P5 ;  /* 0x00000000001f7806 */ /* 0x000fc400028e0100 */
[----:B------:R-:W-:Y:S01]  /*30e0*/  LOP3.LUT R14, R29, R14, RZ, 0xc0, !PT ;  /* 0x0000000e1d0e7212 */ /* 0x000fe200078ec0ff */
[----:B------:R-:W-:Y:S01]  /*30f0*/  IMAD.SHL.U32 R29, R3, 0x20, RZ ;  /* 0x00000020031d7824 */ /* 0x000fe200078e00ff */
[----:B------:R-:W-:Y:S02]  /*3100*/  LOP3.LUT P0, RZ, R28, 0x80, RZ, 0xc0, !PT ;  /* 0x000000801cff7812 */ /* 0x000fe4000780c0ff */
[----:B------:R-:W-:Y:S02]  /*3110*/  @!P5 LOP3.LUT R31, RZ, R31, RZ, 0x33, !PT ;  /* 0x0000001fff1fd212 */ /* 0x000fe400078e33ff */
[----:B------:R-:W-:Y:S02]  /*3120*/  VOTE.ANY R30, PT, P6 ;  /* 0x00000000001e7806 */ /* 0x000fe400030e0100 */
[----:B------:R-:W-:Y:S02]  /*3130*/  LOP3.LUT R31, R31, R14, RZ, 0xc0, !PT ;  /* 0x0000000e1f1f7212 */ /* 0x000fe400078ec0ff */
[----:B------:R-:W1:Y:S01]  /*3140*/  S2R R14, SR_LEMASK ;  /* 0x00000000000e7919 */ /* 0x000e620000003a00 */
[----:B------:R-:W-:-:S04]  /*3150*/  @!P6 LOP3.LUT R30, RZ, R30, RZ, 0x33, !PT ;  /* 0x0000001eff1ee212 */ /* 0x000fc800078e33ff */
[----:B------:R-:W-:Y:S02]  /*3160*/  VOTE.ANY R32, PT, P0 ;  /* 0x0000000000207806 */ /* 0x000fe400000e0100 */
[----:B------:R-:W-:Y:S02]  /*3170*/  LOP3.LUT R31, R30, R31, RZ, 0xc0, !PT ;  /* 0x0000001f1e1f7212 */ /* 0x000fe400078ec0ff */
[----:B------:R-:W-:Y:S02]  /*3180*/  @!P0 LOP3.LUT R32, RZ, R32, RZ, 0x33, !PT ;  /* 0x00000020ff208212 */ /* 0x000fe400078e33ff */
[----:B------:R-:W-:Y:S02]  /*3190*/  LOP3.LUT R30, R29, 0x7c00, RZ, 0xc0, !PT ;  /* 0x00007c001d1e7812 */ /* 0x000fe400078ec0ff */
[----:B------:R-:W-:-:S03]  /*31a0*/  LOP3.LUT R31, R32, R31, RZ, 0xc0, !PT ;  /* 0x0000001f201f7212 */ /* 0x000fc600078ec0ff */
[----:B------:R-:W-:Y:S01]  /*31b0*/  IMAD.IADD R29, R7, 0x1, R30 ;  /* 0x00000001071d7824 */ /* 0x000fe200078e021e */
[----:B------:R-:W2:Y:S01]  /*31c0*/  FLO.U32 R32, R31 ;  /* 0x0000001f00207300 */ /* 0x000ea200000e0000 */
[----:B-1----:R-:W-:Y:S02]  /*31d0*/  LOP3.LUT R44, R14, R31, RZ, 0xc0, !PT ;  /* 0x0000001f0e2c7212 */ /* 0x002fe400078ec0ff */
[----:B--2---:R-:W-:-:S05]  /*31e0*/  ISETP.NE.AND P0, PT, R24, R32, PT ;  /* 0x000000201800720c */ /* 0x004fca0003f05270 */
[----:B------:R-:W1:Y:S08]  /*31f0*/  POPC R44, R44 ;  /* 0x0000002c002c7309 */ /* 0x000e700000000000 */
[----:B------:R-:W-:Y:S05]  /*3200*/  @P0 BRA `(.L_x_34) ;  /* 0x0000000000080947 */ /* 0x000fea0003800000 */
[----:B------:R-:W-:-:S06]  /*3210*/  IMAD R47, R28, 0x4, R29 ;  /* 0x000000041c2f7824 */ /* 0x000fcc00078e021d */
[----:B-1----:R2:W3:Y:S02]  /*3220*/  ATOMS.ADD R47, [R47], R44 ;  /* 0x0000002c2f2f738c */ /* 0x0024e40000000000 */
.L_x_34:
[----:B------:R-:W-:Y:S05]  /*3230*/  BSYNC.RECONVERGENT B0 ;  /* 0x0000000000007941 */ /* 0x000fea0003800200 */
.L_x_33:
[----:B------:R-:W-:Y:S01]  /*3240*/  R2P PR, R52, 0x7f ;  /* 0x0000007f34007804 */ /* 0x000fe20000000000 */
[----:B---3--:R3:W4:Y:S01]  /*3250*/  SHFL.IDX PT, R47, R47, R32, 0x1f ;  /* 0x00001f202f2f7589 */ /* 0x00872200000e0000 */
[----:B------:R-:W-:Y:S01]  /*3260*/  BSSY.RECONVERGENT B0, `(.L_x_35) ;  /* 0x0000021000007945 */ /* 0x000fe20003800200 */
[----:B------:R-:W-:-:S10]  /*3270*/  IMAD.MOV.U32 R49, RZ, RZ, RZ ;  /* 0x000000ffff317224 */ /* 0x000fd400078e00ff */
[----:B------:R-:W-:Y:S02]  /*3280*/  VOTE.ANY R28, PT, P0 ;  /* 0x00000000001c7806 */ /* 0x000fe400000e0100 */
[----:B------:R-:W-:Y:S02]  /*3290*/  VOTE.ANY R31, PT, P1 ;  /* 0x00000000001f7806 */ /* 0x000fe400008e0100 */
[----:B------:R-:W-:Y:S02]  /*32a0*/  @!P0 LOP3.LUT R28, RZ, R28, RZ, 0x33, !PT ;  /* 0x0000001cff1c8212 */ /* 0x000fe400078e33ff */
[----:B------:R-:W-:Y:S02]  /*32b0*/  VOTE.ANY R33, PT, P2 ;  /* 0x0000000000217806 */ /* 0x000fe400010e0100 */
[----:B------:R-:W-:Y:S02]  /*32c0*/  @!P1 LOP3.LUT R31, RZ, R31, RZ, 0x33, !PT ;  /* 0x0000001fff1f9212 */ /* 0x000fe400078e33ff */
[----:B------:R-:W-:-:S02]  /*32d0*/  @!P2 LOP3.LUT R33, RZ, R33, RZ, 0x33, !PT ;  /* 0x00000021ff21a212 */ /* 0x000fc400078e33ff */
[----:B------:R-:W-:Y:S02]  /*32e0*/  LOP3.LUT R28, R31, R28, RZ, 0xc0, !PT ;  /* 0x0000001c1f1c7212 */ /* 0x000fe400078ec0ff */
[----:B------:R-:W-:Y:S02]  /*32f0*/  VOTE.ANY R31, PT, P3 ;  /* 0x00000000001f7806 */ /* 0x000fe400018e0100 */
[----:B------:R-:W-:Y:S02]  /*3300*/  LOP3.LUT R28, R33, R28, RZ, 0xc0, !PT ;  /* 0x0000001c211c7212 */ /* 0x000fe400078ec0ff */
[----:B------:R-:W-:Y:S02]  /*3310*/  LOP3.LUT P0, RZ, R52, 0x80, RZ, 0xc0, !PT ;  /* 0x0000008034ff7812 */ /* 0x000fe4000780c0ff */
[----:B------:R-:W-:Y:S02]  /*3320*/  VOTE.ANY R33, PT, P4 ;  /* 0x0000000000217806 */ /* 0x000fe400020e0100 */
[----:B------:R-:W-:-:S02]  /*3330*/  @!P3 LOP3.LUT R31, RZ, R31, RZ, 0x33, !PT ;  /* 0x0000001fff1fb212 */ /* 0x000fc400078e33ff */
[----:B------:R-:W-:Y:S02]  /*3340*/  @!P4 LOP3.LUT R33, RZ, R33, RZ, 0x33, !PT ;  /* 0x00000021ff21c212 */ /* 0x000fe400078e33ff */
[----:B------:R-:W-:Y:S02]  /*3350*/  LOP3.LUT R28, R31, R28, RZ, 0xc0, !PT ;  /* 0x0000001c1f1c7212 */ /* 0x000fe400078ec0ff */
[----:B------:R-:W-:Y:S02]  /*3360*/  VOTE.ANY R31, PT, P5 ;  /* 0x00000000001f7806 */ /* 0x000fe400028e0100 */
[----:B------:R-:W-:Y:S02]  /*3370*/  LOP3.LUT R28, R33, R28, RZ, 0xc0, !PT ;  /* 0x0000001c211c7212 */ /* 0x000fe400078ec0ff */
[----:B------:R-:W-:Y:S02]  /*3380*/  VOTE.ANY R33, PT, P6 ;  /* 0x0000000000217806 */ /* 0x000fe400030e0100 */
[----:B------:R-:W-:-:S02]  /*3390*/  @!P5 LOP3.LUT R31, RZ, R31, RZ, 0x33, !PT ;  /* 0x0000001fff1fd212 */ /* 0x000fc400078e33ff */
[----:B------:R-:W-:Y:S02]  /*33a0*/  VOTE.ANY R35, PT, P0 ;  /* 0x0000000000237806 */ /* 0x000fe400000e0100 */
[----:B------:R-:W-:Y:S02]  /*33b0*/  @!P6 LOP3.LUT R33, RZ, R33, RZ, 0x33, !PT ;  /* 0x00000021ff21e212 */ /* 0x000fe400078e33ff */
[----:B------:R-:W-:Y:S02]  /*33c0*/  LOP3.LUT R28, R31, R28, RZ, 0xc0, !PT ;  /* 0x0000001c1f1c7212 */ /* 0x000fe400078ec0ff */
[----:B------:R-:W-:Y:S02]  /*33d0*/  @!P0 LOP3.LUT R35, RZ, R35, RZ, 0x33, !PT ;  /* 0x00000023ff238212 */ /* 0x000fe400078e33ff */
[----:B------:R-:W-:-:S04]  /*33e0*/  LOP3.LUT R28, R33, R28, RZ, 0xc0, !PT ;  /* 0x0000001c211c7212 */ /* 0x000fc800078ec0ff */
[----:B------:R-:W-:-:S04]  /*33f0*/  LOP3.LUT R35, R35, R28, RZ, 0xc0, !PT ;  /* 0x0000001c23237212 */ /* 0x000fc800078ec0ff */
[----:B------:R-:W5:Y:S01]  /*3400*/  FLO.U32 R30, R35 ;  /* 0x00000023001e7300 */ /* 0x000f6200000e0000 */
[----:B------:R-:W-:-:S07]  /*3410*/  LOP3.LUT R46, R14, R35, RZ, 0xc0, !PT ;  /* 0x000000230e2e7212 */ /* 0x000fce00078ec0ff */
[----:B------:R-:W0:Y:S01]  /*3420*/  POPC R46, R46 ;  /* 0x0000002e002e7309 */ /* 0x000e220000000000 */
[----:B-----5:R-:W-:-:S13]  /*3430*/  ISETP.NE.AND P0, PT, R24, R30, PT ;  /* 0x0000001e1800720c */ /* 0x020fda0003f05270 */
[----:B0--34-:R-:W-:Y:S05]  /*3440*/  @P0 BRA `(.L_x_36) ;  /* 0x0000000000080947 */ /* 0x019fea0003800000 */
[----:B------:R-:W-:-:S06]  /*3450*/  IMAD R49, R52, 0x4, R29 ;  /* 0x0000000434317824 */ /* 0x000fcc00078e021d */
[----:B------:R0:W3:Y:S02]  /*3460*/  ATOMS.ADD R49, [R49], R46 ;  /* 0x0000002e3131738c */ /* 0x0000e40000000000 */
.L_x_36:
[----:B------:R-:W-:Y:S05]  /*3470*/  BSYNC.RECONVERGENT B0 ;  /* 0x0000000000007941 */ /* 0x000fea0003800200 */
.L_x_35:
        /* <DEDUP_REMOVED lines=35> */
.L_x_38:
[----:B------:R-:W-:Y:S05]  /*36b0*/  BSYNC.RECONVERGENT B0 ;  /* 0x0000000000007941 */ /* 0x000fea0003800200 */
.L_x_37:
        /* <DEDUP_REMOVED lines=27> */
[----:B------:R-:W-:Y:S02]  /*3870*/  LOP3.LUT R35, R35, R28, RZ, 0xc0, !PT ;  /* 0x0000001c23237212 */ /* 0x000fe400078ec0ff */
[----:B------:R-:W-:Y:S02]  /*3880*/  SHF.R.U32.HI R28, RZ, UR5, R23 ;  /* 0x00000005ff1c7c19 */ /* 0x000fe40008011617 */
[----:B------:R-:W5:Y:S01]  /*3890*/  FLO.U32 R39, R35 ;  /* 0x0000002300277300 */ /* 0x000f6200000e0000 */
[----:B------:R-:W-:Y:S02]  /*38a0*/  LOP3.LUT R53, R14, R35, RZ, 0xc0, !PT ;  /* 0x000000230e357212 */ /* 0x000fe400078ec0ff */
[----:B------:R-:W-:-:S05]  /*38b0*/  LOP3.LUT R30, R28, UR4, RZ, 0x30, !PT ;  /* 0x000000041c1e7c12 */ /* 0x000fca000f8e30ff */
[----:B------:R-:W0:Y:S01]  /*38c0*/  POPC R53, R53 ;  /* 0x0000003500357309 */ /* 0x000e220000000000 */
[----:B-----5:R-:W-:-:S13]  /*38d0*/  ISETP.NE.AND P0, PT, R24, R39, PT ;  /* 0x000000271800720c */ /* 0x020fda0003f05270 */
[----:B0--34-:R-:W-:Y:S05]  /*38e0*/  @P0 BRA `(.L_x_40) ;  /* 0x0000000000080947 */ /* 0x019fea0003800000 */
[----:B------:R-:W-:-:S05]  /*38f0*/  IMAD R48, R48, 0x4, R29 ;  /* 0x0000000430307824 */ /* 0x000fca00078e021d */
[----:B------:R0:W3:Y:S02]  /*3900*/  ATOMS.ADD R56, [R48], R53 ;  /* 0x000000353038738c */ /* 0x0000e40000000000 */
.L_x_40:
[----:B------:R-:W-:Y:S05]  /*3910*/  BSYNC.RECONVERGENT B0 ;  /* 0x0000000000007941 */ /* 0x000fea0003800200 */
.L_x_39:
        /* <DEDUP_REMOVED lines=30> */
[----:B0-----:R-:W-:Y:S02]  /*3b00*/  LOP3.LUT R48, R14, R35, RZ, 0xc0, !PT ;  /* 0x000000230e307212 */ /* 0x001fe400078ec0ff */
[----:B------:R-:W-:-:S05]  /*3b10*/  LOP3.LUT R34, R28, UR4, RZ, 0x30, !PT ;  /* 0x000000041c227c12 */ /* 0x000fca000f8e30ff */
[----:B------:R-:W0:Y:S01]  /*3b20*/  POPC R48, R48 ;  /* 0x0000003000307309 */ /* 0x000e220000000000 */
[----:B-----5:R-:W-:-:S13]  /*3b30*/  ISETP.NE.AND P0, PT, R24, R32, PT ;  /* 0x000000201800720c */ /* 0x020fda0003f05270 */
[----:B0--34-:R-:W-:Y:S05]  /*3b40*/  @P0 BRA `(.L_x_42) ;  /* 0x0000000000080947 */ /* 0x019fea0003800000 */
[----:B------:R-:W-:-:S06]  /*3b50*/  IMAD R45, R30, 0x4, R29 ;  /* 0x000000041e2d7824 */ /* 0x000fcc00078e021d */
[----:B------:R0:W3:Y:S02]  /*3b60*/  ATOMS.ADD R45, [R45], R48 ;  /* 0x000000302d2d738c */ /* 0x0000e40000000000 */
.L_x_42:
[----:B------:R-:W-:Y:S05]  /*3b70*/  BSYNC.RECONVERGENT B0 ;  /* 0x0000000000007941 */ /* 0x000fea0003800200 */
.L_x_41:
        /* <DEDUP_REMOVED lines=35> */
[----:B------:R-:W-:-:S06]  /*3db0*/  IMAD R36, R34, 0x4, R29 ;  /* 0x0000000422247824 */ /* 0x000fcc00078e021d */
[----:B------:R0:W3:Y:S02]  /*3dc0*/  ATOMS.ADD R36, [R36], R37 ;  /* 0x000000252424738c */ /* 0x0000e40000000000 */
.L_x_44:
[----:B------:R-:W-:Y:S05]  /*3dd0*/  BSYNC.RECONVERGENT B0 ;  /* 0x0000000000007941 */ /* 0x000fea0003800200 */
.L_x_43:
        /* <DEDUP_REMOVED lines=37> */
.L_x_46:
[----:B------:R-:W-:Y:S05]  /*4030*/  BSYNC.RECONVERGENT B0 ;  /* 0x0000000000007941 */ /* 0x000fea0003800200 */
.L_x_45:
        /* <DEDUP_REMOVED lines=37> */
.L_x_48:
[----:B------:R-:W-:Y:S05]  /*4290*/  BSYNC.RECONVERGENT B0 ;  /* 0x0000000000007941 */ /* 0x000fea0003800200 */
.L_x_47:
[----:B------:R-:W-:Y:S01]  /*42a0*/  R2P PR, R40, 0x7f ;  /* 0x0000007f28007804 */ /* 0x000fe20000000000 */
[----:B---3--:R3:W4:Y:S01]  /*42b0*/  SHFL.IDX PT, R32, R32, R55, 0x1f ;  /* 0x00001f3720207589 */ /* 0x00872200000e0000 */
[----:B------:R-:W-:Y:S01]  /*42c0*/  SHF.R.U32.HI R38, RZ, UR5, R12 ;  /* 0x00000005ff267c19 */ /* 0x000fe2000801160c */
[----:B------:R-:W-:Y:S01]  /*42d0*/  BSSY.RECONVERGENT B0, `(.L_x_49) ;  /* 0x0000022000007945 */ /* 0x000fe20003800200 */
[----:B------:R-:W-:Y:S02]  /*42e0*/  IMAD.MOV.U32 R30, RZ, RZ, RZ ;  /* 0x000000ffff1e7224 */ /* 0x000fe400078e00ff */
[----:B------:R-:W-:-:S07]  /*42f0*/  LOP3.LUT R38, R38, UR4, RZ, 0x30, !PT ;  /* 0x0000000426267c12 */ /* 0x000fce000f8e30ff */
        /* <DEDUP_REMOVED lines=31> */
.L_x_50:
[----:B------:R-:W-:Y:S05]  /*44f0*/  BSYNC.RECONVERGENT B0 ;  /* 0x0000000000007941 */ /* 0x000fea0003800200 */
.L_x_49:
        /* <DEDUP_REMOVED lines=9> */
[----:B------:R-:W-:Y:S02]  /*4590*/  @!P1 LOP3.LUT R39, RZ, R39, RZ, 0x33, !PT ;  /* 0x00000027ff279212 */ /* 0x000fe400078e33ff */
[----:B------:R-:W-:Y:S02]  /*45a0*/  VOTE.ANY R55, PT, P2 ;  /* 0x0000000000377806 */ /* 0x000fe400010e0100 */
[----:B------:R-:W-:-:S02]  /*45b0*/  LOP3.LUT R28, R39, R28, RZ, 0xc0, !PT ;  /* 0x0000001c271c7212 */ /* 0x000fc400078ec0ff */
[----:B------:R-:W-:Y:S02]  /*45c0*/  VOTE.ANY R39, PT, P3 ;  /* 0x0000000000277806 */ /* 0x000fe400018e0100 */
[----:B------:R-:W-:Y:S02]  /*45d0*/  @!P2 LOP3.LUT R55, RZ, R55, RZ, 0x33, !PT ;  /* 0x00000037ff37a212 */ /* 0x000fe400078e33ff */
[----:B------:R-:W-:Y:S02]  /*45e0*/  @!P3 LOP3.LUT R39, RZ, R39, RZ, 0x33, !PT ;  /* 0x00000027ff27b212 */ /* 0x000fe400078e33ff */
[----:B------:R-:W-:Y:S02]  /*45f0*/  LOP3.LUT R28, R55, R28, RZ, 0xc0, !PT ;  /* 0x0000001c371c7212 */ /* 0x000fe400078ec0ff */
[----:B------:R-:W-:Y:S02]  /*4600*/  LOP3.LUT P0, RZ, R38, 0x80, RZ, 0xc0, !PT ;  /* 0x0000008026ff7812 */ /* 0x000fe4000780c0ff */
[----:B------:R-:W-:-:S02]  /*4610*/  VOTE.ANY R55, PT, P4 ;  /* 0x0000000000377806 */ /* 0x000fc400020e0100 */
[----:B------:R-:W-:Y:S02]  /*4620*/  LOP3.LUT R28, R39, R28, RZ, 0xc0, !PT ;  /* 0x0000001c271c7212 */ /* 0x000fe400078ec0ff */
[----:B------:R-:W-:Y:S02]  /*4630*/  VOTE.ANY R39, PT, P5 ;  /* 0x0000000000277806 */ /* 0x000fe400028e0100 */
[----:B------:R-:W-:Y:S02]  /*4640*/  @!P4 LOP3.LUT R55, RZ, R55, RZ, 0x33, !PT ;  /* 0x00000037ff37c212 */ /* 0x000fe400078e33ff */
[----:B------:R-:W-:Y:S02]  /*4650*/  @!P5 LOP3.LUT R39, RZ, R39, RZ, 0x33, !PT ;  /* 0x00000027ff27d212 */ /* 0x000fe400078e33ff */
[----:B------:R-:W-:Y:S02]  /*4660*/  LOP3.LUT R28, R55, R28, RZ, 0xc0, !PT ;  /* 0x0000001c371c7212 */ /* 0x000fe400078ec0ff */
[----:B------:R-:W-:-:S02]  /*4670*/  VOTE.ANY R55, PT, P6 ;  /* 0x0000000000377806 */ /* 0x000fc400030e0100 */
[----:B------:R-:W-:Y:S02]  /*4680*/  LOP3.LUT R28, R39, R28, RZ, 0xc0, !PT ;  /* 0x0000001c271c7212 */ /* 0x000fe400078ec0ff */
[----:B------:R-:W-:Y:S02]  /*4690*/  VOTE.ANY R39, PT, P0 ;  /* 0x0000000000277806 */ /* 0x000fe400000e0100 */
[----:B------:R-:W-:Y:S02]  /*46a0*/  @!P6 LOP3.LUT R55, RZ, R55, RZ, 0x33, !PT ;  /* 0x00000037ff37e212 */ /* 0x000fe400078e33ff */
        /* <DEDUP_REMOVED lines=8> */
[----:B------:R-:W-:-:S05]  /*4730*/  IMAD R43, R38, 0x4, R29 ;  /* 0x00000004262b7824 */ /* 0x000fca00078e021d */
[----:B------:R0:W3:Y:S02]  /*4740*/  ATOMS.ADD R60, [R43], R28 ;  /* 0x0000001c2b3c738c */ /* 0x0000e40000000000 */
.L_x_52:
[----:B------:R-:W-:Y:S05]  /*4750*/  BSYNC.RECONVERGENT B0 ;  /* 0x0000000000007941 */ /* 0x000fea0003800200 */
.L_x_51:
[----:B------:R-:W-:Y:S01]  /*4760*/  R2P PR, R40, 0x7f ;  /* 0x0000007f28007804 */ /* 0x000fe20000000000 */
[----:B---3--:R3:W4:Y:S01]  /*4770*/  SHFL.IDX PT, R39, R60, R39, 0x1f ;  /* 0x00001f273c277589 */ /* 0x00872200000e0000 */
[----:B------:R-:W-:Y:S01]  /*4780*/  SHF.R.U32.HI R58, RZ, UR5, R16 ;  /* 0x00000005ff3a7c19 */ /* 0x000fe20008011610 */
[----:B------:R-:W-:Y:S01]  /*4790*/  BSSY.RECONVERGENT B0, `(.L_x_53) ;  /* 0x0000022000007945 */ /* 0x000fe20003800200 */
[----:B------:R-:W-:Y:S02]  /*47a0*/  IMAD.MOV.U32 R64, RZ, RZ, RZ ;  /* 0x000000ffff407224 */ /* 0x000fe400078e00ff */
[----:B------:R-:W-:-:S07]  /*47b0*/  LOP3.LUT R58, R58, UR4, RZ, 0x30, !PT ;  /* 0x000000043a3a7c12 */ /* 0x000fce000f8e30ff */
[----:B------:R-:W-:Y:S02]  /*47c0*/  VOTE.ANY R38, PT, P0 ;  /* 0x0000000000267806 */ /* 0x000fe400000e0100 */
[----:B0-----:R-:W-:Y:S02]  /*47d0*/  VOTE.ANY R43, PT, P1 ;  /* 0x00000000002b7806 */ /* 0x001fe400008e0100 */
[----:B------:R-:W-:Y:S02]  /*47e0*/  @!P0 LOP3.LUT R38, RZ, R38, RZ, 0x33, !PT ;  /* 0x00000026ff268212 */ /* 0x000fe400078e33ff */
[----:B------:R-:W-:Y:S02]  /*47f0*/  @!P1 LOP3.LUT R43, RZ, R43, RZ, 0x33, !PT ;  /* 0x0000002bff2b9212 */ /* 0x000fe400078e33ff */
[----:B------:R-:W-:Y:S02]  /*4800*/  LOP3.LUT P0, RZ, R40, 0x80, RZ, 0xc0, !PT ;  /* 0x0000008028ff7812 */ /* 0x000fe4000780c0ff */
[----:B------:R-:W-:-:S02]  /*4810*/  LOP3.LUT R38, R43, R38, RZ, 0xc0, !PT ;  /* 0x000000262b267212 */ /* 0x000fc400078ec0ff */
[----:B------:R-:W-:-:S04]  /*4820*/  VOTE.ANY R43, PT, P2 ;  /* 0x00000000002b7806 */ /* 0x000fc800010e0100 */
[----:B------:R-:W-:-:S04]  /*4830*/  @!P2 LOP3.LUT R43, RZ, R43, RZ, 0x33, !PT ;  /* 0x0000002bff2ba212 */ /* 0x000fc800078e33ff */
[----:B------:R-:W-:Y:S02]  /*4840*/  LOP3.LUT R38, R43, R38, RZ, 0xc0, !PT ;  /* 0x000000262b267212 */ /* 0x000fe400078ec0ff */
        /* <DEDUP_REMOVED lines=14> */
[----:B------:R-:W-:-:S04]  /*4930*/  LOP3.LUT R55, R43, R38, RZ, 0xc0, !PT ;  /* 0x000000262b377212 */ /* 0x000fc800078ec0ff */
[----:B------:R-:W0:Y:S01]  /*4940*/  FLO.U32 R43, R55 ;  /* 0x00000037002b7300 */ /* 0x000e2200000e0000 */
[----:B------:R-:W-:-:S07]  /*4950*/  LOP3.LUT R38, R14, R55, RZ, 0xc0, !PT ;  /* 0x000000370e267212 */ /* 0x000fce00078ec0ff */
[----:B------:R-:W1:Y:S01]  /*4960*/  POPC R38, R38 ;  /* 0x0000002600267309 */ /* 0x000e620000000000 */
[----:B0-----:R-:W-:-:S13]  /*4970*/  ISETP.NE.AND P0, PT, R24, R43, PT ;  /* 0x0000002b1800720c */ /* 0x001fda0003f05270 */
[----:B-1-34-:R-:W-:Y:S05]  /*4980*/  @P0 BRA `(.L_x_54) ;  /* 0x0000000000080947 */ /* 0x01afea0003800000 */
[----:B------:R-:W-:-:S05]  /*4990*/  IMAD R55, R40, 0x4, R29 ;  /* 0x0000000428377824 */ /* 0x000fca00078e021d */
[----:B------:R0:W1:Y:S02]  /*49a0*/  ATOMS.ADD R64, [R55], R38 ;  /* 0x000000263740738c */ /* 0x0000640000000000 */
.L_x_54:
[----:B------:R-:W-:Y:S05]  /*49b0*/  BSYNC.RECONVERGENT B0 ;  /* 0x0000000000007941 */ /* 0x000fea0003800200 */
.L_x_53:
[----:B------:R-:W-:Y:S01]  /*49c0*/  R2P PR, R58, 0x7f ;  /* 0x0000007f3a007804 */ /* 0x000fe20000000000 */
[----:B-1----:R1:W3:Y:S01]  /*49d0*/  SHFL.IDX PT, R43, R64, R43, 0x1f ;  /* 0x00001f2b402b7589 */ /* 0x0022e200000e0000 */
        /* <DEDUP_REMOVED lines=30> */
[----:B------:R-:W4:Y:S01]  /*4bc0*/  POPC R40, R40 ;  /* 0x0000002800287309 */ /* 0x000f220000000000 */
[----:B0-----:R-:W-:-:S13]  /*4bd0*/  ISETP.NE.AND P0, PT, R24, R55, PT ;  /* 0x000000371800720c */ /* 0x001fda0003f05270 */
[----:B-1-34-:R-:W-:Y:S05]  /*4be0*/  @P0 BRA `(.L_x_56) ;  /* 0x0000000000080947 */ /* 0x01afea0003800000 */
[----:B------:R-:W-:-:S05]  /*4bf0*/  IMAD R59, R58, 0x4, R29 ;  /* 0x000000043a3b7824 */ /* 0x000fca00078e021d */
[----:B------:R0:W1:Y:S02]  /*4c00*/  ATOMS.ADD R62, [R59], R40 ;  /* 0x000000283b3e738c */ /* 0x0000640000000000 */
.L_x_56:
[----:B------:R-:W-:Y:S05]  /*4c10*/  BSYNC.RECONVERGENT B0 ;  /* 0x0000000000007941 */ /* 0x000fea0003800200 */
.L_x_55:
[----:B------:R-:W-:Y:S01]  /*4c20*/  R2P PR, R60, 0x7f ;  /* 0x0000007f3c007804 */ /* 0x000fe20000000000 */
[----:B--2---:R-:W-:Y:S01]  /*4c30*/  IMAD.IADD R44, R44, 0x1, R47 ;  /* 0x000000012c2c7824 */ /* 0x004fe200078e022f */
[----:B------:R-:W-:Y:S01]  /*4c40*/  BSSY.RECONVERGENT B0, `(.L_x_57) ;  /* 0x0000025000007945 */ /* 0x000fe20003800200 */
[----:B------:R-:W-:Y:S02]  /*4c50*/  IMAD.IADD R46, R46, 0x1, R49 ;  /* 0x000000012e2e7824 */ /* 0x000fe400078e0231 */
[----:B-1----:R1:W2:Y:S01]  /*4c60*/  SHFL.IDX PT, R49, R62, R55, 0x1f ;  /* 0x00001f373e317589 */ /* 0x0022a200000e0000 */
[----:B------:R-:W-:-:S07]  /*4c70*/  IMAD.MOV.U32 R64, RZ, RZ, RZ ;  /* 0x000000ffff407224 */ /* 0x000fce00078e00ff */
[----:B------:R-:W-:Y:S02]  /*4c80*/  VOTE.ANY R58, PT, P0 ;  /* 0x00000000003a7806 */ /* 0x000fe400000e0100 */
[----:B------:R-:W-:Y:S02]  /*4c90*/  VOTE.ANY R47, PT, P1 ;  /* 0x00000000002f7806 */ /* 0x000fe400008e0100 */
        /* <DEDUP_REMOVED lines=22> */
[----:B------:R-:W-:Y:S02]  /*4e00*/  SHF.R.U32.HI R58, RZ, UR5, R6 ;  /* 0x00000005ff3a7c19 */ /* 0x000fe40008011606 */
[----:B0-----:R-:W0:Y:S01]  /*4e10*/  FLO.U32 R59, R61 ;  /* 0x0000003d003b7300 */ /* 0x001e2200000e0000 */
[----:B------:R-:W-:Y:S02]  /*4e20*/  LOP3.LUT R47, R14, R61, RZ, 0xc0, !PT ;  /* 0x0000003d0e2f7212 */ /* 0x000fe400078ec0ff */
[----:B------:R-:W-:-:S05]  /*4e30*/  LOP3.LUT R58, R58, UR4, RZ, 0x30, !PT ;  /* 0x000000043a3a7c12 */ /* 0x000fca000f8e30ff */
[----:B------:R-:W3:Y:S01]  /*4e40*/  POPC R47, R47 ;  /* 0x0000002f002f7309 */ /* 0x000ee20000000000 */
[----:B0-----:R-:W-:-:S13]  /*4e50*/  ISETP.NE.AND P0, PT, R24, R59, PT ;  /* 0x0000003b1800720c */ /* 0x001fda0003f05270 */
[----:B-123--:R-:W-:Y:S05]  /*4e60*/  @P0 BRA `(.L_x_58) ;  /* 0x0000000000080947 */ /* 0x00efea0003800000 */
[----:B------:R-:W-:-:S05]  /*4e70*/  IMAD R60, R60, 0x4, R29 ;  /* 0x000000043c3c7824 */ /* 0x000fca00078e021d */
[----:B------:R0:W1:Y:S02]  /*4e80*/  ATOMS.ADD R64, [R60], R47 ;  /* 0x0000002f3c40738c */ /* 0x0000640000000000 */
.L_x_58:
[----:B------:R-:W-:Y:S05]  /*4e90*/  BSYNC.RECONVERGENT B0 ;  /* 0x0000000000007941 */ /* 0x000fea0003800200 */
.L_x_57:
[----:B------:R-:W-:Y:S01]  /*4ea0*/  R2P PR, R58, 0x7f ;  /* 0x0000007f3a007804 */ /* 0x000fe20000000000 */
[----:B------:R-:W-:Y:S01]  /*4eb0*/  IMAD.IADD R52, R51, 0x1, R52 ;  /* 0x0000000133347824 */ /* 0x000fe200078e0234 */
[----:B-1----:R1:W2:Y:S01]  /*4ec0*/  SHFL.IDX PT, R64, R64, R59, 0x1f ;  /* 0x00001f3b40407589 */ /* 0x0022a200000e0000 */
[----:B------:R-:W-:Y:S01]  /*4ed0*/  BSSY.RECONVERGENT B0, `(.L_x_59) ;  /* 0x0000024000007945 */ /* 0x000fe20003800200 */
[----:B------:R-:W-:Y:S02]  /*4ee0*/  IMAD.IADD R56, R53, 0x1, R56 ;  /* 0x0000000135387824 */ /* 0x000fe400078e0238 */
[----:B------:R-:W-:-:S07]  /*4ef0*/  IMAD.MOV.U32 R62, RZ, RZ, RZ ;  /* 0x000000ffff3e7224 */ /* 0x000fce00078e00ff */
        /* <DEDUP_REMOVED lines=25> */
[----:B------:R-:W0:Y:S01]  /*5090*/  FLO.U32 R55, R61 ;  /* 0x0000003d00377300 */ /* 0x000e2200000e0000 */
[----:B------:R-:W-:Y:S02]  /*50a0*/  LOP3.LUT R51, R14, R61, RZ, 0xc0, !PT ;  /* 0x0000003d0e337212 */ /* 0x000fe400078ec0ff */
[----:B------:R-:W-:-:S05]  /*50b0*/  LOP3.LUT R60, R60, UR4, RZ, 0x30, !PT ;  /* 0x000000043c3c7c12 */ /* 0x000fca000f8e30ff */
[----:B------:R-:W3:Y:S01]  /*50c0*/  POPC R51, R51 ;  /* 0x0000003300337309 */ /* 0x000ee20000000000 */
[----:B0-----:R-:W-:-:S13]  /*50d0*/  ISETP.NE.AND P0, PT, R24, R55, PT ;  /* 0x000000371800720c */ /* 0x001fda0003f05270 */
[----:B-123--:R-:W-:Y:S05]  /*50e0*/  @P0 BRA `(.L_x_60) ;  /* 0x0000000000080947 */ /* 0x00efea0003800000 */
[----:B------:R-:W-:-:S05]  /*50f0*/  IMAD R58, R58, 0x4, R29 ;  /* 0x000000043a3a7824 */ /* 0x000fca00078e021d */
[----:B------:R0:W1:Y:S02]  /*5100*/  ATOMS.ADD R62, [R58], R51 ;  /* 0x000000333a3e738c */ /* 0x0000640000000000 */
.L_x_60:
[----:B------:R-:W-:Y:S05]  /*5110*/  BSYNC.RECONVERGENT B0 ;  /* 0x0000000000007941 */ /* 0x000fea0003800200 */
.L_x_59:
[----:B------:R-:W-:Y:S01]  /*5120*/  R2P PR, R60, 0x7f ;  /* 0x0000007f3c007804 */ /* 0x000fe20000000000 */
[----:B------:R-:W-:Y:S01]  /*5130*/  IMAD.IADD R48, R48, 0x1, R45 ;  /* 0x0000000130307824 */ /* 0x000fe200078e022d */
[----:B-1----:R1:W2:Y:S01]  /*5140*/  SHFL.IDX PT, R62, R62, R55, 0x1f ;  /* 0x00001f373e3e7589 */ /* 0x0022a200000e0000 */
[----:B------:R-:W-:Y:S01]  /*5150*/  BSSY.RECONVERGENT B0, `(.L_x_61) ;  /* 0x0000024000007945 */ /* 0x000fe20003800200 */
[----:B------:R-:W-:-:S09]  /*5160*/  IMAD.MOV.U32 R66, RZ, RZ, RZ ;  /* 0x000000ffff427224 */ /* 0x000fd200078e00ff */
        /* <DEDUP_REMOVED lines=23> */
[----:B------:R-:W-:Y:S01]  /*52e0*/  LOP3.LUT R53, R58, R53, RZ, 0xc0, !PT ;  /* 0x000000353a357212 */ /* 0x000fe200078ec0ff */
[----:B------:R-:W-:Y:S01]  /*52f0*/  IMAD.IADD R58, R37, 0x1, R36 ;  /* 0x00000001253a7824 */ /* 0x000fe200078e0224 */
        /* <DEDUP_REMOVED lines=9> */
.L_x_62:
[----:B------:R-:W-:Y:S05]  /*5390*/  BSYNC.RECONVERGENT B0 ;  /* 0x0000000000007941 */ /* 0x000fea0003800200 */
.L_x_61:
[----:B------:R-:W-:Y:S01]  /*53a0*/  R2P PR, R36, 0x7f ;  /* 0x0000007f24007804 */ /* 0x000fe20000000000 */
[----:B------:R-:W-:Y:S01]  /*53b0*/  IMAD.IADD R34, R35, 0x1, R34 ;  /* 0x0000000123227824 */ /* 0x000fe200078e0222 */
[----:B------:R-:W-:Y:S01]  /*53c0*/  BSSY.RECONVERGENT B0, `(.L_x_63) ;  /* 0x0000022000007945 */ /* 0x000fe20003800200 */
[----:B------:R-:W-:-:S10]  /*53d0*/  IMAD.MOV.U32 R55, RZ, RZ, RZ ;  /* 0x000000ffff377224 */ /* 0x000fd400078e00ff */
        /* <DEDUP_REMOVED lines=24> */
[----:B-1----:R0:W1:Y:S02]  /*5560*/  SHFL.IDX PT, R60, R66, R45, 0x1f ;  /* 0x00001f2d423c7589 */ /* 0x00206400000e0000 */
[----:B------:R-:W2:Y:S01]  /*5570*/  FLO.U32 R59, R53 ;  /* 0x00000035003b7300 */ /* 0x000ea200000e0000 */
[----:B------:R-:W-:-:S07]  /*5580*/  LOP3.LUT R35, R14, R53, RZ, 0xc0, !PT ;  /* 0x000000350e237212 */ /* 0x000fce00078ec0ff */
[----:B------:R-:W3:Y:S01]  /*5590*/  POPC R35, R35 ;  /* 0x0000002300237309 */ /* 0x000ee20000000000 */
[----:B--2---:R-:W-:-:S13]  /*55a0*/  ISETP.NE.AND P0, PT, R24, R59, PT ;  /* 0x0000003b1800720c */ /* 0x004fda0003f05270 */
[----:B01-3--:R-:W-:Y:S05]  /*55b0*/  @P0 BRA `(.L_x_64) ;  /* 0x0000000000080947 */ /* 0x00bfea0003800000 */
[----:B------:R-:W-:-:S05]  /*55c0*/  IMAD R36, R36, 0x4, R29 ;  /* 0x0000000424247824 */ /* 0x000fca00078e021d */
[----:B------:R0:W1:Y:S02]  /*55d0*/  ATOMS.ADD R55, [R36], R35 ;  /* 0x000000232437738c */ /* 0x0000640000000000 */
.L_x_64:
[----:B------:R-:W-:Y:S05]  /*55e0*/  BSYNC.RECONVERGENT B0 ;  /* 0x0000000000007941 */ /* 0x000fea0003800200 */
.L_x_63:
[----:B------:R-:W-:Y:S01]  /*55f0*/  R2P PR, R26, 0x7f ;  /* 0x0000007f1a007804 */ /* 0x000fe20000000000 */
[----:B01----:R0:W1:Y:S01]  /*5600*/  SHFL.IDX PT, R36, R55, R59, 0x1f ;  /* 0x00001f3b37247589 */ /* 0x00306200000e0000 */
[----:B------:R-:W-:Y:S11]  /*5610*/  BSSY.RECONVERGENT B0, `(.L_x_65) ;  /* 0x0000021000007945 */ /* 0x000ff60003800200 */
[----:B------:R-:W-:-:S02]  /*5620*/  VOTE.ANY R45, PT, P0 ;  /* 0x00000000002d7806 */ /* 0x000fc400000e0100 */
[----:B------:R-:W-:Y:S02]  /*5630*/  VOTE.ANY R66, PT, P1 ;  /* 0x0000000000427806 */ /* 0x000fe400008e0100 */
[----:B------:R-:W-:Y:S02]  /*5640*/  @!P0 LOP3.LUT R45, RZ, R45, RZ, 0x33, !PT ;  /* 0x0000002dff2d8212 */ /* 0x000fe400078e33ff */
[----:B------:R-:W-:Y:S02]  /*5650*/  @!P1 LOP3.LUT R66, RZ, R66, RZ, 0x33, !PT ;  /* 0x00000042ff429212 */ /* 0x000fe400078e33ff */
[----:B------:R-:W-:Y:S02]  /*5660*/  LOP3.LUT P0, RZ, R26, 0x80, RZ, 0xc0, !PT ;  /* 0x000000801aff7812 */ /* 0x000fe4000780c0ff */
        /* <DEDUP_REMOVED lines=19> */
[----:B------:R-:W2:Y:S01]  /*57a0*/  FLO.U32 R53, R45 ;  /* 0x0000002d00357300 */ /* 0x000ea200000e0000 */
[----:B------:R-:W-:-:S07]  /*57b0*/  LOP3.LUT R14, R14, R45, RZ, 0xc0, !PT ;  /* 0x0000002d0e0e7212 */ /* 0x000fce00078ec0ff */
[----:B0-----:R0:W3:Y:S01]  /*57c0*/  POPC R55, R14 ;  /* 0x0000000e00377309 */ /* 0x0010e20000000000 */
[----:B--2---:R-:W-:Y:S01]  /*57d0*/  ISETP.NE.AND P0, PT, R24, R53, PT ;  /* 0x000000351800720c */ /* 0x004fe20003f05270 */
[----:B------:R-:W-:-:S12]  /*57e0*/  IMAD.MOV.U32 R24, RZ, RZ, RZ ;  /* 0x000000ffff187224 */ /* 0x000fd800078e00ff */
[----:B01-3--:R-:W-:Y:S05]  /*57f0*/  @P0 BRA `(.L_x_66) ;  /* 0x0000000000080947 */ /* 0x00bfea0003800000 */
[----:B------:R-:W-:-:S06]  /*5800*/  IMAD R24, R26, 0x4, R29 ;  /* 0x000000041a187824 */ /* 0x000fcc00078e021d */
[----:B------:R0:W1:Y:S02]  /*5810*/  ATOMS.ADD R24, [R24], R55 ;  /* 0x000000371818738c */ /* 0x0000640000000000 */
.L_x_66:
[----:B------:R-:W-:Y:S05]  /*5820*/  BSYNC.RECONVERGENT B0 ;  /* 0x0000000000007941 */ /* 0x000fea0003800200 */
.L_x_65:
[----:B------:R-:W-:Y:S01]  /*5830*/  BAR.SYNC.DEFER_BLOCKING 0x0 ;  /* 0x0000000000007b1d */ /* 0x000fe20000010000 */
[----:B------:R-:W-:Y:S01]  /*5840*/  IMAD.IADD R26, R40, 0x1, R49 ;  /* 0x00000001281a7824 */ /* 0x000fe200078e0231 */
[----:B------:R-:W-:Y:S01]  /*5850*/  ISETP.NE.AND P0, PT, R50, RZ, PT ;  /* 0x000000ff3200720c */ /* 0x000fe20003f05270 */
[----:B------:R-:W-:Y:S02]  /*5860*/  IMAD.IADD R28, R28, 0x1, R39 ;  /* 0x000000011c1c7824 */ /* 0x000fe400078e0227 */
[----:B------:R-:W-:Y:S01]  /*5870*/  IMAD R40, R44, 0x4, R7 ;  /* 0x000000042c287824 */ /* 0x000fe200078e0207 */
[----:B------:R-:W-:Y:S01]  /*5880*/  BSSY B1, `(.L_x_67) ;  /* 0x000005c000017945 */ /* 0x000fe20003800000 */
[----:B------:R-:W-:Y:S01]  /*5890*/  IMAD.IADD R14, R38, 0x1, R43 ;  /* 0x00000001260e7824 */ /* 0x000fe200078e022b */
[----:B-1----:R-:W1:Y:S01]  /*58a0*/  SHFL.IDX PT, R24, R24, R53, 0x1f ;  /* 0x00001f3518187589 */ /* 0x002e6200000e0000 */
[----:B------:R-:W-:Y:S02]  /*58b0*/  IMAD R39, R46, 0x4, R7 ;  /* 0x000000042e277824 */ /* 0x000fe400078e0207 */
[----:B------:R-:W-:-:S02]  /*58c0*/  IMAD.IADD R60, R37, 0x1, R60 ;  /* 0x00000001253c7824 */ /* 0x000fc400078e023c */
[--C-:B------:R-:W-:Y:S02]  /*58d0*/  IMAD R38, R52, 0x4, R7.reuse ;  /* 0x0000000434267824 */ /* 0x100fe400078e0207 */
[----:B------:R-:W-:Y:S02]  /*58e0*/  IMAD.IADD R32, R33, 0x1, R32 ;  /* 0x0000000121207824 */ /* 0x000fe400078e0220 */
[----:B------:R-:W-:Y:S02]  /*58f0*/  IMAD.IADD R44, R35, 0x1, R36 ;  /* 0x00000001232c7824 */ /* 0x000fe400078e0224 */
[--C-:B------:R-:W-:Y:S02]  /*5900*/  IMAD R37, R56, 0x4, R7.reuse ;  /* 0x0000000438257824 */ /* 0x100fe400078e0207 */
[----:B------:R-:W-:Y:S02]  /*5910*/  IMAD.IADD R30, R31, 0x1, R30 ;  /* 0x000000011f1e7824 */ /* 0x000fe400078e021e */
[--C-:B------:R-:W-:Y:S01]  /*5920*/  IMAD R36, R48, 0x4, R7.reuse ;  /* 0x0000000430247824 */ /* 0x100fe200078e0207 */
[----:B------:R2:W-:Y:S01]  /*5930*/  STS [R40+-0x4], R27 ;  /* 0xfffffc1b28007388 */ /* 0x0005e20000000800 */
[----:B------:R-:W-:-:S02]  /*5940*/  IMAD R35, R58, 0x4, R7 ;  /* 0x000000043a237824 */ /* 0x000fc400078e0207 */
[--C-:B------:R-:W-:Y:S01]  /*5950*/  IMAD R34, R34, 0x4, R7.reuse ;  /* 0x0000000422227824 */ /* 0x100fe200078e0207 */
[----:B------:R-:W-:Y:S01]  /*5960*/  STS [R39+-0x4], R22 ;  /* 0xfffffc1627007388 */ /* 0x000fe20000000800 */
[--C-:B------:R-:W-:Y:S02]  /*5970*/  IMAD R33, R32, 0x4, R7.reuse ;  /* 0x0000000420217824 */ /* 0x100fe400078e0207 */
[----:B------:R-:W-:Y:S01]  /*5980*/  IMAD.IADD R64, R47, 0x1, R64 ;  /* 0x000000012f407824 */ /* 0x000fe200078e0240 */
[----:B------:R-:W-:Y:S01]  /*5990*/  STS [R38+-0x4], R21 ;  /* 0xfffffc1526007388 */ /* 0x000fe20000000800 */
[--C-:B------:R-:W-:Y:S02]  /*59a0*/  IMAD R32, R30, 0x4, R7.reuse ;  /* 0x000000041e207824 */ /* 0x100fe400078e0207 */
[----:B------:R-:W-:Y:S01]  /*59b0*/  IMAD.IADD R62, R51, 0x1, R62 ;  /* 0x00000001333e7824 */ /* 0x000fe200078e023e */
[----:B------:R-:W-:Y:S01]  /*59c0*/  STS [R37+-0x4], R18 ;  /* 0xfffffc1225007388 */ /* 0x000fe20000000800 */
[----:B------:R-:W-:-:S02]  /*59d0*/  IMAD R31, R28, 0x4, R7 ;  /* 0x000000041c1f7824 */ /* 0x000fc400078e0207 */
[--C-:B------:R-:W-:Y:S01]  /*59e0*/  IMAD R30, R14, 0x4, R7.reuse ;  /* 0x000000040e1e7824 */ /* 0x100fe200078e0207 */
[----:B------:R-:W-:Y:S01]  /*59f0*/  STS [R36+-0x4], R23 ;  /* 0xfffffc1724007388 */ /* 0x000fe20000000800 */
[--C-:B------:R-:W-:Y:S02]  /*5a00*/  IMAD R29, R26, 0x4, R7.reuse ;  /* 0x000000041a1d7824 */ /* 0x100fe400078e0207 */
[----:B-1----:R-:W-:Y:S01]  /*5a10*/  IMAD.IADD R24, R55, 0x1, R24 ;  /* 0x0000000137187824 */ /* 0x002fe200078e0218 */
[----:B------:R-:W-:Y:S01]  /*5a20*/  STS [R35+-0x4], R20 ;  /* 0xfffffc1423007388 */ /* 0x000fe20000000800 */
[--C-:B------:R-:W-:Y:S02]  /*5a30*/  IMAD R28, R64, 0x4, R7.reuse ;  /* 0x00000004401c7824 */ /* 0x100fe400078e0207 */
[--C-:B--2---:R-:W-:Y:S01]  /*5a40*/  IMAD R27, R62, 0x4, R7.reuse ;  /* 0x000000043e1b7824 */ /* 0x104fe200078e0207 */
[----:B------:R1:W-:Y:S01]  /*5a50*/  STS [R34+-0x4], R25 ;  /* 0xfffffc1922007388 */ /* 0x0003e20000000800 */
[----:B------:R-:W-:-:S02]  /*5a60*/  IMAD R26, R60, 0x4, R7 ;  /* 0x000000043c1a7824 */ /* 0x000fc400078e0207 */
[--C-:B------:R-:W-:Y:S01]  /*5a70*/  IMAD R24, R24, 0x4, R7.reuse ;  /* 0x0000000418187824 */ /* 0x100fe200078e0207 */
[----:B------:R-:W-:Y:S04]  /*5a80*/  STS [R33+-0x4], R10 ;  /* 0xfffffc0a21007388 */ /* 0x000fe80000000800 */
[----:B------:R-:W-:Y:S01]  /*5a90*/  STS [R32+-0x4], R17 ;  /* 0xfffffc1120007388 */ /* 0x000fe20000000800 */
[----:B-1----:R-:W-:-:S03]  /*5aa0*/  IMAD R25, R44, 0x4, R7 ;  /* 0x000000042c197824 */ /* 0x002fc600078e0207 */
[----:B------:R-:W-:Y:S04]  /*5ab0*/  STS [R31+-0x4], R12 ;  /* 0xfffffc0c1f007388 */ /* 0x000fe80000000800 */
[----:B------:R1:W-:Y:S04]  /*5ac0*/  STS [R30+-0x4], R19 ;  /* 0xfffffc131e007388 */ /* 0x0003e80000000800 */
[----:B------:R2:W-:Y:S04]  /*5ad0*/  STS [R29+-0x4], R16 ;  /* 0xfffffc101d007388 */ /* 0x0005e80000000800 */
[----:B------:R2:W-:Y:S01]  /*5ae0*/  STS [R28+-0x4], R9 ;  /* 0xfffffc091c007388 */ /* 0x0005e20000000800 */
[----:B-1----:R-:W-:-:S03]  /*5af0*/  IMAD R19, R3, 0x8, R7 ;  /* 0x0000000803137824 */ /* 0x002fc600078e0207 */
[----:B------:R2:W-:Y:S04]  /*5b00*/  STS [R27+-0x4], R6 ;  /* 0xfffffc061b007388 */ /* 0x0005e80000000800 */
[----:B------:R2:W-:Y:S04]  /*5b10*/  STS [R26+-0x4], R11 ;  /* 0xfffffc0b1a007388 */ /* 0x0005e80000000800 */
[----:B------:R2:W-:Y:S04]  /*5b20*/  STS [R25+-0x4], R8 ;  /* 0xfffffc0819007388 */ /* 0x0005e80000000800 */
[----:B------:R2:W-:Y:S01]  /*5b30*/  STS [R24+-0x4], R13 ;  /* 0xfffffc0d18007388 */ /* 0x0005e20000000800 */
[----:B------:R-:W-:Y:S05]  /*5b40*/  @P0 BRA `(.L_x_68) ;  /* 0x0000000000bc0947 */ /* 0x000fea0003800000 */
[----:B------:R-:W1:Y:S02]  /*5b50*/  LDCU.64 UR8, c[0x0][0x398] ;  /* 0x00007300ff0877ac */ /* 0x000e640008000a00 */
[----:B-1----:R-:W-:-:S04]  /*5b60*/  LEA R10, P0, R3, UR8, 0x3 ;  /* 0x00000008030a7c11 */ /* 0x002fc8000f8018ff */
[----:B--2---:R-:W-:-:S05]  /*5b70*/  LEA.HI.X R11, R3, UR9, RZ, 0x3, P0 ;  /* 0x00000009030b7c11 */ /* 0x004fca00080f1cff */
[----:B------:R-:W2:Y:S01]  /*5b80*/  LDG.E.64 R8, desc[UR6][R10.64] ;  /* 0x000000060a087981 */ /* 0x000ea2000c1e1b00 */
[----:B------:R-:W-:Y:S02]  /*5b90*/  SHF.R.S32.HI R13, RZ, 0x1f, R15 ;  /* 0x0000001fff0d7819 */ /* 0x000fe4000001140f */
[----:B--2---:R-:W-:-:S05]  /*5ba0*/  IADD3 R8, P0, PT, -R15, R8, RZ ;  /* 0x000000080f087210 */ /* 0x004fca0007f1e1ff */
[----:B------:R-:W-:Y:S01]  /*5bb0*/  IMAD.X R9, R9, 0x1, ~R13, P0 ;  /* 0x0000000109097824 */ /* 0x000fe200000e0e0d */
[----:B------:R-:W-:Y:S01]  /*5bc0*/  ISETP.GE.AND P0, PT, R42, 0x1, PT ;  /* 0x000000012a00780c */ /* 0x000fe20003f06270 */
[----:B------:R-:W-:-:S03]  /*5bd0*/  IMAD.MOV.U32 R13, RZ, RZ, R0 ;  /* 0x000000ffff0d7224 */ /* 0x000fc600078e0000 */
[----:B------:R1:W-:Y:S09]  /*5be0*/  STS.64 [R19+0x6600], R8 ;  /* 0x0066000813007388 */ /* 0x0003f20000000a00 */
[----:B------:R-:W-:Y:S05]  /*5bf0*/  @!P0 BRA `(.L_x_69) ;  /* 0x00000000006c8947 */ /* 0x000fea0003800000 */
[----:B------:R-:W-:Y:S01]  /*5c00*/  BSSY B0, `(.L_x_70) ;  /* 0x0000019000007945 */ /* 0x000fe20003800000 */
[----:B------:R-:W-:Y:S02]  /*5c10*/  IMAD.MOV.U32 R6, RZ, RZ, -0x1 ;  /* 0xffffffffff067424 */ /* 0x000fe400078e00ff */
[----:B------:R-:W-:Y:S02]  /*5c20*/  IMAD.MOV.U32 R10, RZ, RZ, R42 ;  /* 0x000000ffff0a7224 */ /* 0x000fe400078e002a */
[----:B------:R-:W-:-:S07]  /*5c30*/  IMAD.MOV.U32 R13, RZ, RZ, R0 ;  /* 0x000000ffff0d7224 */ /* 0x000fce00078e0000 */
.L_x_74:
[----:B-1----:R-:W1:Y:S01]  /*5c40*/  LDC.64 R8, c[0x0][0x380] ;  /* 0x0000e000ff087b82 */ /* 0x002e620000000a00 */
[----:B------:R-:W-:Y:S01]  /*5c50*/  VIADD R17, R10, 0xffffffff ;  /* 0xffffffff0a117836 */ /* 0x000fe20000000000 */
[----:B------:R-:W-:Y:S03]  /*5c60*/  BSSY B2, `(.L_x_71) ;  /* 0x0000008000027945 */ /* 0x000fe60003800000 */
[----:B------:R-:W-:-:S04]  /*5c70*/  IMAD R11, R17, 0x100, R3 ;  /* 0x00000100110b7824 */ /* 0x000fc800078e0203 */
[----:B-1----:R-:W-:-:S07]  /*5c80*/  IMAD.WIDE R8, R11, 0x4, R8 ;  /* 0x000000040b087825 */ /* 0x002fce00078e0208 */
.L_x_72:
[----:B------:R-:W-:Y:S05]  /*5c90*/  YIELD ;  /* 0x0000000000007946 */ /* 0x000fea0003800000 */
[----:B------:R1:W-:Y:S06]  /*5ca0*/  MEMBAR.SC.CTA ;  /* 0x0000000000007992 */ /* 0x0003ec0000000000 */
[----:B-1----:R-:W2:Y:S02]  /*5cb0*/  LDG.E.STRONG.SYS R11, desc[UR6][R8.64] ;  /* 0x00000006080b7981 */ /* 0x002ea4000c1f5900 */
[----:B--2---:R-:W-:-:S13]  /*5cc0*/  ISETP.NE.AND P0, PT, R11, RZ, PT ;  /* 0x000000ff0b00720c */ /* 0x004fda0003f05270 */
[----:B------:R-:W-:Y:S05]  /*5cd0*/  @!P0 BRA `(.L_x_72) ;  /* 0xfffffffc00ec8947 */ /* 0x000fea000383ffff */
[----:B------:R-:W-:Y:S05]  /*5ce0*/  BSYNC B2 ;  /* 0x0000000000027941 */ /* 0x000fea0003800000 */
.L_x_71:
[----:B------:R-:W-:Y:S01]  /*5cf0*/  BSSY.RECONVERGENT B2, `(.L_x_73) ;  /* 0x0000006000027945 */ /* 0x000fe20003800200 */
[C---:B------:R-:W-:Y:S02]  /*5d00*/  ISETP.GT.AND P0, PT, R11.reuse, -0x1, PT ;  /* 0xffffffff0b00780c */ /* 0x040fe40003f04270 */
[----:B------:R-:W-:Y:S01]  /*5d10*/  LOP3.LUT R8, R11, 0x3fffffff, RZ, 0xc0, !PT ;  /* 0x3fffffff0b087812 */ /* 0x000fe200078ec0ff */
[----:B------:R-:W-:Y:S05]  /*5d20*/  WARPSYNC.EXCLUSIVE R6 ;  /* 0x0000000006007348 */ /* 0x000fea0003a00000 */
[----:B------:R-:W-:-:S05]  /*5d30*/  IMAD.IADD R13, R8, 0x1, R13 ;  /* 0x00000001080d7824 */ /* 0x000fca00078e020d */
[----:B------:R-:W-:-:S07]  /*5d40*/  VOTE.ANY R6, PT, P0 ;  /* 0x0000000000067806 */ /* 0x000fce00000e0100 */
[----:B------:R-:W-:Y:S05]  /*5d50*/  BSYNC.RECONVERGENT B2 ;  /* 0x0000000000027941 */ /* 0x000fea0003800200 */
.L_x_73:
[----:B------:R-:W-:Y:S01]  /*5d60*/  ISETP.GT.U32.AND P1, PT, R10, 0x1, PT ;  /* 0x000000010a00780c */ /* 0x000fe20003f24070 */
[----:B------:R-:W-:-:S12]  /*5d70*/  IMAD.MOV.U32 R10, RZ, RZ, R17 ;  /* 0x000000ffff0a7224 */ /* 0x000fd800078e0011 */
[----:B------:R-:W-:Y:S05]  /*5d80*/  @P0 BRA P1, `(.L_x_74) ;  /* 0xfffffffc00ac0947 */ /* 0x000fea000083ffff */
[----:B------:R-:W-:Y:S05]  /*5d90*/  BSYNC B0 ;  /* 0x0000000000007941 */ /* 0x000fea0003800000 */
.L_x_70:
[----:B------:R2:W3:Y:S02]  /*5da0*/  LDS.64 R8, [R19+0x6600] ;  /* 0x0066000013087984 */ /* 0x0004e40000000a00 */
.L_x_69:
[----:B------:R-:W4:Y:S01]  /*5db0*/  LDC.64 R10, c[0x0][0x380] ;  /* 0x0000e000ff0a7b82 */ /* 0x000f220000000a00 */
[C---:B------:R-:W-:Y:S01]  /*5dc0*/  IMAD.IADD R17, R13.reuse, 0x1, -R0 ;  /* 0x000000010d117824 */ /* 0x040fe200078e0a00 */
[----:B------:R-:W-:Y:S01]  /*5dd0*/  LOP3.LUT R13, R13, 0x80000000, RZ, 0xfc, !PT ;  /* 0x800000000d0d7812 */ /* 0x000fe200078efcff */
[----:B------:R-:W-:-:S03]  /*5de0*/  IMAD R21, R42, 0x100, R3 ;  /* 0x000001002a157824 */ /* 0x000fc600078e0203 */
[----:B-1-3--:R-:W-:-:S04]  /*5df0*/  IADD3 R8, P0, PT, R17, R8, RZ ;  /* 0x0000000811087210 */ /* 0x00afc80007f1e0ff */
[----:B------:R-:W-:-:S05]  /*5e00*/  LEA.HI.X.SX32 R9, R17, R9, 0x1, P0 ;  /* 0x0000000911097211 */ /* 0x000fca00000f0eff */
[----:B------:R1:W-:Y:S01]  /*5e10*/  STS.64 [R19+0x6600], R8 ;  /* 0x0066000813007388 */ /* 0x0003e20000000a00 */
[----:B----4-:R-:W-:-:S05]  /*5e20*/  IMAD.WIDE R10, R21, 0x4, R10 ;  /* 0x00000004150a7825 */ /* 0x010fca00078e020a */
[----:B------:R1:W-:Y:S02]  /*5e30*/  STG.E.STRONG.SYS desc[UR6][R10.64], R13 ;  /* 0x0000000d0a007986 */ /* 0x0003e4000c115906 */
.L_x_68:
[----:B------:R-:W-:Y:S05]  /*5e40*/  BSYNC B1 ;  /* 0x0000000000017941 */ /* 0x000fea0003800000 */
.L_x_67:
[----:B------:R-:W3:Y:S01]  /*5e50*/  LDC R23, c[0x0][0x3c0] ;  /* 0x0000f000ff177b82 */ /* 0x000ee20000000800 */
[----:B--2---:R-:W-:-:S07]  /*5e60*/  VIADD R6, R54, 0x1980 ;  /* 0x0000198036067836 */ /* 0x004fce0000000000 */
[----:B-1----:R-:W1:Y:S01]  /*5e70*/  LDC.64 R10, c[0x0][0x390] ;  /* 0x0000e400ff0a7b82 */ /* 0x002e620000000a00 */
[----:B---3--:R-:W-:Y:S02]  /*5e80*/  ISETP.GE.AND P0, PT, R6, R23, PT ;  /* 0x000000170600720c */ /* 0x008fe40003f06270 */
[----:B-1----:R-:W-:-:S04]  /*5e90*/  ISETP.EQ.U32.AND P1, PT, R10, RZ, PT ;  /* 0x000000ff0a00720c */ /* 0x002fc80003f22070 */
[----:B------:R-:W-:-:S04]  /*5ea0*/  ISETP.EQ.OR.EX P0, PT, R11, RZ, !P0, P1 ;  /* 0x000000ff0b00720c */ /* 0x000fc80004702710 */
[----:B------:R-:W-:-:S13]  /*5eb0*/  ISETP.GT.U32.OR P0, PT, R3, 0xff, P0 ;  /* 0x000000ff0300780c */ /* 0x000fda0000704470 */
[----:B------:R-:W-:Y:S05]  /*5ec0*/  @P0 BRA `(.L_x_75) ;  /* 0x0000000000200947 */ /* 0x000fea0003800000 */
[----:B------:R-:W1:Y:S01]  /*5ed0*/  LDS.64 R8, [R19+0x6600] ;  /* 0x0066000013087984 */ /* 0x000e620000000a00 */
[C---:B------:R-:W-:Y:S02]  /*5ee0*/  LEA R10, P2, R3.reuse, R10, 0x3 ;  /* 0x0000000a030a7211 */ /* 0x040fe400078418ff */
[--C-:B------:R-:W-:Y:S02]  /*5ef0*/  SHF.R.S32.HI R13, RZ, 0x1f, R0.reuse ;  /* 0x0000001fff0d7819 */ /* 0x100fe40000011400 */
[----:B------:R-:W-:Y:S02]  /*5f00*/  LEA.HI.X R11, R3, R11, RZ, 0x3, P2 ;  /* 0x0000000b030b7211 */ /* 0x000fe400010f1cff */
[----:B-1----:R-:W-:Y:S02]  /*5f10*/  IADD3 R8, P0, P1, R8, R15, R0 ;  /* 0x0000000f08087210 */ /* 0x002fe4000791e000 */
[----:B------:R-:W-:-:S04]  /*5f20*/  SHF.R.S32.HI R15, RZ, 0x1f, R15 ;  /* 0x0000001fff0f7819 */ /* 0x000fc8000001140f */
[----:B------:R-:W-:-:S05]  /*5f30*/  IADD3.X R9, PT, PT, R9, R15, R13, P0, P1 ;  /* 0x0000000f09097210 */ /* 0x000fca00007e240d */
[----:B------:R1:W-:Y:S02]  /*5f40*/  STG.E.64 desc[UR6][R10.64], R8 ;  /* 0x000000080a007986 */ /* 0x0003e4000c101b06 */
.L_x_75:
[----:B------:R-:W-:Y:S01]  /*5f50*/  ISETP.GT.AND P0, PT, R6, R23, PT ;  /* 0x000000170600720c */ /* 0x000fe20003f04270 */
[----:B------:R-:W-:Y:S05]  /*5f60*/  WARPSYNC.ALL ;  /* 0x0000000000007948 */ /* 0x000fea0003800000 */
[----:B------:R-:W-:Y:S01]  /*5f70*/  BAR.SYNC.DEFER_BLOCKING 0x0 ;  /* 0x0000000000007b1d */ /* 0x000fe20000010000 */
[----:B------:R-:W-:-:S06]  /*5f80*/  IMAD R22, R3, 0x4, R7 ;  /* 0x0000000403167824 */ /* 0x000fcc00078e0207 */
[----:B------:R-:W-:Y:S05]  /*5f90*/  @P0 BRA `(.L_x_76) ;  /* 0x0000000c003c0947 */ /* 0x000fea0003800000 */
[----:B------:R-:W2:Y:S01]  /*5fa0*/  LDS R0, [R22] ;  /* 0x0000000016007984 */ /* 0x000ea20000000800 */
[----:B------:R-:W2:Y:S01]  /*5fb0*/  LDCU UR5, c[0x0][0x3c4] ;  /* 0x00007880ff0577ac */ /* 0x000ea20008000800 */
[----:B------:R-:W3:Y:S01]  /*5fc0*/  LDCU.64 UR8, c[0x0][0x3a0] ;  /* 0x00007400ff0877ac */ /* 0x000ee20008000a00 */
[----:B--2---:R-:W-:Y:S02]  /*5fd0*/  SHF.R.U32.HI R6, RZ, UR5, R0 ;  /* 0x00000005ff067c19 */ /* 0x004fe40008011600 */
[----:B------:R-:W-:Y:S02]  /*5fe0*/  LOP3.LUT R15, R0, 0x80000000, RZ, 0x3c, !PT ;  /* 0x80000000000f7812 */ /* 0x000fe400078e3cff */
[----:B------:R-:W-:-:S05]  /*5ff0*/  LOP3.LUT R6, R6, UR4, RZ, 0x30, !PT ;  /* 0x0000000406067c12 */ /* 0x000fca000f8e30ff */
[----:B-1----:R-:W-:-:S06]  /*6000*/  IMAD R8, R6, 0x8, R7 ;  /* 0x0000000806087824 */ /* 0x002fcc00078e0207 */
[----:B------:R-:W1:Y:S02]  /*6010*/  LDS.64 R8, [R8+0x6600] ;  /* 0x0066000008087984 */ /* 0x000e640000000a00 */
[----:B-1----:R-:W-:-:S05]  /*6020*/  IADD3 R6, P1, PT, R8, R3, RZ ;  /* 0x0000000308067210 */ /* 0x002fca0007f3e0ff */
[----:B------:R-:W-:Y:S01]  /*6030*/  IMAD.X R9, RZ, RZ, R9, P1 ;  /* 0x000000ffff097224 */ /* 0x000fe200008e0609 */
[----:B---3--:R-:W-:-:S04]  /*6040*/  LEA R10, P1, R6, UR8, 0x2 ;  /* 0x00000008060a7c11 */ /* 0x008fc8000f8210ff */
[----:B------:R-:W-:-:S05]  /*6050*/  LEA.HI.X R11, R6, UR9, R9, 0x2, P1 ;  /* 0x00000009060b7c11 */ /* 0x000fca00088f1409 */
[----:B------:R-:W-:Y:S01]  /*6060*/  STG.E desc[UR6][R10.64], R15 ;  /* 0x0000000f0a007986 */ /* 0x000fe2000c101906 */
[----:B------:R-:W-:-:S03]  /*6070*/  NOP ;  /* 0x0000000000007918 */ /* 0x000fc60000000000 */
[----:B------:R-:W1:Y:S02]  /*6080*/  LDS R0, [R22+0x600] ;  /* 0x0006000016007984 */ /* 0x000e640000000800 */
[----:B-1----:R-:W-:Y:S02]  /*6090*/  SHF.R.U32.HI R6, RZ, UR5, R0 ;  /* 0x00000005ff067c19 */ /* 0x002fe40008011600 */
[----:B------:R-:W-:Y:S02]  /*60a0*/  LOP3.LUT R15, R0, 0x80000000, RZ, 0x3c, !PT ;  /* 0x80000000000f7812 */ /* 0x000fe400078e3cff */
[----:B------:R-:W-:-:S05]  /*60b0*/  LOP3.LUT R6, R6, UR4, RZ, 0x30, !PT ;  /* 0x0000000406067c12 */ /* 0x000fca000f8e30ff */
[----:B------:R-:W-:-:S06]  /*60c0*/  IMAD R8, R6, 0x8, R7 ;  /* 0x0000000806087824 */ /* 0x000fcc00078e0207 */
[----:B------:R-:W1:Y:S02]  /*60d0*/  LDS.64 R8, [R8+0x6600] ;  /* 0x0066000008087984 */ /* 0x000e640000000a00 */
[----:B-1----:R-:W-:-:S05]  /*60e0*/  IADD3 R6, P1, PT, R8, R3, RZ ;  /* 0x0000000308067210 */ /* 0x002fca0007f3e0ff */
[----:B------:R-:W-:Y:S01]  /*60f0*/  IMAD.X R9, RZ, RZ, R9, P1 ;  /* 0x000000ffff097224 */ /* 0x000fe200008e0609 */
[----:B------:R-:W-:-:S04]  /*6100*/  LEA R12, P1, R6, UR8, 0x2 ;  /* 0x00000008060c7c11 */ /* 0x000fc8000f8210ff */
        /* <DEDUP_REMOVED lines=163> */
[----:B------:R-:W-:-:S05]  /*6b40*/  IMAD R12, R6, 0x8, R7 ;  /* 0x00000008060c7824 */ /* 0x000fca00078e0207 */
        /* <DEDUP_REMOVED lines=17> */
[----:B------:R1:W-:Y:S01]  /*6c60*/  STG.E desc[UR6][R6.64+0x6000], R9 ;  /* 0x0060000906007986 */ /* 0x0003e2000c101906 */
[----:B------:R-:W-:Y:S01]  /*6c70*/  NOP ;  /* 0x0000000000007918 */ /* 0x000fe20000000000 */
[----:B------:R-:W-:Y:S05]  /*6c80*/  BRA `(.L_x_77) ;  /* 0x00000014000c7947 */ /* 0x000fea0003800000 */
.L_x_76:
[----:B-1----:R-:W-:Y:S01]  /*6c90*/  IMAD R9, R42, -0x1980, R23 ;  /* 0xffffe6802a097824 */ /* 0x002fe200078e0217 */
[----:B------:R-:W-:Y:S01]  /*6ca0*/  BSSY.RECONVERGENT B0, `(.L_x_78) ;  /* 0x000001b000007945 */ /* 0x000fe20003800200 */
[C---:B------:R-:W-:Y:S02]  /*6cb0*/  VIADD R0, R3.reuse, 0x180 ;  /* 0x0000018003007836 */ /* 0x040fe40000000000 */
[C---:B------:R-:W-:Y:S01]  /*6cc0*/  VIADD R6, R3.reuse, 0x300 ;  /* 0x0000030003067836 */ /* 0x040fe20000000000 */
[CC--:B------:R-:W-:Y:S01]  /*6cd0*/  ISETP.GE.AND P1, PT, R3.reuse, R9.reuse, PT ;  /* 0x000000090300720c */ /* 0x0c0fe20003f26270 */
[C---:B------:R-:W-:Y:S01]  /*6ce0*/  VIADD R8, R3.reuse, 0x480 ;  /* 0x0000048003087836 */ /* 0x040fe20000000000 */
[-C--:B------:R-:W-:Y:S01]  /*6cf0*/  ISETP.GE.AND P2, PT, R0, R9.reuse, PT ;  /* 0x000000090000720c */ /* 0x080fe20003f46270 */
[C---:B------:R-:W-:Y:S01]  /*6d00*/  VIADD R0, R3.reuse, 0x600 ;  /* 0x0000060003007836 */ /* 0x040fe20000000000 */
[-C--:B------:R-:W-:Y:S01]  /*6d10*/  ISETP.GE.AND P3, PT, R6, R9.reuse, PT ;  /* 0x000000090600720c */ /* 0x080fe20003f66270 */
[C---:B------:R-:W-:Y:S01]  /*6d20*/  VIADD R6, R3.reuse, 0x780 ;  /* 0x0000078003067836 */ /* 0x040fe20000000000 */
[-C--:B------:R-:W-:Y:S01]  /*6d30*/  ISETP.GE.AND P4, PT, R8, R9.reuse, PT ;  /* 0x000000090800720c */ /* 0x080fe20003f86270 */
[----:B------:R-:W-:Y:S01]  /*6d40*/  VIADD R8, R3, 0x900 ;  /* 0x0000090003087836 */ /* 0x000fe20000000000 */
[----:B------:R-:W-:-:S02]  /*6d50*/  ISETP.GE.AND P5, PT, R0, R9, PT ;  /* 0x000000090000720c */ /* 0x000fc40003fa6270 */
[----:B------:R-:W-:-:S03]  /*6d60*/  ISETP.GE.AND P6, PT, R6, R9, PT ;  /* 0x000000090600720c */ /* 0x000fc60003fc6270 */
[----:B------:R-:W-:Y:S10]  /*6d70*/  @P1 BRA `(.L_x_79) ;  /* 0x0000000000341947 */ /* 0x000ff40003800000 */
[----:B------:R-:W1:Y:S01]  /*6d80*/  LDS R0, [R22] ;  /* 0x0000000016007984 */ /* 0x000e620000000800 */
[----:B------:R-:W1:Y:S01]  /*6d90*/  LDCU UR5, c[0x0][0x3c4] ;  /* 0x00007880ff0577ac */ /* 0x000e620008000800 */
[----:B------:R-:W2:Y:S01]  /*6da0*/  LDCU.64 UR8, c[0x0][0x3a0] ;  /* 0x00007400ff0877ac */ /* 0x000ea20008000a00 */
[----:B-1----:R-:W-:Y:S02]  /*6db0*/  SHF.R.U32.HI R6, RZ, UR5, R0 ;  /* 0x00000005ff067c19 */ /* 0x002fe40008011600 */
[----:B------:R-:W-:Y:S02]  /*6dc0*/  LOP3.LUT R13, R0, 0x80000000, RZ, 0x3c, !PT ;  /* 0x80000000000d7812 */ /* 0x000fe400078e3cff */
[----:B------:R-:W-:-:S05]  /*6dd0*/  LOP3.LUT R6, R6, UR4, RZ, 0x30, !PT ;  /* 0x0000000406067c12 */ /* 0x000fca000f8e30ff */
[----:B------:R-:W-:-:S05]  /*6de0*/  IMAD R6, R6, 0x8, R7 ;  /* 0x0000000806067824 */ /* 0x000fca00078e0207 */
[----:B------:R-:W1:Y:S02]  /*6df0*/  LDS.64 R10, [R6+0x6600] ;  /* 0x00660000060a7984 */ /* 0x000e640000000a00 */
[----:B-1----:R-:W-:-:S05]  /*6e00*/  IADD3 R12, P1, PT, R10, R3, RZ ;  /* 0x000000030a0c7210 */ /* 0x002fca0007f3e0ff */
[----:B------:R-:W-:Y:S01]  /*6e10*/  IMAD.X R11, RZ, RZ, R11, P1 ;  /* 0x000000ffff0b7224 */ /* 0x000fe200008e060b */
[----:B--2---:R-:W-:-:S04]  /*6e20*/  LEA R10, P1, R12, UR8, 0x2 ;  /* 0x000000080c0a7c11 */ /* 0x004fc8000f8210ff */
[----:B------:R-:W-:-:S05]  /*6e30*/  LEA.HI.X R11, R12, UR9, R11, 0x2, P1 ;  /* 0x000000090c0b7c11 */ /* 0x000fca00088f140b */
[----:B------:R1:W-:Y:S04]  /*6e40*/  STG.E desc[UR6][R10.64], R13 ;  /* 0x0000000d0a007986 */ /* 0x0003e8000c101906 */
.L_x_79:
[----:B------:R-:W-:Y:S05]  /*6e50*/  BSYNC.RECONVERGENT B0 ;  /* 0x0000000000007941 */ /* 0x000fea0003800200 */
.L_x_78:
[----:B------:R-:W-:Y:S01]  /*6e60*/  NOP ;  /* 0x0000000000007918 */ /* 0x000fe20000000000 */
[----:B------:R-:W-:Y:S01]  /*6e70*/  BSSY.RECONVERGENT B0, `(.L_x_80) ;  /* 0x0000011000007945 */ /* 0x000fe20003800200 */
[----:B------:R-:W-:Y:S01]  /*6e80*/  ISETP.GE.AND P1, PT, R8, R9, PT ;  /* 0x000000090800720c */ /* 0x000fe20003f26270 */
[----:B------:R-:W-:Y:S02]  /*6e90*/  VIADD R8, R3, 0xa80 ;  /* 0x00000a8003087836 */ /* 0x000fe40000000000 */
[----:B------:R-:W-:Y:S10]  /*6ea0*/  @P2 BRA `(.L_x_81) ;  /* 0x0000000000342947 */ /* 0x000ff40003800000 */
[----:B------:R-:W2:Y:S01]  /*6eb0*/  LDS R0, [R22+0x600] ;  /* 0x0006000016007984 */ /* 0x000ea20000000800 */
[----:B------:R-:W2:Y:S01]  /*6ec0*/  LDCU UR5, c[0x0][0x3c4] ;  /* 0x00007880ff0577ac */ /* 0x000ea20008000800 */
[----:B------:R-:W3:Y:S01]  /*6ed0*/  LDCU.64 UR8, c[0x0][0x3a0] ;  /* 0x00007400ff0877ac */ /* 0x000ee20008000a00 */
[----:B--2---:R-:W-:Y:S02]  /*6ee0*/  SHF.R.U32.HI R6, RZ, UR5, R0 ;  /* 0x00000005ff067c19 */ /* 0x004fe40008011600 */
[----:B-1----:R-:W-:Y:S02]  /*6ef0*/  LOP3.LUT R13, R0, 0x80000000, RZ, 0x3c, !PT ;  /* 0x80000000000d7812 */ /* 0x002fe400078e3cff */
[----:B------:R-:W-:-:S05]  /*6f00*/  LOP3.LUT R6, R6, UR4, RZ, 0x30, !PT ;  /* 0x0000000406067c12 */ /* 0x000fca000f8e30ff */
[----:B------:R-:W-:-:S05]  /*6f10*/  IMAD R6, R6, 0x8, R7 ;  /* 0x0000000806067824 */ /* 0x000fca00078e0207 */
[----:B------:R-:W1:Y:S02]  /*6f20*/  LDS.64 R10, [R6+0x6600] ;  /* 0x00660000060a7984 */ /* 0x000e640000000a00 */
[----:B-1----:R-:W-:-:S05]  /*6f30*/  IADD3 R12, P2, PT, R10, R3, RZ ;  /* 0x000000030a0c7210 */ /* 0x002fca0007f5e0ff */
[----:B------:R-:W-:Y:S01]  /*6f40*/  IMAD.X R11, RZ, RZ, R11, P2 ;  /* 0x000000ffff0b7224 */ /* 0x000fe200010e060b */
[----:B---3--:R-:W-:-:S04]  /*6f50*/  LEA R10, P2, R12, UR8, 0x2 ;  /* 0x000000080c0a7c11 */ /* 0x008fc8000f8410ff */
[----:B------:R-:W-:-:S05]  /*6f60*/  LEA.HI.X R11, R12, UR9, R11, 0x2, P2 ;  /* 0x000000090c0b7c11 */ /* 0x000fca00090f140b */
[----:B------:R2:W-:Y:S04]  /*6f70*/  STG.E desc[UR6][R10.64+0x600], R13 ;  /* 0x0006000d0a007986 */ /* 0x0005e8000c101906 */
.L_x_81:
[----:B------:R-:W-:Y:S05]  /*6f80*/  BSYNC.RECONVERGENT B0 ;  /* 0x0000000000007941 */ /* 0x000fea0003800200 */
.L_x_80:
[----:B------:R-:W-:Y:S01]  /*6f90*/  NOP ;  /* 0x0000000000007918 */ /* 0x000fe20000000000 */
[----:B------:R-:W-:Y:S01]  /*6fa0*/  BSSY.RECONVERGENT B0, `(.L_x_82) ;  /* 0x0000011000007945 */ /* 0x000fe20003800200 */
[----:B------:R-:W-:Y:S02]  /*6fb0*/  ISETP.GE.AND P2, PT, R8, R9, PT ;  /* 0x000000090800720c */ /* 0x000fe40003f46270 */
[----:B------:R-:W-:Y:S01]  /*6fc0*/  LOP3.LUT R8, R3, 0xc00, RZ, 0xfc, !PT ;  /* 0x00000c0003087812 */ /* 0x000fe200078efcff */
[----:B------:R-:W-:Y:S10]  /*6fd0*/  @P3 BRA `(.L_x_83) ;  /* 0x0000000000343947 */ /* 0x000ff40003800000 */
[----:B------:R-:W3:Y:S01]  /*6fe0*/  LDS R0, [R22+0xc00] ;  /* 0x000c000016007984 */ /* 0x000ee20000000800 */
[----:B------:R-:W3:Y:S01]  /*6ff0*/  LDCU UR5, c[0x0][0x3c4] ;  /* 0x00007880ff0577ac */ /* 0x000ee20008000800 */
[----:B------:R-:W4:Y:S01]  /*7000*/  LDCU.64 UR8, c[0x0][0x3a0] ;  /* 0x00007400ff0877ac */ /* 0x000f220008000a00 */
[----:B---3--:R-:W-:Y:S02]  /*7010*/  SHF.R.U32.HI R6, RZ, UR5, R0 ;  /* 0x00000005ff067c19 */ /* 0x008fe40008011600 */
[----:B-12---:R-:W-:Y:S02]  /*7020*/  LOP3.LUT R13, R0, 0x80000000, RZ, 0x3c, !PT ;  /* 0x80000000000d7812 */ /* 0x006fe400078e3cff */
[----:B------:R-:W-:-:S05]  /*7030*/  LOP3.LUT R6, R6, UR4, RZ, 0x30, !PT ;  /* 0x0000000406067c12 */ /* 0x000fca000f8e30ff */
[----:B------:R-:W-:-:S05]  /*7040*/  IMAD R6, R6, 0x8, R7 ;  /* 0x0000000806067824 */ /* 0x000fca00078e0207 */
[----:B------:R-:W1:Y:S02]  /*7050*/  LDS.64 R10, [R6+0x6600] ;  /* 0x00660000060a7984 */ /* 0x000e640000000a00 */
[----:B-1----:R-:W-:-:S05]  /*7060*/  IADD3 R12, P3, PT, R10, R3, RZ ;  /* 0x000000030a0c7210 */ /* 0x002fca0007f7e0ff */
[----:B------:R-:W-:Y:S01]  /*7070*/  IMAD.X R11, RZ, RZ, R11, P3 ;  /* 0x000000ffff0b7224 */ /* 0x000fe200018e060b */
[----:B----4-:R-:W-:-:S04]  /*7080*/  LEA R10, P3, R12, UR8, 0x2 ;  /* 0x000000080c0a7c11 */ /* 0x010fc8000f8610ff */
[----:B------:R-:W-:-:S05]  /*7090*/  LEA.HI.X R11, R12, UR9, R11, 0x2, P3 ;  /* 0x000000090c0b7c11 */ /* 0x000fca00098f140b */
[----:B------:R3:W-:Y:S04]  /*70a0*/  STG.E desc[UR6][R10.64+0xc00], R13 ;  /* 0x000c000d0a007986 */ /* 0x0007e8000c101906 */
.L_x_83:
[----:B------:R-:W-:Y:S05]  /*70b0*/  BSYNC.RECONVERGENT B0 ;  /* 0x0000000000007941 */ /* 0x000fea0003800200 */
.L_x_82:
[----:B------:R-:W-:Y:S01]  /*70c0*/  NOP ;  /* 0x0000000000007918 */ /* 0x000fe20000000000 */
[----:B------:R-:W-:Y:S01]  /*70d0*/  BSSY.RECONVERGENT B0, `(.L_x_84) ;  /* 0x0000011000007945 */ /* 0x000fe20003800200 */
[----:B------:R-:W-:Y:S01]  /*70e0*/  ISETP.GE.AND P3, PT, R8, R9, PT ;  /* 0x000000090800720c */ /* 0x000fe20003f66270 */
[----:B------:R-:W-:Y:S02]  /*70f0*/  VIADD R8, R3, 0xd80 ;  /* 0x00000d8003087836 */ /* 0x000fe40000000000 */
[----:B------:R-:W-:Y:S10]  /*7100*/  @P4 BRA `(.L_x_85) ;  /* 0x0000000000344947 */ /* 0x000ff40003800000 */
[----:B------:R-:W4:Y:S01]  /*7110*/  LDS R0, [R22+0x1200] ;  /* 0x0012000016007984 */ /* 0x000f220000000800 */
[----:B------:R-:W4:Y:S01]  /*7120*/  LDCU UR5, c[0x0][0x3c4] ;  /* 0x00007880ff0577ac */ /* 0x000f220008000800 */
[----:B------:R-:W5:Y:S01]  /*7130*/  LDCU.64 UR8, c[0x0][0x3a0] ;  /* 0x00007400ff0877ac */ /* 0x000f620008000a00 */
[----:B----4-:R-:W-:Y:S02]  /*7140*/  SHF.R.U32.HI R6, RZ, UR5, R0 ;  /* 0x00000005ff067c19 */ /* 0x010fe40008011600 */
[----:B-123--:R-:W-:Y:S02]  /*7150*/  LOP3.LUT R13, R0, 0x80000000, RZ, 0x3c, !PT ;  /* 0x80000000000d7812 */ /* 0x00efe400078e3cff */
[----:B------:R-:W-:-:S05]  /*7160*/  LOP3.LUT R6, R6, UR4, RZ, 0x30, !PT ;  /* 0x0000000406067c12 */ /* 0x000fca000f8e30ff */
[----:B------:R-:W-:-:S05]  /*7170*/  IMAD R6, R6, 0x8, R7 ;  /* 0x0000000806067824 */ /* 0x000fca00078e0207 */
[----:B------:R-:W1:Y:S02]  /*7180*/  LDS.64 R10, [R6+0x6600] ;  /* 0x00660000060a7984 */ /* 0x000e640000000a00 */
[----:B-1----:R-:W-:-:S05]  /*7190*/  IADD3 R12, P4, PT, R10, R3, RZ ;  /* 0x000000030a0c7210 */ /* 0x002fca0007f9e0ff */
[----:B------:R-:W-:Y:S01]  /*71a0*/  IMAD.X R11, RZ, RZ, R11, P4 ;  /* 0x000000ffff0b7224 */ /* 0x000fe200020e060b */
[----:B-----5:R-:W-:-:S04]  /*71b0*/  LEA R10, P4, R12, UR8, 0x2 ;  /* 0x000000080c0a7c11 */ /* 0x020fc8000f8810ff */
[----:B------:R-:W-:-:S05]  /*71c0*/  LEA.HI.X R11, R12, UR9, R11, 0x2, P4 ;  /* 0x000000090c0b7c11 */ /* 0x000fca000a0f140b */
[----:B------:R4:W-:Y:S04]  /*71d0*/  STG.E desc[UR6][R10.64+0x1200], R13 ;  /* 0x0012000d0a007986 */ /* 0x0009e8000c101906 */
.L_x_85:
[----:B------:R-:W-:Y:S05]  /*71e0*/  BSYNC.RECONVERGENT B0 ;  /* 0x0000000000007941 */ /* 0x000fea0003800200 */
.L_x_84:
[----:B------:R-:W-:Y:S01]  /*71f0*/  NOP ;  /* 0x0000000000007918 */ /* 0x000fe20000000000 */
[----:B------:R-:W-:Y:S01]  /*7200*/  BSSY.RECONVERGENT B0, `(.L_x_86) ;  /* 0x0000011000007945 */ /* 0x000fe20003800200 */
[----:B------:R-:W-:Y:S01]  /*7210*/  ISETP.GE.AND P4, PT, R8, R9, PT ;  /* 0x000000090800720c */ /* 0x000fe20003f86270 */
[----:B------:R-:W-:Y:S02]  /*7220*/  VIADD R8, R3, 0xf00 ;  /* 0x00000f0003087836 */ /* 0x000fe40000000000 */
[----:B------:R-:W-:Y:S10]  /*7230*/  @P5 BRA `(.L_x_87) ;  /* 0x0000000000345947 */ /* 0x000ff40003800000 */
[----:B------:R-:W5:Y:S01]  /*7240*/  LDS R0, [R22+0x1800] ;  /* 0x0018000016007984 */ /* 0x000f620000000800 */
[----:B------:R-:W5:Y:S01]  /*7250*/  LDCU UR5, c[0x0][0x3c4] ;  /* 0x00007880ff0577ac */ /* 0x000f620008000800 */
[----:B------:R-:W0:Y:S01]  /*7260*/  LDCU.64 UR8, c[0x0][0x3a0] ;  /* 0x00007400ff0877ac */ /* 0x000e220008000a00 */
[----:B-----5:R-:W-:Y:S02]  /*7270*/  SHF.R.U32.HI R6, RZ, UR5, R0 ;  /* 0x00000005ff067c19 */ /* 0x020fe40008011600 */
[----:B-1234-:R-:W-:Y:S02]  /*7280*/  LOP3.LUT R13, R0, 0x80000000, RZ, 0x3c, !PT ;  /* 0x80000000000d7812 */ /* 0x01efe400078e3cff */
[----:B------:R-:W-:-:S05]  /*7290*/  LOP3.LUT R6, R6, UR4, RZ, 0x30, !PT ;  /* 0x0000000406067c12 */ /* 0x000fca000f8e30ff */
[----:B------:R-:W-:-:S05]  /*72a0*/  IMAD R6, R6, 0x8, R7 ;  /* 0x0000000806067824 */ /* 0x000fca00078e0207 */
[----:B------:R-:W1:Y:S02]  /*72b0*/  LDS.64 R10, [R6+0x6600] ;  /* 0x00660000060a7984 */ /* 0x000e640000000a00 */
[----:B-1----:R-:W-:-:S05]  /*72c0*/  IADD3 R12, P5, PT, R10, R3, RZ ;  /* 0x000000030a0c7210 */ /* 0x002fca0007fbe0ff */
[----:B------:R-:W-:Y:S01]  /*72d0*/  IMAD.X R11, RZ, RZ, R11, P5 ;  /* 0x000000ffff0b7224 */ /* 0x000fe200028e060b */
[----:B0-----:R-:W-:-:S04]  /*72e0*/  LEA R10, P5, R12, UR8, 0x2 ;  /* 0x000000080c0a7c11 */ /* 0x001fc8000f8a10ff */
[----:B------:R-:W-:-:S05]  /*72f0*/  LEA.HI.X R11, R12, UR9, R11, 0x2, P5 ;  /* 0x000000090c0b7c11 */ /* 0x000fca000a8f140b */
[----:B------:R0:W-:Y:S04]  /*7300*/  STG.E desc[UR6][R10.64+0x1800], R13 ;  /* 0x0018000d0a007986 */ /* 0x0001e8000c101906 */
.L_x_87:
[----:B------:R-:W-:Y:S05]  /*7310*/  BSYNC.RECONVERGENT B0 ;  /* 0x0000000000007941 */ /* 0x000fea0003800200 */
.L_x_86:
        /* <DEDUP_REMOVED lines=9> */
[----:B01234-:R-:W-:Y:S02]  /*73b0*/  LOP3.LUT R13, R0, 0x80000000, RZ, 0x3c, !PT ;  /* 0x80000000000d7812 */ /* 0x01ffe400078e3cff */
[----:B------:R-:W-:-:S05]  /*73c0*/  LOP3.LUT R6, R6, UR4, RZ, 0x30, !PT ;  /* 0x0000000406067c12 */ /* 0x000fca000f8e30ff */
[----:B------:R-:W-:-:S05]  /*73d0*/  IMAD R6, R6, 0x8, R7 ;  /* 0x0000000806067824 */ /* 0x000fca00078e0207 */
[----:B------:R-:W0:Y:S02]  /*73e0*/  LDS.64 R10, [R6+0x6600] ;  /* 0x00660000060a7984 */ /* 0x000e240000000a00 */
[----:B0-----:R-:W-:-:S05]  /*73f0*/  IADD3 R12, P6, PT, R10, R3, RZ ;  /* 0x000000030a0c7210 */ /* 0x001fca0007fde0ff */
[----:B------:R-:W-:Y:S01]  /*7400*/  IMAD.X R11, RZ, RZ, R11, P6 ;  /* 0x000000ffff0b7224 */ /* 0x000fe200030e060b */
[----:B------:R-:W-:-:S04]  /*7410*/  LEA R10, P6, R12, UR8, 0x2 ;  /* 0x000000080c0a7c11 */ /* 0x000fc8000f8c10ff */
[----:B------:R-:W-:-:S05]  /*7420*/  LEA.HI.X R11, R12, UR9, R11, 0x2, P6 ;  /* 0x000000090c0b7c11 */ /* 0x000fca000b0f140b */
[----:B------:R0:W-:Y:S04]  /*7430*/  STG.E desc[UR6][R10.64+0x1e00], R13 ;  /* 0x001e000d0a007986 */ /* 0x0001e8000c101906 */
.L_x_89:
[----:B------:R-:W-:Y:S05]  /*7440*/  BSYNC.RECONVERGENT B0 ;  /* 0x0000000000007941 */ /* 0x000fea0003800200 */
.L_x_88:
        /* <DEDUP_REMOVED lines=18> */
.L_x_91:
[----:B------:R-:W-:Y:S05]  /*7570*/  BSYNC.RECONVERGENT B0 ;  /* 0x0000000000007941 */ /* 0x000fea0003800200 */
.L_x_90:
        /* <DEDUP_REMOVED lines=18> */
.L_x_93:
[----:B------:R-:W-:Y:S05]  /*76a0*/  BSYNC.RECONVERGENT B0 ;  /* 0x0000000000007941 */ /* 0x000fea0003800200 */
.L_x_92:
        /* <DEDUP_REMOVED lines=18> */
.L_x_95:
[----:B------:R-:W-:Y:S05]  /*77d0*/  BSYNC.RECONVERGENT B0 ;  /* 0x0000000000007941 */ /* 0x000fea0003800200 */
.L_x_94:
        /* <DEDUP_REMOVED lines=18> */
.L_x_97:
[----:B------:R-:W-:Y:S05]  /*7900*/  BSYNC.RECONVERGENT B0 ;  /* 0x0000000000007941 */ /* 0x000fea0003800200 */
.L_x_96:
[----:B------:R-:W-:Y:S01]  /*7910*/  NOP ;  /* 0x0000000000007918 */ /* 0x000fe20000000000 */
[----:B------:R-:W-:Y:S01]  /*7920*/  BSSY.RECONVERGENT B0, `(.L_x_98) ;  /* 0x0000011000007945 */ /* 0x000fe20003800200 */
[----:B------:R-:W-:Y:S02]  /*7930*/  ISETP.GE.AND P4, PT, R8, R9, PT ;  /* 0x000000090800720c */ /* 0x000fe40003f86270 */
[----:B------:R-:W-:Y:S01]  /*7940*/  LOP3.LUT R8, R3, 0x1800, RZ, 0xfc, !PT ;  /* 0x0000180003087812 */ /* 0x000fe200078efcff */
        /* <DEDUP_REMOVED lines=14> */
.L_x_99:
[----:B------:R-:W-:Y:S05]  /*7a30*/  BSYNC.RECONVERGENT B0 ;  /* 0x0000000000007941 */ /* 0x000fea0003800200 */
.L_x_98:
[----:B------:R-:W-:Y:S01]  /*7a40*/  NOP ;  /* 0x0000000000007918 */ /* 0x000fe20000000000 */
[----:B------:R-:W-:Y:S01]  /*7a50*/  BSSY.RECONVERGENT B0, `(.L_x_100) ;  /* 0x0000010000007945 */ /* 0x000fe20003800200 */
[----:B------:R-:W-:-:S03]  /*7a60*/  ISETP.GE.AND P5, PT, R8, R9, PT ;  /* 0x000000090800720c */ /* 0x000fc60003fa6270 */
        /* <DEDUP_REMOVED lines=14> */
.L_x_101:
[----:B------:R-:W-:Y:S05]  /*7b50*/  BSYNC.RECONVERGENT B0 ;  /* 0x0000000000007941 */ /* 0x000fea0003800200 */
.L_x_100:
[----:B------:R-:W-:Y:S01]  /*7b60*/  NOP ;  /* 0x0000000000007918 */ /* 0x000fe20000000000 */
[----:B------:R-:W-:Y:S04]  /*7b70*/  BSSY.RECONVERGENT B0, `(.L_x_102) ;  /* 0x000000f000007945 */ /* 0x000fe80003800200 */
[----:B------:R-:W-:Y:S05]  /*7b80*/  @P1 BRA `(.L_x_103) ;  /* 0x0000000000341947 */ /* 0x000fea0003800000 */
        /* <DEDUP_REMOVED lines=13> */
.L_x_103:
[----:B------:R-:W-:Y:S05]  /*7c60*/  BSYNC.RECONVERGENT B0 ;  /* 0x0000000000007941 */ /* 0x000fea0003800200 */
.L_x_102:
        /* <DEDUP_REMOVED lines=16> */
.L_x_105:
[----:B------:R-:W-:Y:S05]  /*7d70*/  BSYNC.RECONVERGENT B0 ;  /* 0x0000000000007941 */ /* 0x000fea0003800200 */
.L_x_104:
        /* <DEDUP_REMOVED lines=16> */
.L_x_107:
[----:B------:R-:W-:Y:S05]  /*7e80*/  BSYNC.RECONVERGENT B0 ;  /* 0x0000000000007941 */ /* 0x000fea0003800200 */
.L_x_106:
        /* <DEDUP_REMOVED lines=16> */
.L_x_109:
[----:B------:R-:W-:Y:S05]  /*7f90*/  BSYNC.RECONVERGENT B0 ;  /* 0x0000000000007941 */ /* 0x000fea0003800200 */
.L_x_108:
[----:B------:R-:W-:Y:S01]  /*7fa0*/  NOP ;  /* 0x0000000000007918 */ /* 0x000fe20000000000 */
[----:B------:R-:W-:Y:S04]  /*7fb0*/  BSSY.RECONVERGENT B0, `(.L_x_110) ;  /* 0x000000f000007945 */ /* 0x000fe80003800200 */
[----:B------:R-:W-:Y:S05]  /*7fc0*/  @P5 BRA `(.L_x_111) ;  /* 0x0000000000345947 */ /* 0x000fea0003800000 */
[----:B------:R-:W5:Y:S01]  /*7fd0*/  LDS R0, [R22+0x6000] ;  /* 0x0060000016007984 */ /* 0x000f620000000800 */
[----:B------:R-:W5:Y:S01]  /*7fe0*/  LDCU UR5, c[0x0][0x3c4] ;  /* 0x00007880ff0577ac */ /* 0x000f620008000800 */
[----:B------:R-:W1:Y:S01]  /*7ff0*/  LDCU.64 UR8, c[0x0][0x3a0] ;  /* 0x00007400ff0877ac */ /* 0x000e620008000a00 */
[----:B-----5:R-:W-:-:S04]  /*8000*/  SHF.R.U32.HI R6, RZ, UR5, R0 ;  /* 0x00000005ff067c19 */ /* 0x020fc80008011600 */
[----:B------:R-:W-:-:S05]  /*8010*/  LOP3.LUT R6, R6, UR4, RZ, 0x30, !PT ;  /* 0x0000000406067c12 */ /* 0x000fca000f8e30ff */
[----:B0-----:R-:W-:-:S05]  /*8020*/  IMAD R8, R6, 0x8, R7 ;  /* 0x0000000806087824 */ /* 0x001fca00078e0207 */
[----:B------:R-:W0:Y:S02]  /*8030*/  LDS.64 R6, [R8+0x6600] ;  /* 0x0066000008067984 */ /* 0x000e240000000a00 */
[----:B0-----:R-:W-:-:S05]  /*8040*/  IADD3 R9, P1, PT, R6, R3, RZ ;  /* 0x0000000306097210 */ /* 0x001fca0007f3e0ff */
[----:B-1234-:R-:W-:Y:S01]  /*8050*/  IMAD.X R10, RZ, RZ, R7, P1 ;  /* 0x000000ffff0a7224 */ /* 0x01efe200008e0607 */
[----:B------:R-:W-:-:S04]  /*8060*/  LEA R6, P1, R9, UR8, 0x2 ;  /* 0x0000000809067c11 */ /* 0x000fc8000f8210ff */
[----:B------:R-:W-:Y:S02]  /*8070*/  LEA.HI.X R7, R9, UR9, R10, 0x2, P1 ;  /* 0x0000000909077c11 */ /* 0x000fe400088f140a */
[----:B------:R-:W-:-:S05]  /*8080*/  LOP3.LUT R9, R0, 0x80000000, RZ, 0x3c, !PT ;  /* 0x8000000000097812 */ /* 0x000fca00078e3cff */
[----:B------:R0:W-:Y:S02]  /*8090*/  STG.E desc[UR6][R6.64+0x6000], R9 ;  /* 0x0060000906007986 */ /* 0x0001e4000c101906 */
.L_x_111:
[----:B------:R-:W-:Y:S05]  /*80a0*/  BSYNC.RECONVERGENT B0 ;  /* 0x0000000000007941 */ /* 0x000fea0003800200 */
.L_x_110:
[----:B------:R-:W-:Y:S01]  /*80b0*/  NOP ;  /* 0x0000000000007918 */ /* 0x000fe20000000000 */
.L_x_77:
[----:B------:R-:W5:Y:S01]  /*80c0*/  LDS R0, [R22] ;  /* 0x0000000016007984 */ /* 0x000f620000000800 */
[----:B------:R-:W5:Y:S03]  /*80d0*/  LDCU UR5, c[0x0][0x3c4] ;  /* 0x00007880ff0577ac */ /* 0x000f660008000800 */
[----:B01----:R-:W0:Y:S04]  /*80e0*/  LDS R6, [R22+0x600] ;  /* 0x0006000016067984 */ /* 0x003e280000000800 */
[----:B------:R-:W1:Y:S04]  /*80f0*/  LDS R7, [R22+0xc00] ;  /* 0x000c000016077984 */ /* 0x000e680000000800 */
[----:B------:R-:W1:Y:S04]  /*8100*/  LDS R8, [R22+0x1200] ;  /* 0x0012000016087984 */ /* 0x000e680000000800 */
[----:B------:R-:W1:Y:S04]  /*8110*/  LDS R9, [R22+0x1800] ;  /* 0x0018000016097984 */ /* 0x000e680000000800 */
[----:B--234-:R-:W2:Y:S04]  /*8120*/  LDS R10, [R22+0x1e00] ;  /* 0x001e0000160a7984 */ /* 0x01cea80000000800 */
[----:B------:R-:W3:Y:S04]  /*8130*/  LDS R11, [R22+0x2400] ;  /* 0x00240000160b7984 */ /* 0x000ee80000000800 */
[----:B------:R-:W4:Y:S04]  /*8140*/  LDS R12, [R22+0x2a00] ;  /* 0x002a0000160c7984 */ /* 0x000f280000000800 */
[----:B------:R-:W4:Y:S04]  /*8150*/  LDS R13, [R22+0x3000] ;  /* 0x00300000160d7984 */ /* 0x000f280000000800 */
[----:B------:R-:W4:Y:S04]  /*8160*/  LDS R14, [R22+0x3600] ;  /* 0x00360000160e7984 */ /* 0x000f280000000800 */
[----:B------:R-:W4:Y:S01]  /*8170*/  LDS R15, [R22+0x3c00] ;  /* 0x003c0000160f7984 */ /* 0x000f220000000800 */
[----:B-----5:R-:W-:-:S03]  /*8180*/  SHF.R.U32.HI R0, RZ, UR5, R0 ;  /* 0x00000005ff007c19 */ /* 0x020fc60008011600 */
[----:B------:R-:W5:Y:S01]  /*8190*/  LDS R16, [R22+0x4200] ;  /* 0x0042000016107984 */ /* 0x000f620000000800 */
[----:B0-----:R-:W-:-:S03]  /*81a0*/  SHF.R.U32.HI R6, RZ, UR5, R6 ;  /* 0x00000005ff067c19 */ /* 0x001fc60008011606 */
[----:B------:R-:W0:Y:S01]  /*81b0*/  LDS R17, [R22+0x4800] ;  /* 0x0048000016117984 */ /* 0x000e220000000800 */
[----:B-1----:R-:W-:-:S03]  /*81c0*/  SHF.R.U32.HI R7, RZ, UR5, R7 ;  /* 0x00000005ff077c19 */ /* 0x002fc60008011607 */
[----:B------:R-:W1:Y:S01]  /*81d0*/  LDS R18, [R22+0x4e00] ;  /* 0x004e000016127984 */ /* 0x000e620000000800 */
[----:B------:R-:W-:-:S03]  /*81e0*/  SHF.R.U32.HI R8, RZ, UR5, R8 ;  /* 0x00000005ff087c19 */ /* 0x000fc60008011608 */
[----:B------:R-:W1:Y:S01]  /*81f0*/  LDS R19, [R22+0x5400] ;  /* 0x0054000016137984 */ /* 0x000e620000000800 */
[----:B------:R-:W-:-:S03]  /*8200*/  SHF.R.U32.HI R9, RZ, UR5, R9 ;  /* 0x00000005ff097c19 */ /* 0x000fc60008011609 */
[----:B------:R-:W1:Y:S01]  /*8210*/  LDS R20, [R22+0x5a00] ;  /* 0x005a000016147984 */ /* 0x000e620000000800 */
[----:B--2---:R-:W-:-:S03]  /*8220*/  SHF.R.U32.HI R10, RZ, UR5, R10 ;  /* 0x00000005ff0a7c19 */ /* 0x004fc6000801160a */
[----:B------:R-:W2:Y:S01]  /*8230*/  LDS R21, [R22+0x6000] ;  /* 0x0060000016157984 */ /* 0x000ea20000000800 */
[----:B---3--:R-:W-:Y:S02]  /*8240*/  SHF.R.U32.HI R11, RZ, UR5, R11 ;  /* 0x00000005ff0b7c19 */ /* 0x008fe4000801160b */
[----:B----4-:R-:W-:Y:S02]  /*8250*/  SHF.R.U32.HI R12, RZ, UR5, R12 ;  /* 0x00000005ff0c7c19 */ /* 0x010fe4000801160c */
[----:B------:R-:W-:Y:S02]  /*8260*/  SHF.R.U32.HI R13, RZ, UR5, R13 ;  /* 0x00000005ff0d7c19 */ /* 0x000fe4000801160d */
[----:B------:R-:W-:Y:S02]  /*8270*/  SHF.R.U32.HI R43, RZ, UR5, R14 ;  /* 0x00000005ff2b7c19 */ /* 0x000fe4000801160e */
[----:B------:R-:W-:Y:S02]  /*8280*/  LOP3.LUT R14, R12, UR4, RZ, 0x30, !PT ;  /* 0x000000040c0e7c12 */ /* 0x000fe4000f8e30ff */
[----:B------:R-:W-:-:S02]  /*8290*/  SHF.R.U32.HI R44, RZ, UR5, R15 ;  /* 0x00000005ff2c7c19 */ /* 0x000fc4000801160f */
[----:B------:R-:W-:Y:S02]  /*82a0*/  LOP3.LUT R15, R11, UR4, RZ, 0x30, !PT ;  /* 0x000000040b0f7c12 */ /* 0x000fe4000f8e30ff */
[----:B-----5:R-:W-:Y:S02]  /*82b0*/  SHF.R.U32.HI R45, RZ, UR5, R16 ;  /* 0x00000005ff2d7c19 */ /* 0x020fe40008011610 */
[----:B------:R-:W-:Y:S02]  /*82c0*/  LOP3.LUT R16, R10, UR4, RZ, 0x30, !PT ;  /* 0x000000040a107c12 */ /* 0x000fe4000f8e30ff */
[----:B0-----:R-:W-:Y:S02]  /*82d0*/  SHF.R.U32.HI R46, RZ, UR5, R17 ;  /* 0x00000005ff2e7c19 */ /* 0x001fe40008011611 */
[----:B------:R-:W-:Y:S02]  /*82e0*/  LOP3.LUT R17, R9, UR4, RZ, 0x30, !PT ;  /* 0x0000000409117c12 */ /* 0x000fe4000f8e30ff */
[----:B-1----:R-:W-:-:S02]  /*82f0*/  SHF.R.U32.HI R47, RZ, UR5, R18 ;  /* 0x00000005ff2f7c19 */ /* 0x002fc40008011612 */
[----:B------:R-:W-:Y:S02]  /*8300*/  LOP3.LUT R18, R8, UR4, RZ, 0x30, !PT ;  /* 0x0000000408127c12 */ /* 0x000fe4000f8e30ff */
[----:B------:R-:W-:Y:S02]  /*8310*/  SHF.R.U32.HI R48, RZ, UR5, R19 ;  /* 0x00000005ff307c19 */ /* 0x000fe40008011613 */
[----:B------:R-:W-:Y:S02]  /*8320*/  LOP3.LUT R19, R7, UR4, RZ, 0x30, !PT ;  /* 0x0000000407137c12 */ /* 0x000fe4000f8e30ff */
[----:B------:R-:W-:Y:S02]  /*8330*/  SHF.R.U32.HI R49, RZ, UR5, R20 ;  /* 0x00000005ff317c19 */ /* 0x000fe40008011614 */
[----:B------:R-:W-:Y:S02]  /*8340*/  LOP3.LUT R20, R6, UR4, RZ, 0x30, !PT ;  /* 0x0000000406147c12 */ /* 0x000fe4000f8e30ff */
[----:B--2---:R-:W-:-:S02]  /*8350*/  SHF.R.U32.HI R50, RZ, UR5, R21 ;  /* 0x00000005ff327c19 */ /* 0x004fc40008011615 */
[----:B------:R-:W-:Y:S02]  /*8360*/  LOP3.LUT R21, R0, UR4, RZ, 0x30, !PT ;  /* 0x0000000400157c12 */ /* 0x000fe4000f8e30ff */
[----:B------:R-:W-:Y:S02]  /*8370*/  LOP3.LUT R13, R13, UR4, RZ, 0x30, !PT ;  /* 0x000000040d0d7c12 */ /* 0x000fe4000f8e30ff */
[----:B------:R-:W-:Y:S02]  /*8380*/  LOP3.LUT R12, R43, UR4, RZ, 0x30, !PT ;  /* 0x000000042b0c7c12 */ /* 0x000fe4000f8e30ff */
[----:B------:R-:W-:Y:S02]  /*8390*/  LOP3.LUT R11, R44, UR4, RZ, 0x30, !PT ;  /* 0x000000042c0b7c12 */ /* 0x000fe4000f8e30ff */
[----:B------:R-:W-:Y:S02]  /*83a0*/  LOP3.LUT R10, R45, UR4, RZ, 0x30, !PT ;  /* 0x000000042d0a7c12 */ /* 0x000fe4000f8e30ff */
[----:B------:R-:W-:-:S02]  /*83b0*/  LOP3.LUT R9, R46, UR4, RZ, 0x30, !PT ;  /* 0x000000042e097c12 */ /* 0x000fc4000f8e30ff */
[----:B------:R-:W-:Y:S02]  /*83c0*/  LOP3.LUT R8, R47, UR4, RZ, 0x30, !PT ;  /* 0x000000042f087c12 */ /* 0x000fe4000f8e30ff */
[----:B------:R-:W-:Y:S02]  /*83d0*/  LOP3.LUT R7, R48, UR4, RZ, 0x30, !PT ;  /* 0x0000000430077c12 */ /* 0x000fe4000f8e30ff */
[----:B------:R-:W-:Y:S02]  /*83e0*/  LOP3.LUT R6, R49, UR4, RZ, 0x30, !PT ;  /* 0x0000000431067c12 */ /* 0x000fe4000f8e30ff */
[----:B------:R-:W-:Y:S01]  /*83f0*/  LOP3.LUT R0, R50, UR4, RZ, 0x30, !PT ;  /* 0x0000000432007c12 */ /* 0x000fe2000f8e30ff */
[----:B------:R-:W-:Y:S06]  /*8400*/  @P0 BRA `(.L_x_112) ;  /* 0x0000000000640947 */ /* 0x000fec0003800000 */
[----:B------:R-:W0:Y:S01]  /*8410*/  LDCU.64 UR4, c[0x0][0x3b8] ;  /* 0x00007700ff0477ac */ /* 0x000e220008000a00 */
[----:B------:R-:W-:Y:S01]  /*8420*/  IMAD R5, R42, 0x1980, RZ ;  /* 0x000019802a057824 */ /* 0x000fe200078e02ff */
[----:B------:R-:W-:-:S04]  /*8430*/  LOP3.LUT R2, R41, 0x1f, R3, 0xf8, !PT ;  /* 0x0000001f29027812 */ /* 0x000fc800078ef803 */
[----:B------:R-:W-:-:S04]  /*8440*/  IADD3 R3, P1, PT, R5, R2, RZ ;  /* 0x0000000205037210 */ /* 0x000fc80007f3e0ff */
[----:B------:R-:W-:Y:S02]  /*8450*/  LEA.HI.X.SX32 R4, R5, RZ, 0x1, P1 ;  /* 0x000000ff05047211 */ /* 0x000fe400008f0eff */
[----:B0-----:R-:W-:-:S04]  /*8460*/  LEA R2, P1, R3, UR4, 0x2 ;  /* 0x0000000403027c11 */ /* 0x001fc8000f8210ff */
        /* <DEDUP_REMOVED lines=19> */
.L_x_112:
[----:B------:R-:W-:Y:S01]  /*85a0*/  IMAD.IADD R60, R23, 0x1, -R54 ;  /* 0x00000001173c7824 */ /* 0x000fe200078e0a36 */
[----:B------:R-:W0:Y:S01]  /*85b0*/  LDCU.64 UR4, c[0x0][0x3b8] ;  /* 0x00007700ff0477ac */ /* 0x000e220008000a00 */
[----:B------:R-:W-:-:S03]  /*85c0*/  VIADD R3, R57, 0x20 ;  /* 0x0000002039037836 */ /* 0x000fc60000000000 */
[-C--:B------:R-:W-:Y:S02]  /*85d0*/  ISETP.GE.AND P2, PT, R57, R60.reuse, PT ;  /* 0x0000003c3900720c */ /* 0x080fe40003f46270 */
[----:B------:R-:W-:Y:S01]  /*85e0*/  ISETP.GE.AND P1, PT, R3, R60, PT ;  /* 0x0000003c0300720c */ /* 0x000fe20003f26270 */
[----:B------:R-:W-:-:S05]  /*85f0*/  VIADD R3, R57, 0x40 ;  /* 0x0000004039037836 */ /* 0x000fca0000000000 */
[----:B------:R-:W-:Y:S01]  /*8600*/  ISETP.GE.AND P5, PT, R3, R60, PT ;  /* 0x0000003c0300720c */ /* 0x000fe20003fa6270 */
[----:B------:R-:W-:-:S05]  /*8610*/  VIADD R3, R57, 0x60 ;  /* 0x0000006039037836 */ /* 0x000fca0000000000 */
[----:B------:R-:W-:Y:S01]  /*8620*/  ISETP.GE.AND P4, PT, R3, R60, PT ;  /* 0x0000003c0300720c */ /* 0x000fe20003f86270 */
[----:B------:R-:W-:Y:S01]  /*8630*/  VIADD R3, R57, 0x80 ;  /* 0x0000008039037836 */ /* 0x000fe20000000000 */
[----:B0-----:R-:W-:Y:S01]  /*8640*/  IADD3 R2, P6, PT, R5, UR4, RZ ;  /* 0x0000000405027c10 */ /* 0x001fe2000ffde0ff */
[----:B------:R-:W-:-:S03]  /*8650*/  VIADD R5, R57, 0xa0 ;  /* 0x000000a039057836 */ /* 0x000fc60000000000 */
[-C--:B------:R-:W-:Y:S02]  /*8660*/  ISETP.GE.AND P3, PT, R3, R60.reuse, PT ;  /* 0x0000003c0300720c */ /* 0x080fe40003f66270 */
[----:B------:R-:W-:Y:S02]  /*8670*/  IADD3.X R3, PT, PT, R4, UR5, RZ, P6, !PT ;  /* 0x0000000504037c10 */ /* 0x000fe4000b7fe4ff */
[-C--:B------:R-:W-:Y:S01]  /*8680*/  ISETP.GE.AND P6, PT, R5, R60.reuse, PT ;  /* 0x0000003c0500720c */ /* 0x080fe20003fc6270 */
[----:B------:R-:W-:Y:S02]  /*8690*/  VIADD R5, R57, 0xc0 ;  /* 0x000000c039057836 */ /* 0x000fe40000000000 */
[----:B------:R-:W5:Y:S03]  /*86a0*/  @!P2 LDG.E R41, desc[UR6][R2.64] ;  /* 0x000000060229a981 */ /* 0x000f66000c1e1900 */
[-C--:B------:R-:W-:Y:S01]  /*86b0*/  ISETP.GE.AND P2, PT, R5, R60.reuse, PT ;  /* 0x0000003c0500720c */ /* 0x080fe20003f46270 */
[----:B------:R-:W-:Y:S01]  /*86c0*/  VIADD R5, R57, 0xe0 ;  /* 0x000000e039057836 */ /* 0x000fe20000000000 */
[----:B------:R-:W5:Y:S04]  /*86d0*/  @!P1 LDG.E R44, desc[UR6][R2.64+0x80] ;  /* 0x00008006022c9981 */ /* 0x000f68000c1e1900 */
[----:B------:R-:W-:Y:S01]  /*86e0*/  ISETP.GE.AND P1, PT, R5, R60, PT ;  /* 0x0000003c0500720c */ /* 0x000fe20003f26270 */
[----:B------:R-:W-:Y:S01]  /*86f0*/  VIADD R59, R57, 0x100 ;  /* 0x00000100393b7836 */ /* 0x000fe20000000000 */
[----:B------:R-:W5:Y:S04]  /*8700*/  @!P5 LDG.E R43, desc[UR6][R2.64+0x100] ;  /* 0x00010006022bd981 */ /* 0x000f68000c1e1900 */
[----:B------:R-:W5:Y:S04]  /*8710*/  @!P4 LDG.E R46, desc[UR6][R2.64+0x180] ;  /* 0x00018006022ec981 */ /* 0x000f68000c1e1900 */
[----:B------:R-:W5:Y:S03]  /*8720*/  @!P2 LDG.E R47, desc[UR6][R2.64+0x300] ;  /* 0x00030006022fa981 */ /* 0x000f66000c1e1900 */
[C---:B------:R-:W-:Y:S01]  /*8730*/  @!P1 IADD3 R5, P2, PT, R54.reuse, R57, RZ ;  /* 0x0000003936059210 */ /* 0x040fe20007f5e0ff */
[----:B------:R-:W5:Y:S03]  /*8740*/  @!P3 LDG.E R45, desc[UR6][R2.64+0x200] ;  /* 0x00020006022db981 */ /* 0x000f66000c1e1900 */
[----:B------:R-:W-:Y:S01]  /*8750*/  @!P1 LEA.HI.X.SX32 R62, R54, RZ, 0x1, P2 ;  /* 0x000000ff363e9211 */ /* 0x000fe200010f0eff */
[----:B------:R0:W5:Y:S01]  /*8760*/  @!P6 LDG.E R48, desc[UR6][R2.64+0x280] ;  /* 0x000280060230e981 */ /* 0x000162000c1e1900 */
[----:B------:R-:W-:-:S04]  /*8770*/  @!P1 LEA R4, P2, R5, UR4, 0x2 ;  /* 0x0000000405049c11 */ /* 0x000fc8000f8410ff */
[----:B------:R-:W-:-:S05]  /*8780*/  @!P1 LEA.HI.X R5, R5, UR5, R62, 0x2, P2 ;  /* 0x0000000505059c11 */ /* 0x000fca00090f143e */
[----:B------:R1:W5:Y:S01]  /*8790*/  @!P1 LDG.E R50, desc[UR6][R4.64+0x380] ;  /* 0x0003800604329981 */ /* 0x000362000c1e1900 */
[----:B------:R-:W-:-:S13]  /*87a0*/  ISETP.GE.AND P1, PT, R59, R60, PT ;  /* 0x0000003c3b00720c */ /* 0x000fda0003f26270 */
[----:B------:R-:W-:-:S04]  /*87b0*/  @!P1 IADD3 R59, P2, PT, R54, R57, RZ ;  /* 0x00000039363b9210 */ /* 0x000fc80007f5e0ff */
[----:B------:R-:W-:Y:S02]  /*87c0*/  @!P1 LEA.HI.X.SX32 R62, R54, RZ, 0x1, P2 ;  /* 0x000000ff363e9211 */ /* 0x000fe400010f0eff */
[----:B0-----:R-:W-:-:S04]  /*87d0*/  @!P1 LEA R2, P2, R59, UR4, 0x2 ;  /* 0x000000043b029c11 */ /* 0x001fc8000f8410ff */
[----:B------:R-:W-:Y:S01]  /*87e0*/  @!P1 LEA.HI.X R3, R59, UR5, R62, 0x2, P2 ;  /* 0x000000053b039c11 */ /* 0x000fe200090f143e */
[----:B------:R-:W-:-:S04]  /*87f0*/  VIADD R59, R57, 0x120 ;  /* 0x00000120393b7836 */ /* 0x000fc80000000000 */
[----:B------:R0:W5:Y:S01]  /*8800*/  @!P1 LDG.E R49, desc[UR6][R2.64+0x400] ;  /* 0x0004000602319981 */ /* 0x000162000c1e1900 */
[----:B------:R-:W-:-:S13]  /*8810*/  ISETP.GE.AND P1, PT, R59, R60, PT ;  /* 0x0000003c3b00720c */ /* 0x000fda0003f26270 */
[----:B------:R-:W-:-:S04]  /*8820*/  @!P1 IADD3 R59, P2, PT, R54, R57, RZ ;  /* 0x00000039363b9210 */ /* 0x000fc80007f5e0ff */
[----:B------:R-:W-:Y:S02]  /*8830*/  @!P1 LEA.HI.X.SX32 R62, R54, RZ, 0x1, P2 ;  /* 0x000000ff363e9211 */ /* 0x000fe400010f0eff */
[----:B-1----:R-:W-:-:S04]  /*8840*/  @!P1 LEA R4, P2, R59, UR4, 0x2 ;  /* 0x000000043b049c11 */ /* 0x002fc8000f8410ff */
[----:B------:R-:W-:Y:S01]  /*8850*/  @!P1 LEA.HI.X R5, R59, UR5, R62, 0x2, P2 ;  /* 0x000000053b059c11 */ /* 0x000fe200090f143e */
[----:B------:R-:W-:-:S04]  /*8860*/  VIADD R59, R57, 0x140 ;  /* 0x00000140393b7836 */ /* 0x000fc80000000000 */
        /* <DEDUP_REMOVED lines=9> */
[----:B------:R-:W-:-:S05]  /*8900*/  @!P1 IMAD R62, R42, 0x1980, RZ ;  /* 0x000019802a3e9824 */ /* 0x000fca00078e02ff */
[----:B-1----:R-:W-:-:S04]  /*8910*/  @!P1 IADD3 R5, P2, PT, R62, R57, RZ ;  /* 0x000000393e059210 */ /* 0x002fc80007f5e0ff */
[----:B------:R-:W-:Y:S02]  /*8920*/  @!P1 LEA.HI.X.SX32 R62, R62, RZ, 0x1, P2 ;  /* 0x000000ff3e3e9211 */ /* 0x000fe400010f0eff */
[----:B------:R-:W-:Y:S01]  /*8930*/  @!P1 LEA R4, P2, R5, UR4, 0x2 ;  /* 0x0000000405049c11 */ /* 0x000fe2000f8410ff */
[----:B------:R-:W-:-:S03]  /*8940*/  VIADD R59, R57, 0x180 ;  /* 0x00000180393b7836 */ /* 0x000fc60000000000 */
[----:B------:R-:W-:-:S05]  /*8950*/  @!P1 LEA.HI.X R5, R5, UR5, R62, 0x2, P2 ;  /* 0x0000000505059c11 */ /* 0x000fca00090f143e */
[----:B------:R1:W5:Y:S01]  /*8960*/  @!P1 LDG.E R56, desc[UR6][R4.64+0x580] ;  /* 0x0005800604389981 */ /* 0x000362000c1e1900 */
[----:B------:R-:W-:-:S13]  /*8970*/  ISETP.GE.AND P1, PT, R59, R60, PT ;  /* 0x0000003c3b00720c */ /* 0x000fda0003f26270 */
[----:B0-----:R-:W-:-:S05]  /*8980*/  @!P1 IMAD R2, R42, 0x1980, RZ ;  /* 0x000019802a029824 */ /* 0x001fca00078e02ff */
[----:B------:R-:W-:-:S04]  /*8990*/  @!P1 IADD3 R3, P2, PT, R2, R57, RZ ;  /* 0x0000003902039210 */ /* 0x000fc80007f5e0ff */
[----:B------:R-:W-:Y:S02]  /*89a0*/  @!P1 LEA.HI.X.SX32 R62, R2, RZ, 0x1, P2 ;  /* 0x000000ff023e9211 */ /* 0x000fe400010f0eff */
[----:B------:R-:W-:Y:S01]  /*89b0*/  @!P1 LEA R2, P2, R3, UR4, 0x2 ;  /* 0x0000000403029c11 */ /* 0x000fe2000f8410ff */
[----:B------:R-:W-:-:S03]  /*89c0*/  VIADD R59, R57, 0x1a0 ;  /* 0x000001a0393b7836 */ /* 0x000fc60000000000 */
[----:B------:R-:W-:-:S05]  /*89d0*/  @!P1 LEA.HI.X R3, R3, UR5, R62, 0x2, P2 ;  /* 0x0000000503039c11 */ /* 0x000fca00090f143e */
[----:B------:R0:W5:Y:S01]  /*89e0*/  @!P1 LDG.E R53, desc[UR6][R2.64+0x600] ;  /* 0x0006000602359981 */ /* 0x000162000c1e1900 */
[----:B------:R-:W-:-:S13]  /*89f0*/  ISETP.GE.AND P1, PT, R59, R60, PT ;  /* 0x0000003c3b00720c */ /* 0x000fda0003f26270 */
[----:B-1----:R-:W-:-:S05]  /*8a00*/  @!P1 IMAD R4, R42, 0x1980, RZ ;  /* 0x000019802a049824 */ /* 0x002fca00078e02ff */
[----:B------:R-:W-:-:S04]  /*8a10*/  @!P1 IADD3 R5, P2, PT, R4, R57, RZ ;  /* 0x0000003904059210 */ /* 0x000fc80007f5e0ff */
[----:B------:R-:W-:Y:S02]  /*8a20*/  @!P1 LEA.HI.X.SX32 R62, R4, RZ, 0x1, P2 ;  /* 0x000000ff043e9211 */ /* 0x000fe400010f0eff */
[----:B------:R-:W-:Y:S01]  /*8a30*/  @!P1 LEA R4, P2, R5, UR4, 0x2 ;  /* 0x0000000405049c11 */ /* 0x000fe2000f8410ff */
[----:B------:R-:W-:-:S03]  /*8a40*/  VIADD R59, R57, 0x1c0 ;  /* 0x000001c0393b7836 */ /* 0x000fc60000000000 */
[----:B------:R-:W-:-:S05]  /*8a50*/  @!P1 LEA.HI.X R5, R5, UR5, R62, 0x2, P2 ;  /* 0x0000000505059c11 */ /* 0x000fca00090f143e */
[----:B------:R1:W5:Y:S01]  /*8a60*/  @!P1 LDG.E R54, desc[UR6][R4.64+0x680] ;  /* 0x0006800604369981 */ /* 0x000362000c1e1900 */
[----:B------:R-:W-:Y:S01]  /*8a70*/  ISETP.GE.AND P1, PT, R59, R60, PT ;  /* 0x0000003c3b00720c */ /* 0x000fe20003f26270 */
[----:B------:R-:W-:-:S05]  /*8a80*/  VIADD R59, R57, 0x200 ;  /* 0x00000200393b7836 */ /* 0x000fca0000000000 */
[----:B------:R-:W-:-:S07]  /*8a90*/  ISETP.GE.AND P3, PT, R59, R60, PT ;  /* 0x0000003c3b00720c */ /* 0x000fce0003f66270 */
[----:B0-----:R-:W-:-:S05]  /*8aa0*/  @!P1 IMAD R2, R42, 0x1980, RZ ;  /* 0x000019802a029824 */ /* 0x001fca00078e02ff */
[C---:B------:R-:W-:Y:S01]  /*8ab0*/  @!P1 IADD3 R3, P2, PT, R2.reuse, R57, RZ ;  /* 0x0000003902039210 */ /* 0x040fe20007f5e0ff */
[----:B------:R-:W0:Y:S03]  /*8ac0*/  @!P3 S2R R59, SR_TID.X ;  /* 0x00000000003bb919 */ /* 0x000e260000002100 */
[----:B------:R-:W-:Y:S02]  /*8ad0*/  @!P1 LEA.HI.X.SX32 R62, R2, RZ, 0x1, P2 ;  /* 0x000000ff023e9211 */ /* 0x000fe400010f0eff */
[----:B------:R-:W-:Y:S01]  /*8ae0*/  @!P1 LEA R2, P2, R3, UR4, 0x2 ;  /* 0x0000000403029c11 */ /* 0x000fe2000f8410ff */
[----:B-1----:R-:W-:-:S03]  /*8af0*/  VIADD R5, R57, 0x1e0 ;  /* 0x000001e039057836 */ /* 0x002fc60000000000 */
[----:B------:R-:W-:-:S05]  /*8b00*/  @!P1 LEA.HI.X R3, R3, UR5, R62, 0x2, P2 ;  /* 0x0000000503039c11 */ /* 0x000fca00090f143e */
[----:B------:R0:W5:Y:S01]  /*8b10*/  @!P1 LDG.E R51, desc[UR6][R2.64+0x700] ;  /* 0x0007000602339981 */ /* 0x000162000c1e1900 */
[----:B------:R-:W-:-:S13]  /*8b20*/  ISETP.GE.AND P1, PT, R5, R60, PT ;  /* 0x0000003c0500720c */ /* 0x000fda0003f26270 */
[----:B------:R-:W-:-:S05]  /*8b30*/  @!P1 IMAD R4, R42, 0x1980, RZ ;  /* 0x000019802a049824 */ /* 0x000fca00078e02ff */
[C---:B------:R-:W-:Y:S02]  /*8b40*/  @!P1 IADD3 R5, P2, PT, R4.reuse, R57, RZ ;  /* 0x0000003904059210 */ /* 0x040fe40007f5e0ff */
[----:B0-----:R-:W-:Y:S02]  /*8b50*/  @!P3 LOP3.LUT R2, R59, 0x3e0, RZ, 0xc0, !PT ;  /* 0x000003e03b02b812 */ /* 0x001fe400078ec0ff */
[----:B------:R-:W-:Y:S02]  /*8b60*/  @!P1 LEA.HI.X.SX32 R60, R4, RZ, 0x1, P2 ;  /* 0x000000ff043c9211 */ /* 0x000fe400010f0eff */
[----:B------:R-:W-:Y:S02]  /*8b70*/  @!P1 LEA R4, P2, R5, UR4, 0x2 ;  /* 0x0000000405049c11 */ /* 0x000fe4000f8410ff */
[----:B------:R-:W-:Y:S01]  /*8b80*/  @!P3 LOP3.LUT R59, R59, 0x1f, RZ, 0xc0, !PT ;  /* 0x0000001f3b3bb812 */ /* 0x000fe200078ec0ff */
[----:B------:R-:W-:Y:S01]  /*8b90*/  @!P3 IMAD R3, R42, 0x1980, RZ ;  /* 0x000019802a03b824 */ /* 0x000fe200078e02ff */
[----:B------:R-:W-:-:S03]  /*8ba0*/  @!P1 LEA.HI.X R5, R5, UR5, R60, 0x2, P2 ;  /* 0x0000000505059c11 */ /* 0x000fc600090f143c */
[----:B------:R-:W-:Y:S02]  /*8bb0*/  @!P3 IMAD R2, R2, 0x11, R59 ;  /* 0x000000110202b824 */ /* 0x000fe400078e023b */
[----:B------:R1:W5:Y:S03]  /*8bc0*/  @!P1 LDG.E R58, desc[UR6][R4.64+0x780] ;  /* 0x00078006043a9981 */ /* 0x000366000c1e1900 */
[----:B------:R-:W-:-:S04]  /*8bd0*/  @!P3 IADD3 R59, P1, PT, R3, R2, RZ ;  /* 0x00000002033bb210 */ /* 0x000fc80007f3e0ff */
[----:B------:R-:W-:Y:S02]  /*8be0*/  @!P3 LEA.HI.X.SX32 R60, R3, RZ, 0x1, P1 ;  /* 0x000000ff033cb211 */ /* 0x000fe400008f0eff */
[----:B------:R-:W-:-:S04]  /*8bf0*/  @!P3 LEA R2, P1, R59, UR4, 0x2 ;  /* 0x000000043b02bc11 */ /* 0x000fc8000f8210ff */
[----:B------:R-:W-:-:S05]  /*8c00*/  @!P3 LEA.HI.X R3, R59, UR5, R60, 0x2, P1 ;  /* 0x000000053b03bc11 */ /* 0x000fca00088f143c */
[----:B------:R1:W5:Y:S04]  /*8c10*/  @!P3 LDG.E R57, desc[UR6][R2.64+0x800] ;  /* 0x000800060239b981 */ /* 0x000368000c1e1900 */
.L_x_113:
[----:B------:R-:W-:Y:S08]  /*8c20*/  BAR.SYNC.DEFER_BLOCKING 0x0 ;  /* 0x0000000000007b1d */ /* 0x000ff00000010000 */
[----:B------:R-:W2:Y:S01]  /*8c30*/  S2UR UR5, SR_CgaCtaId ;  /* 0x00000000000579c3 */ /* 0x000ea20000008800 */
[----:B------:R-:W-:Y:S01]  /*8c40*/  UMOV UR4, 0x400 ;  /* 0x0000040000047882 */ /* 0x000fe20000000000 */
[----:B01----:R-:W0:Y:S01]  /*8c50*/  S2R R2, SR_TID.X ;  /* 0x0000000000027919 */ /* 0x003e220000002100 */
[----:B-----5:R1:W-:Y:S04]  /*8c60*/  STS [R40+-0x4], R41 ;  /* 0xfffffc2928007388 */ /* 0x0203e80000000800 */
[----:B------:R1:W-:Y:S01]  /*8c70*/  STS [R39+-0x4], R44 ;  /* 0xfffffc2c27007388 */ /* 0x0003e20000000800 */
[----:B--2---:R-:W-:-:S03]  /*8c80*/  ULEA UR4, UR5, UR4, 0x18 ;  /* 0x0000000405047291 */ /* 0x004fc6000f8ec0ff */
[----:B------:R1:W-:Y:S04]  /*8c90*/  STS [R38+-0x4], R43 ;  /* 0xfffffc2b26007388 */ /* 0x0003e80000000800 */
        /* <DEDUP_REMOVED lines=13> */
[----:B------:R1:W-:Y:S01]  /*8d70*/  STS [R24+-0x4], R57 ;  /* 0xfffffc3918007388 */ /* 0x0003e20000000800 */
[----:B------:R-:W-:Y:S06]  /*8d80*/  BAR.SYNC.DEFER_BLOCKING 0x0 ;  /* 0x0000000000007b1d */ /* 0x000fec0000010000 */
[----:B0-----:R-:W-:Y:S05]  /*8d90*/  @P0 BRA `(.L_x_114) ;  /* 0x00000008006c0947 */ /* 0x001fea0003800000 */
[----:B------:R-:W-:Y:S01]  /*8da0*/  LEA R21, R21, UR4, 0x3 ;  /* 0x0000000415157c11 */ /* 0x000fe2000f8e18ff */
[----:B------:R-:W-:Y:S01]  /*8db0*/  LDS R3, [R22] ;  /* 0x0000000016037984 */ /* 0x000fe20000000800 */
[----:B------:R-:W0:Y:S01]  /*8dc0*/  LDCU.64 UR8, c[0x0][0x3b0] ;  /* 0x00007600ff0877ac */ /* 0x000e220008000a00 */
[----:B-1----:R-:W-:Y:S02]  /*8dd0*/  LEA R26, R20, UR4, 0x3 ;  /* 0x00000004141a7c11 */ /* 0x002fe4000f8e18ff */
[----:B------:R-:W1:Y:S01]  /*8de0*/  LDS.64 R4, [R21+0x6600] ;  /* 0x0066000015047984 */ /* 0x000e620000000a00 */
[----:B------:R-:W-:Y:S02]  /*8df0*/  LEA R19, R19, UR4, 0x3 ;  /* 0x0000000413137c11 */ /* 0x000fe4000f8e18ff */
[----:B------:R-:W-:Y:S02]  /*8e00*/  LEA R17, R17, UR4, 0x3 ;  /* 0x0000000411117c11 */ /* 0x000fe4000f8e18ff */
[----:B------:R-:W-:-:S02]  /*8e10*/  LEA R15, R15, UR4, 0x3 ;  /* 0x000000040f0f7c11 */ /* 0x000fc4000f8e18ff */
[----:B------:R-:W-:Y:S02]  /*8e20*/  LEA R13, R13, UR4, 0x3 ;  /* 0x000000040d0d7c11 */ /* 0x000fe4000f8e18ff */
[----:B------:R-:W-:Y:S02]  /*8e30*/  LEA R11, R11, UR4, 0x3 ;  /* 0x000000040b0b7c11 */ /* 0x000fe4000f8e18ff */
[----:B------:R-:W-:Y:S02]  /*8e40*/  LEA R9, R9, UR4, 0x3 ;  /* 0x0000000409097c11 */ /* 0x000fe4000f8e18ff */
[----:B------:R-:W-:Y:S02]  /*8e50*/  LEA R7, R7, UR4, 0x3 ;  /* 0x0000000407077c11 */ /* 0x000fe4000f8e18ff */
[----:B-1----:R-:W-:-:S05]  /*8e60*/  IADD3 R4, P0, PT, R4, R2, RZ ;  /* 0x0000000204047210 */ /* 0x002fca0007f1e0ff */
[----:B------:R-:W-:Y:S01]  /*8e70*/  IMAD.X R5, RZ, RZ, R5, P0 ;  /* 0x000000ffff057224 */ /* 0x000fe200000e0605 */
[----:B0-----:R-:W-:-:S04]  /*8e80*/  LEA R24, P0, R4, UR8, 0x2 ;  /* 0x0000000804187c11 */ /* 0x001fc8000f8010ff */
[----:B------:R-:W-:-:S05]  /*8e90*/  LEA.HI.X R25, R4, UR9, R5, 0x2, P0 ;  /* 0x0000000904197c11 */ /* 0x000fca00080f1405 */
[----:B------:R-:W-:Y:S01]  /*8ea0*/  STG.E desc[UR6][R24.64], R3 ;  /* 0x0000000318007986 */ /* 0x000fe2000c101906 */
[----:B------:R-:W-:-:S03]  /*8eb0*/  NOP ;  /* 0x0000000000007918 */ /* 0x000fc60000000000 */
[----:B------:R0:W1:Y:S04]  /*8ec0*/  LDS.64 R4, [R26+0x6600] ;  /* 0x006600001a047984 */ /* 0x0000680000000a00 */
[----:B------:R-:W2:Y:S01]  /*8ed0*/  LDS R23, [R22+0x600] ;  /* 0x0006000016177984 */ /* 0x000ea20000000800 */
[----:B0-----:R-:W-:Y:S02]  /*8ee0*/  LEA R26, R18, UR4, 0x3 ;  /* 0x00000004121a7c11 */ /* 0x001fe4000f8e18ff */
[----:B-1----:R-:W-:-:S05]  /*8ef0*/  IADD3 R4, P0, PT, R4, R2, RZ ;  /* 0x0000000204047210 */ /* 0x002fca0007f1e0ff */
[----:B------:R-:W-:Y:S01]  /*8f00*/  IMAD.X R5, RZ, RZ, R5, P0 ;  /* 0x000000ffff057224 */ /* 0x000fe200000e0605 */
[----:B------:R-:W-:-:S04]  /*8f10*/  LEA R20, P0, R4, UR8, 0x2 ;  /* 0x0000000804147c11 */ /* 0x000fc8000f8010ff */
[----:B------:R-:W-:-:S05]  /*8f20*/  LEA.HI.X R21, R4, UR9, R5, 0x2, P0 ;  /* 0x0000000904157c11 */ /* 0x000fca00080f1405 */
[----:B--2---:R-:W-:Y:S01]  /*8f30*/  STG.E desc[UR6][R20.64+0x600], R23 ;  /* 0x0006001714007986 */ /* 0x004fe2000c101906 */
[----:B------:R-:W-:-:S03]  /*8f40*/  NOP ;  /* 0x0000000000007918 */ /* 0x000fc60000000000 */
[----:B------:R-:W0:Y:S04]  /*8f50*/  LDS.64 R4, [R19+0x6600] ;  /* 0x0066000013047984 */ /* 0x000e280000000a00 */
[----:B------:R-:W1:Y:S01]  /*8f60*/  LDS R3, [R22+0xc00] ;  /* 0x000c000016037984 */ /* 0x000e620000000800 */
[----:B0-----:R-:W-:-:S05]  /*8f70*/  IADD3 R4, P0, PT, R4, R2, RZ ;  /* 0x0000000204047210 */ /* 0x001fca0007f1e0ff */
[----:B------:R-:W-:Y:S01]  /*8f80*/  IMAD.X R5, RZ, RZ, R5, P0 ;  /* 0x000000ffff057224 */ /* 0x000fe200000e0605 */
[----:B------:R-:W-:-:S04]  /*8f90*/  LEA R24, P0, R4, UR8, 0x2 ;  /* 0x0000000804187c11 */ /* 0x000fc8000f8010ff */
[----:B------:R-:W-:-:S05]  /*8fa0*/  LEA.HI.X R25, R4, UR9, R5, 0x2, P0 ;  /* 0x0000000904197c11 */ /* 0x000fca00080f1405 */
[----:B-1----:R0:W-:Y:S01]  /*8fb0*/  STG.E desc[UR6][R24.64+0xc00], R3 ;  /* 0x000c000318007986 */ /* 0x0021e2000c101906 */
[----:B------:R-:W-:-:S03]  /*8fc0*/  NOP ;  /* 0x0000000000007918 */ /* 0x000fc60000000000 */
[----:B------:R-:W1:Y:S04]  /*8fd0*/  LDS.64 R4, [R26+0x6600] ;  /* 0x006600001a047984 */ /* 0x000e680000000a00 */
        /* <DEDUP_REMOVED lines=99> */
[----:B-1----:R-:W-:Y:S01]  /*9610*/  STG.E desc[UR6][R10.64+0x5400], R3 ;  /* 0x005400030a007986 */ /* 0x002fe2000c101906 */
[----:B------:R-:W-:-:S03]  /*9620*/  NOP ;  /* 0x0000000000007918 */ /* 0x000fc60000000000 */
[----:B------:R-:W0:Y:S04]  /*9630*/  LDS.64 R4, [R12+0x6600] ;  /* 0x006600000c047984 */ /* 0x000e280000000a00 */
[----:B------:R-:W1:Y:S01]  /*9640*/  LDS R9, [R22+0x5a00] ;  /* 0x005a000016097984 */ /* 0x000e620000000800 */
[----:B0-----:R-:W-:-:S05]  /*9650*/  IADD3 R4, P0, PT, R4, R2, RZ ;  /* 0x0000000204047210 */ /* 0x001fca0007f1e0ff */
[----:B------:R-:W-:Y:S01]  /*9660*/  IMAD.X R5, RZ, RZ, R5, P0 ;  /* 0x000000ffff057224 */ /* 0x000fe200000e0605 */
[----:B------:R-:W-:-:S04]  /*9670*/  LEA R6, P0, R4, UR8, 0x2 ;  /* 0x0000000804067c11 */ /* 0x000fc8000f8010ff */
[----:B------:R-:W-:Y:S02]  /*9680*/  LEA.HI.X R7, R4, UR9, R5, 0x2, P0 ;  /* 0x0000000904077c11 */ /* 0x000fe400080f1405 */
[----:B------:R-:W-:-:S03]  /*9690*/  LEA R4, R0, UR4, 0x3 ;  /* 0x0000000400047c11 */ /* 0x000fc6000f8e18ff */
[----:B-1----:R-:W-:Y:S01]  /*96a0*/  STG.E desc[UR6][R6.64+0x5a00], R9 ;  /* 0x005a000906007986 */ /* 0x002fe2000c101906 */
        /* <DEDUP_REMOVED lines=8> */
[----:B------:R-:W-:Y:S01]  /*9730*/  NOP ;  /* 0x0000000000007918 */ /* 0x000fe20000000000 */
[----:B------:R-:W-:Y:S05]  /*9740*/  EXIT ;  /* 0x000000000000794d */ /* 0x000fea0003800000 */
.L_x_114:
[----:B------:R-:W-:Y:S01]  /*9750*/  LEA R21, R21, UR4, 0x3 ;  /* 0x0000000415157c11 */ /* 0x000fe2000f8e18ff */
[----:B------:R-:W-:Y:S01]  /*9760*/  IMAD R23, R42, -0x1980, R23 ;  /* 0xffffe6802a177824 */ /* 0x000fe200078e0217 */
[----:B-1----:R-:W-:Y:S01]  /*9770*/  LEA R26, R20, UR4, 0x3 ;  /* 0x00000004141a7c11 */ /* 0x002fe2000f8e18ff */
[C---:B------:R-:W-:Y:S01]  /*9780*/  VIADD R20, R2.reuse, 0x180 ;  /* 0x0000018002147836 */ /* 0x040fe20000000000 */
[----:B------:R-:W-:Y:S01]  /*9790*/  LEA R19, R19, UR4, 0x3 ;  /* 0x0000000413137c11 */ /* 0x000fe2000f8e18ff */
[----:B------:R-:W0:Y:S01]  /*97a0*/  LDS.64 R4, [R21+0x6600] ;  /* 0x0066000015047984 */ /* 0x000e220000000a00 */
[----:B------:R-:W-:Y:S02]  /*97b0*/  ISETP.GE.AND P1, PT, R2, R23, PT ;  /* 0x000000170200720c */ /* 0x000fe40003f26270 */
[----:B------:R-:W-:Y:S02]  /*97c0*/  LEA R17, R17, UR4, 0x3 ;  /* 0x0000000411117c11 */ /* 0x000fe4000f8e18ff */
[----:B------:R-:W-:-:S02]  /*97d0*/  LEA R15, R15, UR4, 0x3 ;  /* 0x000000040f0f7c11 */ /* 0x000fc4000f8e18ff */
[----:B------:R-:W-:Y:S02]  /*97e0*/  LEA R13, R13, UR4, 0x3 ;  /* 0x000000040d0d7c11 */ /* 0x000fe4000f8e18ff */
[----:B------:R-:W-:Y:S02]  /*97f0*/  LEA R11, R11, UR4, 0x3 ;  /* 0x000000040b0b7c11 */ /* 0x000fe4000f8e18ff */
[----:B------:R-:W-:Y:S02]  /*9800*/  LEA R9, R9, UR4, 0x3 ;  /* 0x0000000409097c11 */ /* 0x000fe4000f8e18ff */
[----:B------:R-:W-:Y:S01]  /*9810*/  LEA R7, R7, UR4, 0x3 ;  /* 0x0000000407077c11 */ /* 0x000fe2000f8e18ff */
[----:B------:R-:W1:Y:S01]  /*9820*/  @!P1 LDS R3, [R22] ;  /* 0x0000000016039984 */ /* 0x000e620000000800 */
[----:B------:R-:W2:Y:S01]  /*9830*/  @!P1 LDC.64 R24, c[0x0][0x3b0] ;  /* 0x0000ec00ff189b82 */ /* 0x000ea20000000a00 */
[----:B0-----:R-:W-:-:S05]  /*9840*/  @!P1 IADD3 R4, P0, PT, R4, R2, RZ ;  /* 0x0000000204049210 */ /* 0x001fca0007f1e0ff */
[----:B------:R-:W-:Y:S01]  /*9850*/  @!P1 IMAD.X R5, RZ, RZ, R5, P0 ;  /* 0x000000ffff059224 */ /* 0x000fe200000e0605 */
[----:B--2---:R-:W-:-:S04]  /*9860*/  @!P1 LEA R24, P0, R4, R24, 0x2 ;  /* 0x0000001804189211 */ /* 0x004fc800078010ff */
[----:B------:R-:W-:-:S05]  /*9870*/  @!P1 LEA.HI.X R25, R4, R25, R5, 0x2, P0 ;  /* 0x0000001904199211 */ /* 0x000fca00000f1405 */
[----:B-1----:R0:W-:Y:S01]  /*9880*/  @!P1 STG.E desc[UR6][R24.64], R3 ;  /* 0x0000000318009986 */ /* 0x0021e2000c101906 */
[----:B------:R-:W-:-:S03]  /*9890*/  NOP ;  /* 0x0000000000007918 */ /* 0x000fc60000000000 */
[----:B------:R1:W2:Y:S01]  /*98a0*/  LDS.64 R4, [R26+0x6600] ;  /* 0x006600001a047984 */ /* 0x0002a20000000a00 */
[----:B------:R-:W-:Y:S01]  /*98b0*/  ISETP.GE.AND P1, PT, R20, R23, PT ;  /* 0x000000171400720c */ /* 0x000fe20003f26270 */
[----:B0-----:R-:W-:Y:S01]  /*98c0*/  VIADD R24, R2, 0x300 ;  /* 0x0000030002187836 */ /* 0x001fe20000000000 */
[----:B-1----:R-:W-:Y:S01]  /*98d0*/  LEA R26, R18, UR4, 0x3 ;  /* 0x00000004121a7c11 */ /* 0x002fe2000f8e18ff */
[----:B------:R-:W-:-:S10]  /*98e0*/  VIADD R18, R2, 0x480 ;  /* 0x0000048002127836 */ /* 0x000fd40000000000 */
[----:B------:R-:W0:Y:S01]  /*98f0*/  @!P1 LDS R27, [R22+0x600] ;  /* 0x00060000161b9984 */ /* 0x000e220000000800 */
[----:B------:R-:W1:Y:S01]  /*9900*/  @!P1 LDC.64 R20, c[0x0][0x3b0] ;  /* 0x0000ec00ff149b82 */ /* 0x000e620000000a00 */
[----:B--2---:R-:W-:-:S05]  /*9910*/  @!P1 IADD3 R4, P0, PT, R4, R2, RZ ;  /* 0x0000000204049210 */ /* 0x004fca0007f1e0ff */
[----:B------:R-:W-:Y:S01]  /*9920*/  @!P1 IMAD.X R5, RZ, RZ, R5, P0 ;  /* 0x000000ffff059224 */ /* 0x000fe200000e0605 */
[----:B-1----:R-:W-:-:S04]  /*9930*/  @!P1 LEA R20, P0, R4, R20, 0x2 ;  /* 0x0000001404149211 */ /* 0x002fc800078010ff */
[----:B------:R-:W-:-:S05]  /*9940*/  @!P1 LEA.HI.X R21, R4, R21, R5, 0x2, P0 ;  /* 0x0000001504159211 */ /* 0x000fca00000f1405 */
[----:B0-----:R0:W-:Y:S01]  /*9950*/  @!P1 STG.E desc[UR6][R20.64+0x600], R27 ;  /* 0x0006001b14009986 */ /* 0x0011e2000c101906 */
[----:B------:R-:W-:-:S03]  /*9960*/  NOP ;  /* 0x0000000000007918 */ /* 0x000fc60000000000 */
[----:B------:R-:W1:Y:S01]  /*9970*/  LDS.64 R4, [R19+0x6600] ;  /* 0x0066000013047984 */ /* 0x000e620000000a00 */
[----:B------:R-:W-:Y:S01]  /*9980*/  ISETP.GE.AND P1, PT, R24, R23, PT ;  /* 0x000000171800720c */ /* 0x000fe20003f26270 */
[----:B0-----:R-:W-:-:S12]  /*9990*/  VIADD R20, R2, 0x600 ;  /* 0x0000060002147836 */ /* 0x001fd80000000000 */
[----:B------:R-:W0:Y:S01]  /*99a0*/  @!P1 LDS R3, [R22+0xc00] ;  /* 0x000c000016039984 */ /* 0x000e220000000800 */
[----:B------:R-:W2:Y:S01]  /*99b0*/  @!P1 LDC.64 R24, c[0x0][0x3b0] ;  /* 0x0000ec00ff189b82 */ /* 0x000ea20000000a00 */
[----:B-1----:R-:W-:-:S05]  /*99c0*/  @!P1 IADD3 R4, P0, PT, R4, R2, RZ ;  /* 0x0000000204049210 */ /* 0x002fca0007f1e0ff */
[----:B------:R-:W-:Y:S01]  /*99d0*/  @!P1 IMAD.X R5, RZ, RZ, R5, P0 ;  /* 0x000000ffff059224 */ /* 0x000fe200000e0605 */
[----:B--2---:R-:W-:-:S04]  /*99e0*/  @!P1 LEA R24, P0, R4, R24, 0x2 ;  /* 0x0000001804189211 */ /* 0x004fc800078010ff */
[----:B------:R-:W-:-:S05]  /*99f0*/  @!P1 LEA.HI.X R25, R4, R25, R5, 0x2, P0 ;  /* 0x0000001904199211 */ /* 0x000fca00000f1405 */
[----:B0-----:R0:W-:Y:S01]  /*9a00*/  @!P1 STG.E desc[UR6][R24.64+0xc00], R3 ;  /* 0x000c000318009986 */ /* 0x0011e2000c101906 */
[----:B------:R-:W-:-:S03]  /*9a10*/  NOP ;  /* 0x0000000000007918 */ /* 0x000fc60000000000 */
[----:B------:R-:W1:Y:S01]  /*9a20*/  LDS.64 R4, [R26+0x6600] ;  /* 0x006600001a047984 */ /* 0x000e620000000a00 */
[----:B------:R-:W-:Y:S02]  /*9a30*/  ISETP.GE.AND P1, PT, R18, R23, PT ;  /* 0x000000171200720c */ /* 0x000fe40003f26270 */
[----:B0-----:R-:W-:Y:S01]  /*9a40*/  LEA R24, R16, UR4, 0x3 ;  /* 0x0000000410187c11 */ /* 0x001fe2000f8e18ff */
[----:B------:R-:W-:-:S10]  /*9a50*/  VIADD R16, R2, 0x780 ;  /* 0x0000078002107836 */ /* 0x000fd40000000000 */
        /* <DEDUP_REMOVED lines=33> */
[----:B0-----:R-:W-:-:S11]  /*9c70*/  LOP3.LUT R16, R2, 0xc00, RZ, 0xfc, !PT ;  /* 0x00000c0002107812 */ /* 0x001fd600078efcff */
        /* <DEDUP_REMOVED lines=87> */
[----:B0-----:R-:W-:Y:S01]  /*a1f0*/  @!P1 STG.E desc[UR6][R8.64+0x4e00], R15 ;  /* 0x004e000f08009986 */ /* 0x001fe2000c101906 */
[----:B------:R-:W-:-:S03]  /*a200*/  NOP ;  /* 0x0000000000007918 */ /* 0x000fc60000000000 */
[----:B------:R-:W0:Y:S01]  /*a210*/  LDS.64 R4, [R7+0x6600] ;  /* 0x0066000007047984 */ /* 0x000e220000000a00 */
[----:B------:R-:W-:-:S13]  /*a220*/  ISETP.GE.AND P1, PT, R10, R23, PT ;  /* 0x000000170a00720c */ /* 0x000fda0003f26270 */
[----:B------:R-:W1:Y:S01]  /*a230*/  @!P1 LDS R3, [R22+0x5400] ;  /* 0x0054000016039984 */ /* 0x000e620000000800 */
[----:B------:R-:W2:Y:S01]  /*a240*/  @!P1 LDC.64 R10, c[0x0][0x3b0] ;  /* 0x0000ec00ff0a9b82 */ /* 0x000ea20000000a00 */
[----:B0-----:R-:W-:-:S05]  /*a250*/  @!P1 IADD3 R4, P0, PT, R4, R2, RZ ;  /* 0x0000000204049210 */ /* 0x001fca0007f1e0ff */
[----:B------:R-:W-:Y:S01]  /*a260*/  @!P1 IMAD.X R5, RZ, RZ, R5, P0 ;  /* 0x000000ffff059224 */ /* 0x000fe200000e0605 */
[----:B--2---:R-:W-:-:S04]  /*a270*/  @!P1 LEA R10, P0, R4, R10, 0x2 ;  /* 0x0000000a040a9211 */ /* 0x004fc800078010ff */
[----:B------:R-:W-:-:S05]  /*a280*/  @!P1 LEA.HI.X R11, R4, R11, R5, 0x2, P0 ;  /* 0x0000000b040b9211 */ /* 0x000fca00000f1405 */
[----:B-1----:R-:W-:Y:S01]  /*a290*/  @!P1 STG.E desc[UR6][R10.64+0x5400], R3 ;  /* 0x005400030a009986 */ /* 0x002fe2000c101906 */
        /* <DEDUP_REMOVED lines=8> */
[----:B------:R-:W-:Y:S02]  /*a320*/  @!P1 LEA.HI.X R7, R4, R7, R5, 0x2, P0 ;  /* 0x0000000704079211 */ /* 0x000fe400000f1405 */
[----:B------:R-:W-:Y:S02]  /*a330*/  LEA R5, R0, UR4, 0x3 ;  /* 0x0000000400057c11 */ /* 0x000fe4000f8e18ff */
[----:B------:R-:W-:Y:S01]  /*a340*/  LOP3.LUT R0, R2, 0x1800, RZ, 0xfc, !PT ;  /* 0x0000180002007812 */ /* 0x000fe200078efcff */
[----:B-1----:R-:W-:Y:S01]  /*a350*/  @!P1 STG.E desc[UR6][R6.64+0x5a00], R9 ;  /* 0x005a000906009986 */ /* 0x002fe2000c101906 */
[----:B------:R-:W-:-:S03]  /*a360*/  NOP ;  /* 0x0000000000007918 */ /* 0x000fc60000000000 */
[----:B------:R-:W0:Y:S01]  /*a370*/  LDS.64 R4, [R5+0x6600] ;  /* 0x0066000005047984 */ /* 0x000e220000000a00 */
[----:B------:R-:W-:-:S13]  /*a380*/  ISETP.GE.AND P1, PT, R0, R23, PT ;  /* 0x000000170000720c */ /* 0x000fda0003f26270 */
[----:B------:R-:W1:Y:S01]  /*a390*/  @!P1 LDS R11, [R22+0x6000] ;  /* 0x00600000160b9984 */ /* 0x000e620000000800 */
[----:B------:R-:W2:Y:S01]  /*a3a0*/  @!P1 LDC.64 R12, c[0x0][0x3b0] ;  /* 0x0000ec00ff0c9b82 */ /* 0x000ea20000000a00 */
[----:B0-----:R-:W-:-:S05]  /*a3b0*/  IADD3 R0, P0, PT, R4, R2, RZ ;  /* 0x0000000204007210 */ /* 0x001fca0007f1e0ff */
[----:B------:R-:W-:Y:S01]  /*a3c0*/  IMAD.X R4, RZ, RZ, R5, P0 ;  /* 0x000000ffff047224 */ /* 0x000fe200000e0605 */
[----:B--2---:R-:W-:-:S04]  /*a3d0*/  @!P1 LEA R2, P0, R0, R12, 0x2 ;  /* 0x0000000c00029211 */ /* 0x004fc800078010ff */
[----:B------:R-:W-:-:S05]  /*a3e0*/  @!P1 LEA.HI.X R3, R0, R13, R4, 0x2, P0 ;  /* 0x0000000d00039211 */ /* 0x000fca00000f1404 */
[----:B-1----:R-:W-:Y:S01]  /*a3f0*/  @!P1 STG.E desc[UR6][R2.64+0x6000], R11 ;  /* 0x0060000b02009986 */ /* 0x002fe2000c101906 */
[----:B------:R-:W-:Y:S01]  /*a400*/  NOP ;  /* 0x0000000000007918 */ /* 0x000fe20000000000 */
[----:B------:R-:W-:Y:S05]  /*a410*/  EXIT ;  /* 0x000000000000794d */ /* 0x000fea0003800000 */
.L_x_30:
[----:B------:R-:W-:Y:S02]  /*a420*/  IMAD.MOV.U32 R58, RZ, RZ, R39 ;  /* 0x000000ffff3a7224 */ /* 0x000fe400078e0027 */
[----:B------:R-:W-:Y:S02]  /*a430*/  IMAD.MOV.U32 R49, RZ, RZ, 0x1 ;  /* 0x00000001ff317424 */ /* 0x000fe400078e00ff */
[----:B------:R-:W-:Y:S02]  /*a440*/  IMAD.MOV.U32 R60, RZ, RZ, RZ ;  /* 0x000000ffff3c7224 */ /* 0x000fe400078e00ff */
[----:B------:R-:W-:-:S07]  /*a450*/  IMAD.MOV.U32 R47, RZ, RZ, -0x1 ;  /* 0xffffffffff2f7424 */ /* 0x000fce00078e00ff */
[----:B------:R-:W-:Y:S05]  /*a460*/  WARPSYNC.COLLECTIVE R47, `(.L_x_115) ;  /* 0x000000002f087348 */ /* 0x000fea0003c00000 */
[----:B------:R0:W1:Y:S02]  /*a470*/  SHFL.UP P0, R46, R58, R49, R60 ;  /* 0x040000313a2e7389 */ /* 0x000064000000003c */
[----:B01----:R-:W-:Y:S05]  /*a480*/  ENDCOLLECTIVE ;  /* 0x000000000000791b */ /* 0x003fea0003800000 */
.L_x_115:
[----:B------:R-:W-:Y:S02]  /*a490*/  IMAD.MOV.U32 R49, RZ, RZ, 0x2 ;  /* 0x00000002ff317424 */ /* 0x000fe400078e00ff */
[----:B------:R-:W-:-:S04]  /*a4a0*/  IMAD.MOV.U32 R40, RZ, RZ, R46 ;  /* 0x000000ffff287224 */ /* 0x000fc800078e002e */
[----:B------:R-:W-:-:S04]  /*a4b0*/  @P0 IMAD.IADD R40, R39, 0x1, R40 ;  /* 0x0000000127280824 */ /* 0x000fc800078e0228 */
[----:B------:R-:W-:-:S07]  /*a4c0*/  IMAD.MOV.U32 R58, RZ, RZ, R40 ;  /* 0x000000ffff3a7224 */ /* 0x000fce00078e0028 */
[----:B------:R-:W-:Y:S05]  /*a4d0*/  WARPSYNC.COLLECTIVE R47, `(.L_x_116) ;  /* 0x000000002f087348 */ /* 0x000fea0003c00000 */
[----:B------:R0:W1:Y:S02]  /*a4e0*/  SHFL.UP P0, R46, R58, R49, R60 ;  /* 0x040000313a2e7389 */ /* 0x000064000000003c */
[----:B01----:R-:W-:Y:S05]  /*a4f0*/  ENDCOLLECTIVE ;  /* 0x000000000000791b */ /* 0x003fea0003800000 */
.L_x_116:
[----:B------:R-:W-:Y:S02]  /*a500*/  IMAD.MOV.U32 R49, RZ, RZ, 0x4 ;  /* 0x00000004ff317424 */ /* 0x000fe400078e00ff */
[----:B------:R-:W-:-:S04]  /*a510*/  IMAD.MOV.U32 R43, RZ, RZ, R46 ;  /* 0x000000ffff2b7224 */ /* 0x000fc800078e002e */
[----:B------:R-:W-:-:S04]  /*a520*/  @P0 IMAD.IADD R43, R40, 0x1, R43 ;  /* 0x00000001282b0824 */ /* 0x000fc800078e022b */
[----:B------:R-:W-:-:S07]  /*a530*/  IMAD.MOV.U32 R58, RZ, RZ, R43 ;  /* 0x000000ffff3a7224 */ /* 0x000fce00078e002b */
[----:B------:R-:W-:Y:S05]  /*a540*/  WARPSYNC.COLLECTIVE R47, `(.L_x_117) ;  /* 0x000000002f087348 */ /* 0x000fea0003c00000 */
[----:B------:R0:W1:Y:S02]  /*a550*/  SHFL.UP P0, R46, R58, R49, R60 ;  /* 0x040000313a2e7389 */ /* 0x000064000000003c */
[----:B01----:R-:W-:Y:S05]  /*a560*/  ENDCOLLECTIVE ;  /* 0x000000000000791b */ /* 0x003fea0003800000 */
.L_x_117:
[----:B------:R-:W-:Y:S02]  /*a570*/  IMAD.MOV.U32 R49, RZ, RZ, 0x8 ;  /* 0x00000008ff317424 */ /* 0x000fe400078e00ff */
[----:B------:R-:W-:-:S04]  /*a580*/  IMAD.MOV.U32 R44, RZ, RZ, R46 ;  /* 0x000000ffff2c7224 */ /* 0x000fc800078e002e */
[----:B------:R-:W-:-:S04]  /*a590*/  @P0 IMAD.IADD R44, R43, 0x1, R44 ;  /* 0x000000012b2c0824 */ /* 0x000fc800078e022c */
[----:B------:R-:W-:-:S07]  /*a5a0*/  IMAD.MOV.U32 R58, RZ, RZ, R44 ;  /* 0x000000ffff3a7224 */ /* 0x000fce00078e002c */
[----:B------:R-:W-:Y:S05]  /*a5b0*/  WARPSYNC.COLLECTIVE R47, `(.L_x_118) ;  /* 0x000000002f087348 */ /* 0x000fea0003c00000 */
[----:B------:R0:W1:Y:S02]  /*a5c0*/  SHFL.UP P0, R46, R58, R49, R60 ;  /* 0x040000313a2e7389 */ /* 0x000064000000003c */
[----:B01----:R-:W-:Y:S05]  /*a5d0*/  ENDCOLLECTIVE ;  /* 0x000000000000791b */ /* 0x003fea0003800000 */
.L_x_118:
[----:B------:R-:W-:Y:S02]  /*a5e0*/  IMAD.MOV.U32 R49, RZ, RZ, 0x10 ;  /* 0x00000010ff317424 */ /* 0x000fe400078e00ff */
[----:B------:R-:W-:-:S04]  /*a5f0*/  IMAD.MOV.U32 R45, RZ, RZ, R46 ;  /* 0x000000ffff2d7224 */ /* 0x000fc800078e002e */
[----:B------:R-:W-:-:S04]  /*a600*/  @P0 IMAD.IADD R45, R44, 0x1, R45 ;  /* 0x000000012c2d0824 */ /* 0x000fc800078e022d */
[----:B------:R-:W-:-:S07]  /*a610*/  IMAD.MOV.U32 R58, RZ, RZ, R45 ;  /* 0x000000ffff3a7224 */ /* 0x000fce00078e002d */
[----:B------:R-:W-:Y:S05]  /*a620*/  WARPSYNC.COLLECTIVE R47, `(.L_x_119) ;  /* 0x000000002f087348 */ /* 0x000fea0003c00000 */
[----:B------:R0:W1:Y:S02]  /*a630*/  SHFL.UP P0, R46, R58, R49, R60 ;  /* 0x040000313a2e7389 */ /* 0x000064000000003c */
[----:B01----:R-:W-:Y:S05]  /*a640*/  ENDCOLLECTIVE ;  /* 0x000000000000791b */ /* 0x003fea0003800000 */
.L_x_119:
[----:B------:R-:W-:Y:S05]  /*a650*/  BRA `(.L_x_120) ;  /* 0xffffff8400407947 */ /* 0x000fea000383ffff */
.L_x_121:
[----:B------:R-:W-:-:S00]  /*a660*/  BRA `(.L_x_121) ;  /* 0xfffffffc00fc7947 */ /* 0x000fc0000383ffff */
[----:B------:R-:W-:-:S00]  /*a670*/  NOP ;  /* 0x0000000000007918 */ /* 0x000fc00000000000 */
        /* <DEDUP_REMOVED lines=8> */
.L_x_483:


//--------------------- .text._ZN3cub18CUB_300001_SM_10006detail10radix_sort33DeviceRadixSortExclusiveSumKernelINS1_5radix10policy_hubIiiyE10Policy1000EyEEvPT0_ --------------------------
	.section	.text._ZN3cub18CUB_300001_SM_10006detail10radix_sort33DeviceRadixSortExclusiveSumKernelINS1_5radix10policy_hubIiiyE10Policy1000EyEEvPT0_,"ax",@progbits
	.align	128
        .global         _ZN3cub18CUB_300001_SM_10006detail10radix_sort33DeviceRadixSortExclusiveSumKernelINS1_5radix10policy_hubIiiyE10Policy1000EyEEvPT0_
        .type           _ZN3cub18CUB_300001_SM_10006detail10radix_sort33DeviceRadixSortExclusiveSumKernelINS1_5radix10policy_hubIiiyE10Policy1000EyEEvPT0_,@function
        .size           _ZN3cub18CUB_300001_SM_10006detail10radix_sort33DeviceRadixSortExclusiveSumKernelINS1_5radix10policy_hubIiiyE10Policy1000EyEEvPT0_,(.L_x_484 - _ZN3cub18CUB_300001_SM_10006detail10radix_sort33DeviceRadixSortExclusiveSumKernelINS1_5radix10policy_hubIiiyE10Policy1000EyEEvPT0_)
        .other          _ZN3cub18CUB_300001_SM_10006detail10radix_sort33DeviceRadixSortExclusiveSumKernelINS1_5radix10policy_hubIiiyE10Policy1000EyEEvPT0_,@"STO_CUDA_ENTRY STV_DEFAULT"
_ZN3cub18CUB_300001_SM_10006detail10radix_sort33DeviceRadixSortExclusiveSumKernelINS1_5radix10policy_hubIiiyE10Policy1000EyEEvPT0_:
.text._ZN3cub18CUB_300001_SM_10006detail10radix_sort33DeviceRadixSortExclusiveSumKernelINS1_5radix10policy_hubIiiyE10Policy1000EyEEvPT0_:
[----:B------:R-:W-:Y:S01]  /*0000*/  LDC R1, c[0x0][0x37c] ;  /* 0x0000df00ff017b82 */ /* 0x000fe20000000800 */
[----:B------:R-:W0:Y:S07]  /*0010*/  S2R R18, SR_TID.X ;  /* 0x0000000000127919 */ /* 0x000e2e0000002100 */
[----:B------:R-:W1:Y:S01]  /*0020*/  LDC.64 R16, c[0x0][0x380] ;  /* 0x0000e000ff107b82 */ /* 0x000e620000000a00 */
[----:B------:R-:W2:Y:S01]  /*0030*/  LDCU.64 UR4, c[0x0][0x358] ;  /* 0x00006b00ff0477ac */ /* 0x000ea20008000a00 */
[----:B------:R-:W3:Y:S01]  /*0040*/  S2R R5, SR_CTAID.X ;  /* 0x0000000000057919 */ /* 0x000ee20000002500 */
[----:B0-----:R-:W-:Y:S01]  /*0050*/  ISETP.GT.U32.AND P1, PT, R18, 0xff, PT ;  /* 0x000000ff1200780c */ /* 0x001fe20003f24070 */
[----:B---3--:R-:W-:-:S04]  /*0060*/  IMAD R5, R5, 0x100, R18 ;  /* 0x0000010005057824 */ /* 0x008fc800078e0212 */
[----:B-1----:R-:W-:-:S08]  /*0070*/  IMAD.WIDE R16, R5, 0x8, R16 ;  /* 0x0000000805107825 */ /* 0x002fd000078e0210 */
[----:B--2---:R-:W2:Y:S01]  /*0080*/  @!P1 LDG.E.64 R2, desc[UR4][R16.64] ;  /* 0x0000000410029981 */ /* 0x004ea2000c1e1b00 */
[----:B------:R-:W-:Y:S02]  /*0090*/  MOV R0, 0x400 ;  /* 0x0000040000007802 */ /* 0x000fe40000000f00 */
[C---:B------:R-:W-:Y:S01]  /*00a0*/  ISETP.GT.U32.AND P0, PT, R18.reuse, 0x1f, PT ;  /* 0x0000001f1200780c */ /* 0x040fe20003f04070 */
[----:B------:R-:W0:Y:S02]  /*00b0*/  S2R R5, SR_CgaCtaId ;  /* 0x0000000000057919 */ /* 0x000e240000008800 */
[----:B0-----:R-:W-:Y:S02]  /*00c0*/  LEA R5, R5, R0, 0x18 ;  /* 0x0000000005057211 */ /* 0x001fe400078ec0ff */
[----:B------:R-:W-:-:S05]  /*00d0*/  LEA.HI R0, R18, R18, RZ, 0x1d ;  /* 0x0000001212007211 */ /* 0x000fca00078fe8ff */
[----:B------:R-:W-:-:S05]  /*00e0*/  IMAD R0, R0, 0x8, R5 ;  /* 0x0000000800007824 */ /* 0x000fca00078e0205 */
[----:B--2---:R0:W-:Y:S01]  /*00f0*/  STS.64 [R0+0x10], R2 ;  /* 0x0000100200007388 */ /* 0x0041e20000000a00 */
[----:B------:R-:W-:Y:S06]  /*0100*/  BAR.SYNC.DEFER_BLOCKING 0x0 ;  /* 0x0000000000007b1d */ /* 0x000fec0000010000 */
[----:B------:R-:W-:Y:S05]  /*0110*/  @P0 BRA `(.L_x_122) ;  /* 0x0000000400240947 */ /* 0x000fea0003800000 */
[----:B------:R-:W-:Y:S01]  /*0120*/  IMAD R18, R18, 0x48, R5 ;  /* 0x0000004812127824 */ /* 0x000fe200078e0205 */
[----:B------:R-:W-:-:S04]  /*0130*/  UMOV UR6, 0xffffffff ;  /* 0xffffffff00067882 */ /* 0x000fc80000000000 */
[----:B------:R-:W-:Y:S04]  /*0140*/  LDS.64 R14, [R18+0x10] ;  /* 0x00001000120e7984 */ /* 0x000fe80000000a00 */
[----:B------:R-:W-:Y:S04]  /*0150*/  LDS.64 R12, [R18+0x18] ;  /* 0x00001800120c7984 */ /* 0x000fe80000000a00 */
[----:B------:R-:W1:Y:S04]  /*0160*/  LDS.64 R10, [R18+0x20] ;  /* 0x00002000120a7984 */ /* 0x000e680000000a00 */
[----:B------:R-:W-:Y:S04]  /*0170*/  LDS.64 R8, [R18+0x28] ;  /* 0x0000280012087984 */ /* 0x000fe80000000a00 */
[----:B------:R-:W2:Y:S04]  /*0180*/  LDS.64 R6, [R18+0x30] ;  /* 0x0000300012067984 */ /* 0x000ea80000000a00 */
[----:B------:R-:W-:Y:S04]  /*0190*/  LDS.64 R4, [R18+0x38] ;  /* 0x0000380012047984 */ /* 0x000fe80000000a00 */
[----:B0-----:R-:W0:Y:S04]  /*01a0*/  LDS.64 R2, [R18+0x40] ;  /* 0x0000400012027984 */ /* 0x001e280000000a00 */
[----:B------:R-:W3:Y:S01]  /*01b0*/  LDS.64 R20, [R18+0x48] ;  /* 0x0000480012147984 */ /* 0x000ee20000000a00 */
[----:B-1----:R-:W-:-:S04]  /*01c0*/  IADD3 R19, P3, P4, R10, R12, R14 ;  /* 0x0000000c0a137210 */ /* 0x002fc80007c7e00e */
[----:B------:R-:W-:Y:S02]  /*01d0*/  IADD3.X R23, PT, PT, R11, R13, R15, P3, P4 ;  /* 0x0000000d0b177210 */ /* 0x000fe40001fe840f */
[----:B--2---:R-:W-:-:S04]  /*01e0*/  IADD3 R19, P0, P2, R6, R19, R8 ;  /* 0x0000001306137210 */ /* 0x004fc80007a1e008 */
[----:B------:R-:W-:Y:S02]  /*01f0*/  IADD3.X R23, PT, PT, R7, R23, R9, P0, P2 ;  /* 0x0000001707177210 */ /* 0x000fe400007e4409 */
[----:B0-----:R-:W-:-:S04]  /*0200*/  IADD3 R19, P3, P4, R2, R19, R4 ;  /* 0x0000001302137210 */ /* 0x001fc80007c7e004 */
[----:B---3--:R-:W-:Y:S02]  /*0210*/  IADD3 R20, P0, PT, R20, R19, RZ ;  /* 0x0000001314147210 */ /* 0x008fe40007f1e0ff */
[----:B------:R-:W-:-:S05]  /*0220*/  IADD3.X R19, PT, PT, R3, R23, R5, P3, P4 ;  /* 0x0000001703137210 */ /* 0x000fca0001fe8405 */
[----:B------:R-:W-:Y:S01]  /*0230*/  IMAD.X R19, R21, 0x1, R19, P0 ;  /* 0x0000000115137824 */ /* 0x000fe200000e0613 */
[----:B------:R-:W-:Y:S06]  /*0240*/  BRA.DIV UR6, `(.L_x_123) ;  /* 0x0000000206f07947 */ /* 0x000fec000b800000 */
[----:B------:R-:W0:Y:S04]  /*0250*/  SHFL.UP PT, R27, R20, 0x1, RZ ;  /* 0x04200000141b7989 */ /* 0x000e2800000e00ff */
[----:B------:R-:W1:Y:S01]  /*0260*/  SHFL.UP P0, R25, R19, 0x1, RZ ;  /* 0x0420000013197989 */ /* 0x000e6200000000ff */
[----:B0-----:R-:W-:-:S04]  /*0270*/  IADD3 R22, P2, PT, R27, R20, RZ ;  /* 0x000000141b167210 */ /* 0x001fc80007f5e0ff */
[----:B-1----:R-:W-:Y:S01]  /*0280*/  SEL R27, R22, R27, P0 ;  /* 0x0000001b161b7207 */ /* 0x002fe20000000000 */
[----:B------:R-:W-:-:S04]  /*0290*/  IMAD.X R26, R25, 0x1, R19, P2 ;  /* 0x00000001191a7824 */ /* 0x000fc800010e0613 */
[----:B------:R-:W0:Y:S01]  /*02a0*/  SHFL.UP PT, R28, R27, 0x2, RZ ;  /* 0x044000001b1c7989 */ /* 0x000e2200000e00ff */
[----:B------:R-:W-:-:S05]  /*02b0*/  SEL R26, R26, R25, P0 ;  /* 0x000000191a1a7207 */ /* 0x000fca0000000000 */
[----:B------:R-:W1:Y:S01]  /*02c0*/  SHFL.UP P0, R25, R26, 0x2, RZ ;  /* 0x044000001a197989 */ /* 0x000e6200000000ff */
[----:B0-----:R-:W-:-:S05]  /*02d0*/  IADD3 R21, P2, PT, R28, R27, RZ ;  /* 0x0000001b1c157210 */ /* 0x001fca0007f5e0ff */
[----:B-1----:R-:W-:Y:S01]  /*02e0*/  IMAD.X R22, R25, 0x1, R26, P2 ;  /* 0x0000000119167824 */ /* 0x002fe200010e061a */
[----:B------:R-:W-:-:S04]  /*02f0*/  SEL R28, R21, R28, P0 ;  /* 0x0000001c151c7207 */ /* 0x000fc80000000000 */
[----:B------:R-:W-:Y:S01]  /*0300*/  SEL R29, R22, R25, P0 ;  /* 0x00000019161d7207 */ /* 0x000fe20000000000 */
        /* <DEDUP_REMOVED lines=12> */
[----:B------:R0:W1:Y:S04]  /*03d0*/  SHFL.UP PT, R28, R27, 0x10, RZ ;  /* 0x060000001b1c7989 */ /* 0x00006800000e00ff */
[----:B------:R0:W2:Y:S02]  /*03e0*/  SHFL.UP P0, R25, R26, 0x10, RZ ;  /* 0x060000001a197989 */ /* 0x0000a400000000ff */
.L_x_134:
[----:B-1----:R-:W-:-:S04]  /*03f0*/  IADD3 R21, P2, PT, R28, R27, RZ ;  /* 0x0000001b1c157210 */ /* 0x002fc80007f5e0ff */
[----:B--2---:R-:W-:Y:S01]  /*0400*/  SEL R21, R21, R28, P0 ;  /* 0x0000001c15157207 */ /* 0x004fe20000000000 */
[----:B------:R-:W-:-:S05]  /*0410*/  IMAD.X R22, R25, 0x1, R26, P2 ;  /* 0x0000000119167824 */ /* 0x000fca00010e061a */
[----:B------:R-:W-:Y:S02]  /*0420*/  SEL R22, R22, R25, P0 ;  /* 0x0000001916167207 */ /* 0x000fe40000000000 */
[----:B------:R-:W-:-:S05]  /*0430*/  IADD3 R20, P0, PT, R21, -R20, RZ ;  /* 0x8000001415147210 */ /* 0x000fca0007f1e0ff */
[----:B------:R-:W-:Y:S01]  /*0440*/  IMAD.X R21, R22, 0x1, ~R19, P0 ;  /* 0x0000000116157824 */ /* 0x000fe200000e0e13 */
[----:B------:R-:W-:-:S04]  /*0450*/  IADD3 R14, P0, PT, R14, R20, RZ ;  /* 0x000000140e0e7210 */ /* 0x000fc80007f1e0ff */
[----:B------:R1:W-:Y:S01]  /*0460*/  STS.64 [R18+0x10], R20 ;  /* 0x0000101412007388 */ /* 0x0003e20000000a00 */
[----:B------:R-:W-:Y:S01]  /*0470*/  IMAD.X R15, R15, 0x1, R21, P0 ;  /* 0x000000010f0f7824 */ /* 0x000fe200000e0615 */
        /* <DEDUP_REMOVED lines=17> */
[----:B------:R-:W-:-:S05]  /*0590*/  IMAD.X R3, R3, 0x1, R5, P0 ;  /* 0x0000000103037824 */ /* 0x000fca00000e0605 */
[----:B------:R1:W-:Y:S03]  /*05a0*/  STS.64 [R18+0x48], R2 ;  /* 0x0000480212007388 */ /* 0x0003e60000000a00 */
.L_x_122:
[----:B------:R-:W-:Y:S05]  /*05b0*/  WARPSYNC.ALL ;  /* 0x0000000000007948 */ /* 0x000fea0003800000 */
[----:B------:R-:W-:Y:S06]  /*05c0*/  BAR.SYNC.DEFER_BLOCKING 0x0 ;  /* 0x0000000000007b1d */ /* 0x000fec0000010000 */
[----:B------:R-:W-:Y:S05]  /*05d0*/  @P1 EXIT ;  /* 0x000000000000194d */ /* 0x000fea0003800000 */
[----:B01----:R-:W0:Y:S04]  /*05e0*/  LDS.64 R2, [R0+0x10] ;  /* 0x0000100000027984 */ /* 0x003e280000000a00 */
[----:B0-----:R-:W-:Y:S01]  /*05f0*/  STG.E.64 desc[UR4][R16.64], R2 ;  /* 0x0000000210007986 */ /* 0x001fe2000c101b04 */
[----:B------:R-:W-:Y:S05]  /*0600*/  EXIT ;  /* 0x000000000000794d */ /* 0x000fea0003800000 */
.L_x_123:
[----:B------:R-:W-:Y:S02]  /*0610*/  IMAD.MOV.U32 R24, RZ, RZ, R20 ;  /* 0x000000ffff187224 */ /* 0x000fe400078e0014 */
[----:B------:R-:W-:Y:S02]  /*0620*/  IMAD.MOV.U32 R23, RZ, RZ, 0x1 ;  /* 0x00000001ff177424 */ /* 0x000fe400078e00ff */
[----:B------:R-:W-:Y:S02]  /*0630*/  IMAD.MOV.U32 R22, RZ, RZ, RZ ;  /* 0x000000ffff167224 */ /* 0x000fe400078e00ff */
[----:B------:R-:W-:-:S07]  /*0640*/  IMAD.MOV.U32 R21, RZ, RZ, -0x1 ;  /* 0xffffffffff157424 */ /* 0x000fce00078e00ff */
[----:B------:R-:W-:Y:S05]  /*0650*/  WARPSYNC.COLLECTIVE R21, `(.L_x_124) ;  /* 0x0000000015087348 */ /* 0x000fea0003c00000 */
[----:B------:R0:W1:Y:S02]  /*0660*/  SHFL.UP P0, R25, R24, R23, R22 ;  /* 0x0400001718197389 */ /* 0x0000640000000016 */
[----:B01----:R-:W-:Y:S05]  /*0670*/  ENDCOLLECTIVE ;  /* 0x000000000000791b */ /* 0x003fea0003800000 */
.L_x_124:
[----:B------:R-:W-:Y:S02]  /*0680*/  IMAD.MOV.U32 R24, RZ, RZ, R19 ;  /* 0x000000ffff187224 */ /* 0x000fe400078e0013 */
[----:B------:R-:W-:-:S07]  /*0690*/  IMAD.MOV.U32 R27, RZ, RZ, R25 ;  /* 0x000000ffff1b7224 */ /* 0x000fce00078e0019 */
[----:B------:R-:W-:Y:S05]  /*06a0*/  WARPSYNC.COLLECTIVE R21, `(.L_x_125) ;  /* 0x0000000015087348 */ /* 0x000fea0003c00000 */
[----:B------:R0:W1:Y:S02]  /*06b0*/  SHFL.UP P0, R25, R24, R23, R22 ;  /* 0x0400001718197389 */ /* 0x0000640000000016 */
[----:B01----:R-:W-:Y:S05]  /*06c0*/  ENDCOLLECTIVE ;  /* 0x000000000000791b */ /* 0x003fea0003800000 */
.L_x_125:
[----:B------:R-:W-:Y:S01]  /*06d0*/  IADD3 R26, P2, PT, R27, R20, RZ ;  /* 0x000000141b1a7210 */ /* 0x000fe20007f5e0ff */
[----:B------:R-:W-:-:S03]  /*06e0*/  IMAD.MOV.U32 R23, RZ, RZ, 0x2 ;  /* 0x00000002ff177424 */ /* 0x000fc600078e00ff */
[----:B------:R-:W-:Y:S01]  /*06f0*/  SEL R27, R26, R27, P0 ;  /* 0x0000001b1a1b7207 */ /* 0x000fe20000000000 */
[----:B------:R-:W-:-:S04]  /*0700*/  IMAD.X R26, R25, 0x1, R19, P2 ;  /* 0x00000001191a7824 */ /* 0x000fc800010e0613 */
[----:B------:R-:W-:Y:S01]  /*0710*/  IMAD.MOV.U32 R24, RZ, RZ, R27 ;  /* 0x000000ffff187224 */ /* 0x000fe200078e001b */
[----:B------:R-:W-:-:S07]  /*0720*/  SEL R26, R26, R25, P0 ;  /* 0x000000191a1a7207 */ /* 0x000fce0000000000 */
[----:B------:R-:W-:Y:S05]  /*0730*/  WARPSYNC.COLLECTIVE R21, `(.L_x_126) ;  /* 0x0000000015087348 */ /* 0x000fea0003c00000 */
[----:B------:R0:W1:Y:S02]  /*0740*/  SHFL.UP P0, R25, R24, R23, R22 ;  /* 0x0400001718197389 */ /* 0x0000640000000016 */
[----:B01----:R-:W-:Y:S05]  /*0750*/  ENDCOLLECTIVE ;  /* 0x000000000000791b */ /* 0x003fea0003800000 */
.L_x_126:
[----:B------:R-:W-:Y:S02]  /*0760*/  IMAD.MOV.U32 R24, RZ, RZ, R26 ;  /* 0x000000ffff187224 */ /* 0x000fe400078e001a */
[----:B------:R-:W-:-:S07]  /*0770*/  IMAD.MOV.U32 R28, RZ, RZ, R25 ;  /* 0x000000ffff1c7224 */ /* 0x000fce00078e0019 */
[----:B------:R-:W-:Y:S05]  /*0780*/  WARPSYNC.COLLECTIVE R21, `(.L_x_127) ;  /* 0x0000000015087348 */ /* 0x000fea0003c00000 */
[----:B------:R0:W1:Y:S02]  /*0790*/  SHFL.UP P0, R25, R24, R23, R22 ;  /* 0x0400001718197389 */ /* 0x0000640000000016 */
[----:B01----:R-:W-:Y:S05]  /*07a0*/  ENDCOLLECTIVE ;  /* 0x000000000000791b */ /* 0x003fea0003800000 */
.L_x_127:
        /* <DEDUP_REMOVED lines=9> */
.L_x_128:
[----:B------:R-:W-:Y:S02]  /*0840*/  IMAD.MOV.U32 R24, RZ, RZ, R29 ;  /* 0x000000ffff187224 */ /* 0x000fe400078e001d */
[----:B------:R-:W-:-:S07]  /*0850*/  IMAD.MOV.U32 R27, RZ, RZ, R25 ;  /* 0x000000ffff1b7224 */ /* 0x000fce00078e0019 */
[----:B------:R-:W-:Y:S05]  /*0860*/  WARPSYNC.COLLECTIVE R21, `(.L_x_129) ;  /* 0x0000000015087348 */ /* 0x000fea0003c00000 */
[----:B------:R0:W1:Y:S02]  /*0870*/  SHFL.UP P0, R25, R24, R23, R22 ;  /* 0x0400001718197389 */ /* 0x0000640000000016 */
[----:B01----:R-:W-:Y:S05]  /*0880*/  ENDCOLLECTIVE ;  /* 0x000000000000791b */ /* 0x003fea0003800000 */
.L_x_129:
        /* <DEDUP_REMOVED lines=9> */
.L_x_130:
[----:B------:R-:W-:Y:S02]  /*0920*/  IMAD.MOV.U32 R24, RZ, RZ, R29 ;  /* 0x000000ffff187224 */ /* 0x000fe400078e001d */
[----:B------:R-:W-:-:S07]  /*0930*/  IMAD.MOV.U32 R27, RZ, RZ, R25 ;  /* 0x000000ffff1b7224 */ /* 0x000fce00078e0019 */
[----:B------:R-:W-:Y:S05]  /*0940*/  WARPSYNC.COLLECTIVE R21, `(.L_x_131) ;  /* 0x0000000015087348 */ /* 0x000fea0003c00000 */
[----:B------:R0:W1:Y:S02]  /*0950*/  SHFL.UP P0, R25, R24, R23, R22 ;  /* 0x0400001718197389 */ /* 0x0000640000000016 */
[----:B01----:R-:W-:Y:S05]  /*0960*/  ENDCOLLECTIVE ;  /* 0x000000000000791b */ /* 0x003fea0003800000 */
.L_x_131:
        /* <DEDUP_REMOVED lines=9> */
.L_x_132:
[----:B------:R-:W-:Y:S02]  /*0a00*/  IMAD.MOV.U32 R24, RZ, RZ, R26 ;  /* 0x000000ffff187224 */ /* 0x000fe400078e001a */
[----:B------:R-:W-:-:S07]  /*0a10*/  IMAD.MOV.U32 R28, RZ, RZ, R25 ;  /* 0x000000ffff1c7224 */ /* 0x000fce00078e0019 */
[----:B------:R-:W-:Y:S05]  /*0a20*/  WARPSYNC.COLLECTIVE R21, `(.L_x_133) ;  /* 0x0000000015087348 */ /* 0x000fea0003c00000 */
[----:B------:R0:W1:Y:S02]  /*0a30*/  SHFL.UP P0, R25, R24, R23, R22 ;  /* 0x0400001718197389 */ /* 0x0000640000000016 */
[----:B01----:R-:W-:Y:S05]  /*0a40*/  ENDCOLLECTIVE ;  /* 0x000000000000791b */ /* 0x003fea0003800000 */
.L_x_133:
[----:B------:R-:W-:Y:S05]  /*0a50*/  BRA `(.L_x_134) ;  /* 0xfffffff800647947 */ /* 0x000fea000383ffff */
.L_x_135:
        /* <DEDUP_REMOVED lines=10> */
.L_x_484:


//--------------------- .text._ZN3cub18CUB_300001_SM_10006detail10radix_sort30DeviceRadixSortHistogramKernelINS1_5radix10policy_hubIiiyE10Policy1000ELNS0_9SortOrderE0EiyNS1_21identity_decomposer_tEEEvPT2_PKT1_SA_iiT3_ --------------------------
	.section	.text._ZN3cub18CUB_300001_SM_10006detail10radix_sort30DeviceRadixSortHistogramKernelINS1_5radix10policy_hubIiiyE10Policy1000ELNS0_9SortOrderE0EiyNS1_21identity_decomposer_tEEEvPT2_PKT1_SA_iiT3_,"ax",@progbits
	.align	128
        .global         _ZN3cub18CUB_300001_SM_10006detail10radix_sort30DeviceRadixSortHistogramKernelINS1_5radix10policy_hubIiiyE10Policy1000ELNS0_9SortOrderE0EiyNS1_21identity_decomposer_tEEEvPT2_PKT1_SA_iiT3_
        .type           _ZN3cub18CUB_300001_SM_10006detail10radix_sort30DeviceRadixSortHistogramKernelINS1_5radix10policy_hubIiiyE10Policy1000ELNS0_9SortOrderE0EiyNS1_21identity_decomposer_tEEEvPT2_PKT1_SA_iiT3_,@function
        .size           _ZN3cub18CUB_300001_SM_10006detail10radix_sort30DeviceRadixSortHistogramKernelINS1_5radix10policy_hubIiiyE10Policy1000ELNS0_9SortOrderE0EiyNS1_21identity_decomposer_tEEEvPT2_PKT1_SA_iiT3_,(.L_x_485 - _ZN3cub18CUB_300001_SM_10006detail10radix_sort30DeviceRadixSortHistogramKernelINS1_5radix10policy_hubIiiyE10Policy1000ELNS0_9SortOrderE0EiyNS1_21identity_decomposer_tEEEvPT2_PKT1_SA_iiT3_)
        .other          _ZN3cub18CUB_300001_SM_10006detail10radix_sort30DeviceRadixSortHistogramKernelINS1_5radix10policy_hubIiiyE10Policy1000ELNS0_9SortOrderE0EiyNS1_21identity_decomposer_tEEEvPT2_PKT1_SA_iiT3_,@"STO_CUDA_ENTRY STV_DEFAULT"
_ZN3cub18CUB_300001_SM_10006detail10radix_sort30DeviceRadixSortHistogramKernelINS1_5radix10policy_hubIiiyE10Policy1000ELNS0_9SortOrderE0EiyNS1_21identity_decomposer_tEEEvPT2_PKT1_SA_iiT3_:
.text._ZN3cub18CUB_300001_SM_10006detail10radix_sort30DeviceRadixSortHistogramKernelINS1_5radix10policy_hubIiiyE10Policy1000ELNS0_9SortOrderE0EiyNS1_21identity_decomposer_tEEEvPT2_PKT1_SA_iiT3_:
[----:B------:R-:W-:Y:S01]  /*0000*/  LDC R1, c[0x0][0x37c] ;  /* 0x0000df00ff017b82 */ /* 0x000fe20000000800 */
[----:B------:R-:W0:Y:S02]  /*0010*/  LDCU.64 UR14, c[0x0][0x390] ;  /* 0x00007200ff0e77ac */ /* 0x000e240008000a00 */
[----:B0-----:R-:W-:-:S04]  /*0020*/  ISETP.NE.U32.AND P0, PT, RZ, UR14, PT ;  /* 0x0000000eff007c0c */ /* 0x001fc8000bf05070 */
[----:B------:R-:W-:-:S13]  /*0030*/  ISETP.NE.AND.EX P0, PT, RZ, UR15, PT, P0 ;  /* 0x0000000fff007c0c */ /* 0x000fda000bf05300 */
[----:B------:R-:W-:Y:S05]  /*0040*/  @!P0 EXIT ;  /* 0x000000000000894d */ /* 0x000fea0003800000 */
[----:B------:R-:W-:Y:S01]  /*0050*/  UIADD3 UR11, UP0, UPT, UR14, -0x1, URZ ;  /* 0xffffffff0e0b7890 */ /* 0x000fe2000ff1e0ff */
[----:B------:R-:W0:Y:S01]  /*0060*/  S2R R4, SR_TID.X ;  /* 0x0000000000047919 */ /* 0x000e220000002100 */
[----:B------:R-:W1:Y:S01]  /*0070*/  LDCU.64 UR4, c[0x0][0x398] ;  /* 0x00007300ff0477ac */ /* 0x000e620008000a00 */
[----:B------:R-:W2:Y:S01]  /*0080*/  S2UR UR7, SR_CgaCtaId ;  /* 0x00000000000779c3 */ /* 0x000ea20000008800 */
[----:B------:R-:W-:Y:S01]  /*0090*/  UIADD3.X UR12, UPT, UPT, UR15, -0x1, URZ, UP0, !UPT ;  /* 0xffffffff0f0c7890 */ /* 0x000fe200087fe4ff */
[----:B------:R-:W-:Y:S01]  /*00a0*/  UMOV UR6, 0x400 ;  /* 0x0000040000067882 */ /* 0x000fe20000000000 */
[----:B------:R-:W3:Y:S05]  /*00b0*/  LDCU.64 UR20, c[0x0][0x358] ;  /* 0x00006b00ff1477ac */ /* 0x000eea0008000a00 */
[----:B------:R-:W4:Y:S01]  /*00c0*/  S2UR UR8, SR_CTAID.X ;  /* 0x00000000000879c3 */ /* 0x000f220000002500 */
[----:B------:R-:W-:Y:S01]  /*00d0*/  USHF.R.U64 UR11, UR11, 0x1e, UR12 ;  /* 0x0000001e0b0b7899 */ /* 0x000fe2000800120c */
[----:B------:R-:W0:Y:S03]  /*00e0*/  LDCU UR28, c[0x0][0x370] ;  /* 0x00006e00ff1c77ac */ /* 0x000e260008000800 */
[----:B------:R-:W-:-:S02]  /*00f0*/  UIADD3 UR11, UP0, UPT, UR11, 0x1, URZ ;  /* 0x000000010b0b7890 */ /* 0x000fc4000ff1e0ff */
[----:B-1----:R-:W-:Y:S02]  /*0100*/  UIADD3 UR4, UPT, UPT, UR5, 0x7, -UR4 ;  /* 0x0000000705047890 */ /* 0x002fe4000fffe804 */
[----:B------:R-:W-:Y:S02]  /*0110*/  ULEA.HI.X UR12, UR12, URZ, URZ, 0x2, UP0 ;  /* 0x000000ff0c0c7291 */ /* 0x000fe400080f14ff */
[----:B------:R-:W-:Y:S02]  /*0120*/  UISETP.LT.U32.AND UP0, UPT, UR11, UR14, UPT ;  /* 0x0000000e0b00728c */ /* 0x000fe4000bf01070 */
[----:B------:R-:W-:Y:S02]  /*0130*/  USHF.R.S32.HI UR5, URZ, 0x1f, UR4 ;  /* 0x0000001fff057899 */ /* 0x000fe40008011404 */
[----:B------:R-:W-:Y:S02]  /*0140*/  UISETP.LT.U32.AND.EX UP0, UPT, UR12, UR15, UPT, UP0 ;  /* 0x0000000f0c00728c */ /* 0x000fe4000bf01100 */
[----:B------:R-:W-:-:S02]  /*0150*/  ULEA.HI UR5, UR5, UR4, URZ, 0x3 ;  /* 0x0000000405057291 */ /* 0x000fc4000f8f18ff */
[----:B------:R-:W-:Y:S01]  /*0160*/  USEL UR11, UR11, UR14, UP0 ;  /* 0x0000000e0b0b7287 */ /* 0x000fe20008000000 */
[C---:B0-----:R-:W-:Y:S01]  /*0170*/  VIADD R21, R4.reuse, 0x780 ;  /* 0x0000078004157836 */ /* 0x041fe20000000000 */
[----:B------:R-:W-:Y:S02]  /*0180*/  USEL UR12, UR12, UR15, UP0 ;  /* 0x0000000f0c0c7287 */ /* 0x000fe40008000000 */
[----:B------:R-:W-:Y:S02]  /*0190*/  UISETP.GE.AND UP0, UPT, UR4, 0x8, UPT ;  /* 0x000000080400788c */ /* 0x000fe4000bf06270 */
[----:B--2---:R-:W-:Y:S02]  /*01a0*/  ULEA UR6, UR7, UR6, 0x18 ;  /* 0x0000000607067291 */ /* 0x004fe4000f8ec0ff */
[----:B------:R-:W-:Y:S02]  /*01b0*/  USHF.R.S32.HI UR5, URZ, 0x3, UR5 ;  /* 0x00000003ff057899 */ /* 0x000fe40008011405 */
[----:B------:R-:W-:Y:S01]  /*01c0*/  PLOP3.LUT P0, PT, PT, PT, UP0, 0x80, 0x8 ;  /* 0x000000000008781c */ /* 0x000fe20003f0f008 */
[----:B----4-:R-:W-:Y:S01]  /*01d0*/  USHF.L.U32 UR8, UR8, 0xb, URZ ;  /* 0x0000000b08087899 */ /* 0x010fe200080006ff */
[C---:B------:R-:W-:Y:S01]  /*01e0*/  LEA R0, R4.reuse, UR6, 0x2 ;  /* 0x0000000604007c11 */ /* 0x040fe2000f8e10ff */
[----:B------:R-:W-:Y:S01]  /*01f0*/  UIADD3 UR22, UPT, UPT, UR5, -0x1, URZ ;  /* 0xffffffff05167890 */ /* 0x000fe2000fffe0ff */
[----:B------:R-:W-:Y:S01]  /*0200*/  ISETP.GT.U32.OR P0, PT, R4, 0xff, !P0 ;  /* 0x000000ff0400780c */ /* 0x000fe20004704470 */
[----:B------:R-:W-:-:S02]  /*0210*/  ULOP3.LUT UR23, UR5, 0xf, URZ, 0xc0, !UPT ;  /* 0x0000000f05177892 */ /* 0x000fc4000f8ec0ff */
[----:B------:R-:W-:Y:S01]  /*0220*/  ULOP3.LUT UR24, UR5, 0x7, URZ, 0xc0, !UPT ;  /* 0x0000000705187892 */ /* 0x000fe2000f8ec0ff */
[----:B------:R-:W-:Y:S01]  /*0230*/  P2R R20, PR, RZ, 0x1 ;  /* 0x00000001ff147803 */ /* 0x000fe20000000000 */
[----:B------:R-:W-:Y:S02]  /*0240*/  ULOP3.LUT UR25, UR5, 0x3, URZ, 0xc0, !UPT ;  /* 0x0000000305197892 */ /* 0x000fe4000f8ec0ff */
[----:B------:R-:W-:Y:S02]  /*0250*/  ULOP3.LUT UR26, UR5, 0xffffff0, URZ, 0xc0, !UPT ;  /* 0x0ffffff0051a7892 */ /* 0x000fe4000f8ec0ff */
[----:B------:R-:W-:Y:S02]  /*0260*/  ULOP3.LUT UR27, UR5, 0xffffff8, URZ, 0xc0, !UPT ;  /* 0x0ffffff8051b7892 */ /* 0x000fe4000f8ec0ff */
[----:B------:R-:W-:Y:S01]  /*0270*/  ULOP3.LUT UR9, UR5, 0x1, URZ, 0xc0, !UPT ;  /* 0x0000000105097892 */ /* 0x000fe2000f8ec0ff */
[----:B------:R-:W-:Y:S01]  /*0280*/  UMOV UR6, URZ ;  /* 0x000000ff00067c82 */ /* 0x000fe20008000000 */
[----:B---3--:R-:W-:-:S10]  /*0290*/  UMOV UR7, URZ ;  /* 0x000000ff00077c82 */ /* 0x008fd40008000000 */
.L_x_219:
[----:B------:R-:W-:Y:S01]  /*02a0*/  ISETP.NE.AND P0, PT, R20, RZ, PT ;  /* 0x000000ff1400720c */ /* 0x000fe20003f05270 */
[----:B------:R-:W-:-:S12]  /*02b0*/  BSSY.RECONVERGENT B0, `(.L_x_136) ;  /* 0x000007c000007945 */ /* 0x000fd80003800200 */
[----:B012345:R-:W-:Y:S05]  /*02c0*/  @P0 BRA `(.L_x_137) ;  /* 0x0000000400e80947 */ /* 0x03ffea0003800000 */
[----:B------:R-:W-:Y:S02]  /*02d0*/  IMAD.U32 R2, RZ, RZ, UR22 ;  /* 0x00000016ff027e24 */ /* 0x000fe4000f8e00ff */
[----:B------:R-:W-:-:S03]  /*02e0*/  IMAD.MOV.U32 R3, RZ, RZ, RZ ;  /* 0x000000ffff037224 */ /* 0x000fc600078e00ff */
[----:B------:R-:W-:-:S13]  /*02f0*/  ISETP.GE.U32.AND P1, PT, R2, 0xf, PT ;  /* 0x0000000f0200780c */ /* 0x000fda0003f26070 */
[----:B------:R-:W-:Y:S05]  /*0300*/  @!P1 BRA `(.L_x_138) ;  /* 0x00000000005c9947 */ /* 0x000fea0003800000 */
[----:B------:R-:W-:Y:S01]  /*0310*/  VIADD R2, R0, 0x2000 ;  /* 0x0000200000027836 */ /* 0x000fe20000000000 */
[----:B------:R-:W-:-:S12]  /*0320*/  UIADD3 UR4, UPT, UPT, -UR26, URZ, URZ ;  /* 0x000000ff1a047290 */ /* 0x000fd8000fffe1ff */
.L_x_139:
[----:B------:R-:W-:Y:S01]  /*0330*/  UIADD3 UR4, UPT, UPT, UR4, 0x10, URZ ;  /* 0x0000001004047890 */ /* 0x000fe2000fffe0ff */
[----:B------:R-:W-:Y:S03]  /*0340*/  STS [R2+-0x2000], RZ ;  /* 0xffe000ff02007388 */ /* 0x000fe60000000800 */
[----:B------:R-:W-:Y:S01]  /*0350*/  UISETP.NE.AND UP0, UPT, UR4, URZ, UPT ;  /* 0x000000ff0400728c */ /* 0x000fe2000bf05270 */
        /* <DEDUP_REMOVED lines=16> */
[----:B------:R-:W-:Y:S06]  /*0460*/  BRA.U UP0, `(.L_x_139) ;  /* 0xfffffffd00b07547 */ /* 0x000fec000b83ffff */
[----:B------:R-:W-:-:S07]  /*0470*/  IMAD.U32 R3, RZ, RZ, UR26 ;  /* 0x0000001aff037e24 */ /* 0x000fce000f8e00ff */
.L_x_138:
[----:B------:R-:W-:Y:S01]  /*0480*/  ISETP.NE.AND P0, PT, RZ, UR23, PT ;  /* 0x00000017ff007c0c */ /* 0x000fe2000bf05270 */
[----:B------:R-:W-:Y:S01]  /*0490*/  IMAD.U32 R6, RZ, RZ, UR24 ;  /* 0x00000018ff067e24 */ /* 0x000fe2000f8e00ff */
[----:B------:R-:W-:-:S03]  /*04a0*/  MOV R2, UR23 ;  /* 0x0000001700027c02 */ /* 0x000fc60008000f00 */
[----:B------:R-:W-:Y:S02]  /*04b0*/  VIADD R6, R6, 0xffffffff ;  /* 0xffffffff06067836 */ /* 0x000fe40000000000 */
[----:B------:R-:W-:-:S06]  /*04c0*/  VIADD R2, R2, 0xffffffff ;  /* 0xffffffff02027836 */ /* 0x000fcc0000000000 */
[----:B------:R-:W-:Y:S05]  /*04d0*/  @!P0 BRA `(.L_x_140) ;  /* 0x00000000007c8947 */ /* 0x000fea0003800000 */
[----:B------:R-:W-:Y:S01]  /*04e0*/  ISETP.GE.U32.AND P2, PT, R2, 0x7, PT ;  /* 0x000000070200780c */ /* 0x000fe20003f46070 */
[----:B------:R-:W-:-:S12]  /*04f0*/  UISETP.NE.AND UP0, UPT, UR24, URZ, UPT ;  /* 0x000000ff1800728c */ /* 0x000fd8000bf05270 */
[----:B------:R-:W-:Y:S05]  /*0500*/  @!P2 BRA `(.L_x_141) ;  /* 0x000000000028a947 */ /* 0x000fea0003800000 */
        /* <DEDUP_REMOVED lines=10> */
.L_x_141:
[----:B------:R-:W-:Y:S05]  /*05b0*/  BRA.U !UP0, `(.L_x_140) ;  /* 0x0000000108447547 */ /* 0x000fea000b800000 */
[----:B------:R-:W-:Y:S01]  /*05c0*/  ISETP.GE.U32.AND P2, PT, R6, 0x3, PT ;  /* 0x000000030600780c */ /* 0x000fe20003f46070 */
[----:B------:R-:W-:-:S12]  /*05d0*/  UISETP.NE.AND UP0, UPT, UR25, URZ, UPT ;  /* 0x000000ff1900728c */ /* 0x000fd8000bf05270 */
[C---:B0-----:R-:W-:Y:S02]  /*05e0*/  @P2 IMAD R5, R3.reuse, 0x400, R0 ;  /* 0x0000040003052824 */ /* 0x041fe400078e0200 */
[----:B------:R-:W-:-:S03]  /*05f0*/  @P2 VIADD R3, R3, 0x4 ;  /* 0x0000000403032836 */ /* 0x000fc60000000000 */
[----:B------:R1:W-:Y:S04]  /*0600*/  @P2 STS [R5], RZ ;  /* 0x000000ff05002388 */ /* 0x0003e80000000800 */
[----:B------:R1:W-:Y:S04]  /*0610*/  @P2 STS [R5+0x400], RZ ;  /* 0x000400ff05002388 */ /* 0x0003e80000000800 */
[----:B------:R1:W-:Y:S04]  /*0620*/  @P2 STS [R5+0x800], RZ ;  /* 0x000800ff05002388 */ /* 0x0003e80000000800 */
[----:B------:R1:W-:Y:S01]  /*0630*/  @P2 STS [R5+0xc00], RZ ;  /* 0x000c00ff05002388 */ /* 0x0003e20000000800 */
[----:B------:R-:W-:Y:S05]  /*0640*/  BRA.U !UP0, `(.L_x_140) ;  /* 0x0000000108207547 */ /* 0x000fea000b800000 */
[----:B------:R-:W-:Y:S01]  /*0650*/  IMAD R3, R3, 0x400, R0 ;  /* 0x0000040003037824 */ /* 0x000fe200078e0200 */
[----:B------:R-:W-:-:S04]  /*0660*/  UISETP.NE.AND UP0, UPT, UR25, 0x1, UPT ;  /* 0x000000011900788c */ /* 0x000fc8000bf05270 */
[----:B------:R2:W-:Y:S05]  /*0670*/  STS [R3], RZ ;  /* 0x000000ff03007388 */ /* 0x0005ea0000000800 */
[----:B------:R-:W-:Y:S05]  /*0680*/  BRA.U !UP0, `(.L_x_140) ;  /* 0x0000000108107547 */ /* 0x000fea000b800000 */
[----:B------:R-:W-:Y:S01]  /*0690*/  UISETP.NE.AND UP0, UPT, UR25, 0x2, UPT ;  /* 0x000000021900788c */ /* 0x000fe2000bf05270 */
[----:B------:R3:W-:Y:S05]  /*06a0*/  STS [R3+0x400], RZ ;  /* 0x000400ff03007388 */ /* 0x0007ea0000000800 */
[----:B------:R-:W-:-:S13]  /*06b0*/  PLOP3.LUT P2, PT, PT, PT, UP0, 0x80, 0x8 ;  /* 0x000000000008781c */ /* 0x000fda0003f4f008 */
[----:B------:R3:W-:Y:S02]  /*06c0*/  @P2 STS [R3+0x800], RZ ;  /* 0x000800ff03002388 */ /* 0x0007e40000000800 */
.L_x_140:
[----:B------:R-:W-:-:S13]  /*06d0*/  ISETP.GT.U32.AND P2, PT, R4, 0x7f, PT ;  /* 0x0000007f0400780c */ /* 0x000fda0003f44070 */
[----:B------:R-:W-:Y:S05]  /*06e0*/  @P2 BRA `(.L_x_137) ;  /* 0x0000000000e02947 */ /* 0x000fea0003800000 */
[----:B--23--:R-:W-:Y:S01]  /*06f0*/  HFMA2 R3, -RZ, RZ, 0, 0 ;  /* 0x00000000ff037431 */ /* 0x00cfe200000001ff */
[----:B------:R-:W-:Y:S06]  /*0700*/  @!P1 BRA `(.L_x_142) ;  /* 0x0000000000589947 */ /* 0x000fec0003800000 */
[----:B------:R-:W-:-:S07]  /*0710*/  IMAD.MOV.U32 R3, RZ, RZ, RZ ;  /* 0x000000ffff037224 */ /* 0x000fce00078e00ff */
.L_x_143:
[C---:B012---:R-:W-:Y:S02]  /*0720*/  IMAD R5, R3.reuse, 0x400, R0 ;  /* 0x0000040003057824 */ /* 0x047fe400078e0200 */
[----:B------:R-:W-:-:S03]  /*0730*/  VIADD R3, R3, 0x10 ;  /* 0x0000001003037836 */ /* 0x000fc60000000000 */
[----:B------:R2:W-:Y:S02]  /*0740*/  STS [R5+0x200], RZ ;  /* 0x000200ff05007388 */ /* 0x0005e40000000800 */
[----:B------:R-:W-:Y:S02]  /*0750*/  ISETP.NE.AND P1, PT, R3, UR26, PT ;  /* 0x0000001a03007c0c */ /* 0x000fe4000bf25270 */
[----:B------:R2:W-:Y:S04]  /*0760*/  STS [R5+0x600], RZ ;  /* 0x000600ff05007388 */ /* 0x0005e80000000800 */
        /* <DEDUP_REMOVED lines=13> */
[----:B------:R2:W-:Y:S01]  /*0840*/  STS [R5+0x3e00], RZ ;  /* 0x003e00ff05007388 */ /* 0x0005e20000000800 */
[----:B------:R-:W-:Y:S05]  /*0850*/  @P1 BRA `(.L_x_143) ;  /* 0xfffffffc00b01947 */ /* 0x000fea000383ffff */
[----:B------:R-:W-:-:S07]  /*0860*/  IMAD.U32 R3, RZ, RZ, UR26 ;  /* 0x0000001aff037e24 */ /* 0x000fce000f8e00ff */
.L_x_142:
[----:B------:R-:W-:Y:S05]  /*0870*/  @!P0 BRA `(.L_x_137) ;  /* 0x00000000007c8947 */ /* 0x000fea0003800000 */
[----:B------:R-:W-:Y:S01]  /*0880*/  ISETP.GE.U32.AND P0, PT, R2, 0x7, PT ;  /* 0x000000070200780c */ /* 0x000fe20003f06070 */
[----:B------:R-:W-:-:S12]  /*0890*/  UISETP.NE.AND UP0, UPT, UR24, URZ, UPT ;  /* 0x000000ff1800728c */ /* 0x000fd8000bf05270 */
[----:B------:R-:W-:Y:S05]  /*08a0*/  @!P0 BRA `(.L_x_144) ;  /* 0x0000000000288947 */ /* 0x000fea0003800000 */
[C---:B------:R-:W-:Y:S02]  /*08b0*/  IMAD R2, R3.reuse, 0x400, R0 ;  /* 0x0000040003027824 */ /* 0x040fe400078e0200 */
[----:B------:R-:W-:-:S03]  /*08c0*/  VIADD R3, R3, 0x8 ;  /* 0x0000000803037836 */ /* 0x000fc60000000000 */
[----:B------:R3:W-:Y:S04]  /*08d0*/  STS [R2+0x200], RZ ;  /* 0x000200ff02007388 */ /* 0x0007e80000000800 */
[----:B------:R3:W-:Y:S04]  /*08e0*/  STS [R2+0x600], RZ ;  /* 0x000600ff02007388 */ /* 0x0007e80000000800 */
[----:B------:R3:W-:Y:S04]  /*08f0*/  STS [R2+0xa00], RZ ;  /* 0x000a00ff02007388 */ /* 0x0007e80000000800 */
[----:B------:R3:W-:Y:S04]  /*0900*/  STS [R2+0xe00], RZ ;  /* 0x000e00ff02007388 */ /* 0x0007e80000000800 */
[----:B------:R3:W-:Y:S04]  /*0910*/  STS [R2+0x1200], RZ ;  /* 0x001200ff02007388 */ /* 0x0007e80000000800 */
[----:B------:R3:W-:Y:S04]  /*0920*/  STS [R2+0x1600], RZ ;  /* 0x001600ff02007388 */ /* 0x0007e80000000800 */
[----:B------:R3:W-:Y:S04]  /*0930*/  STS [R2+0x1a00], RZ ;  /* 0x001a00ff02007388 */ /* 0x0007e80000000800 */
[----:B------:R3:W-:Y:S02]  /*0940*/  STS [R2+0x1e00], RZ ;  /* 0x001e00ff02007388 */ /* 0x0007e40000000800 */
.L_x_144:
[----:B------:R-:W-:Y:S05]  /*0950*/  BRA.U !UP0, `(.L_x_137) ;  /* 0x0000000108447547 */ /* 0x000fea000b800000 */
[----:B------:R-:W-:Y:S01]  /*0960*/  ISETP.GE.U32.AND P0, PT, R6, 0x3, PT ;  /* 0x000000030600780c */ /* 0x000fe20003f06070 */
[----:B------:R-:W-:-:S12]  /*0970*/  UISETP.NE.AND UP0, UPT, UR25, URZ, UPT ;  /* 0x000000ff1900728c */ /* 0x000fd8000bf05270 */
[C---:B---3--:R-:W-:Y:S01]  /*0980*/  @P0 IMAD R2, R3.reuse, 0x400, R0 ;  /* 0x0000040003020824 */ /* 0x048fe200078e0200 */
[----:B------:R-:W-:-:S04]  /*0990*/  @P0 IADD3 R3, PT, PT, R3, 0x4, RZ ;  /* 0x0000000403030810 */ /* 0x000fc80007ffe0ff */
[----:B------:R4:W-:Y:S04]  /*09a0*/  @P0 STS [R2+0x200], RZ ;  /* 0x000200ff02000388 */ /* 0x0009e80000000800 */
[----:B------:R4:W-:Y:S04]  /*09b0*/  @P0 STS [R2+0x600], RZ ;  /* 0x000600ff02000388 */ /* 0x0009e80000000800 */
[----:B------:R4:W-:Y:S04]  /*09c0*/  @P0 STS [R2+0xa00], RZ ;  /* 0x000a00ff02000388 */ /* 0x0009e80000000800 */
[----:B------:R4:W-:Y:S01]  /*09d0*/  @P0 STS [R2+0xe00], RZ ;  /* 0x000e00ff02000388 */ /* 0x0009e20000000800 */
[----:B------:R-:W-:Y:S05]  /*09e0*/  BRA.U !UP0, `(.L_x_137) ;  /* 0x0000000108207547 */ /* 0x000fea000b800000 */
[----:B------:R-:W-:Y:S01]  /*09f0*/  IMAD R3, R3, 0x400, R0 ;  /* 0x0000040003037824 */ /* 0x000fe200078e0200 */
[----:B------:R-:W-:-:S04]  /*0a00*/  UISETP.NE.AND UP0, UPT, UR25, 0x1, UPT ;  /* 0x000000011900788c */ /* 0x000fc8000bf05270 */
[----:B------:R3:W-:Y:S05]  /*0a10*/  STS [R3+0x200], RZ ;  /* 0x000200ff03007388 */ /* 0x0007ea0000000800 */
[----:B------:R-:W-:Y:S05]  /*0a20*/  BRA.U !UP0, `(.L_x_137) ;  /* 0x0000000108107547 */ /* 0x000fea000b800000 */
[----:B------:R-:W-:Y:S01]  /*0a30*/  UISETP.NE.AND UP0, UPT, UR25, 0x2, UPT ;  /* 0x000000021900788c */ /* 0x000fe2000bf05270 */
[----:B------:R0:W-:Y:S05]  /*0a40*/  STS [R3+0x600], RZ ;  /* 0x000600ff03007388 */ /* 0x0001ea0000000800 */
[----:B------:R-:W-:-:S13]  /*0a50*/  PLOP3.LUT P0, PT, PT, PT, UP0, 0x80, 0x8 ;  /* 0x000000000008781c */ /* 0x000fda0003f0f008 */
[----:B------:R0:W-:Y:S02]  /*0a60*/  @P0 STS [R3+0xa00], RZ ;  /* 0x000a00ff03000388 */ /* 0x0001e40000000800 */
.L_x_137:
[----:B------:R-:W-:Y:S05]  /*0a70*/  BSYNC.RECONVERGENT B0 ;  /* 0x0000000000007941 */ /* 0x000fea0003800200 */
.L_x_136:
[----:B------:R-:W5:Y:S01]  /*0a80*/  LDCU.64 UR14, c[0x0][0x390] ;  /* 0x00007200ff0e77ac */ /* 0x000f620008000a00 */
[----:B------:R-:W-:Y:S02]  /*0a90*/  USHF.L.U32 UR4, UR6, 0x1e, URZ ;  /* 0x0000001e06047899 */ /* 0x000fe400080006ff */
[----:B------:R-:W-:Y:S02]  /*0aa0*/  USHF.L.U64.HI UR5, UR6, 0x1e, UR7 ;  /* 0x0000001e06057899 */ /* 0x000fe40008010207 */
[----:B-----5:R-:W-:-:S04]  /*0ab0*/  UIADD3 UR4, UP0, UPT, -UR4, UR14, URZ ;  /* 0x0000000e04047290 */ /* 0x020fc8000ff1e1ff */
[----:B------:R-:W-:Y:S02]  /*0ac0*/  UIADD3.X UR5, UPT, UPT, ~UR5, UR15, URZ, UP0, !UPT ;  /* 0x0000000f05057290 */ /* 0x000fe400087fe5ff */
[----:B------:R-:W-:-:S04]  /*0ad0*/  UISETP.LT.U32.AND UP0, UPT, UR4, 0x40000000, UPT ;  /* 0x400000000400788c */ /* 0x000fc8000bf01070 */
[----:B------:R-:W-:-:S04]  /*0ae0*/  UISETP.LT.U32.AND.EX UP0, UPT, UR5, URZ, UPT, UP0 ;  /* 0x000000ff0500728c */ /* 0x000fc8000bf01100 */
[----:B------:R-:W-:Y:S02]  /*0af0*/  USEL UR13, UR4, 0x40000000, UP0 ;  /* 0x40000000040d7887 */ /* 0x000fe40008000000 */
[----:B------:R-:W-:Y:S02]  /*0b00*/  USEL UR14, UR5, URZ, UP0 ;  /* 0x000000ff050e7287 */ /* 0x000fe40008000000 */
[----:B------:R-:W-:-:S04]  /*0b10*/  UISETP.GT.U32.AND UP0, UPT, UR13, UR8, UPT ;  /* 0x000000080d00728c */ /* 0x000fc8000bf04070 */
[----:B------:R-:W-:Y:S01]  /*0b20*/  UISETP.GT.U32.AND.EX UP0, UPT, UR14, URZ, UPT, UP0 ;  /* 0x000000ff0e00728c */ /* 0x000fe2000bf04100 */
[----:B------:R-:W-:Y:S08]  /*0b30*/  BAR.SYNC.DEFER_BLOCKING 0x0 ;  /* 0x0000000000007b1d */ /* 0x000ff00000010000 */
[----:B------:R-:W-:Y:S06]  /*0b40*/  BAR.SYNC.DEFER_BLOCKING 0x0 ;  /* 0x0000000000007b1d */ /* 0x000fec0000010000 */
[----:B------:R-:W-:Y:S05]  /*0b50*/  BRA.U !UP0, `(.L_x_145) ;  /* 0x0000000d082c7547 */ /* 0x000fea000b800000 */
[----:B------:R-:W-:Y:S01]  /*0b60*/  UMOV UR10, UR8 ;  /* 0x00000008000a7c82 */ /* 0x000fe20008000000 */
[----:B------:R-:W-:-:S05]  /*0b70*/  UMOV UR5, URZ ;  /* 0x000000ff00057c82 */ /* 0x000fca0008000000 */
.L_x_150:
[----:B-----5:R-:W5:Y:S01]  /*0b80*/  LDCU.64 UR18, c[0x0][0x390] ;  /* 0x00007200ff1277ac */ /* 0x020f620008000a00 */
[----:B------:R-:W-:Y:S02]  /*0b90*/  USHF.L.U32 UR15, UR6, 0x1e, URZ ;  /* 0x0000001e060f7899 */ /* 0x000fe400080006ff */
[----:B------:R-:W-:Y:S02]  /*0ba0*/  USHF.L.U64.HI UR16, UR6, 0x1e, UR7 ;  /* 0x0000001e06107899 */ /* 0x000fe40008010207 */
[----:B------:R-:W-:-:S04]  /*0bb0*/  UIADD3 UR15, UP0, UPT, UR10, UR15, URZ ;  /* 0x0000000f0a0f7290 */ /* 0x000fc8000ff1e0ff */
[----:B------:R-:W-:Y:S02]  /*0bc0*/  UIADD3.X UR16, UPT, UPT, UR5, UR16, URZ, UP0, !UPT ;  /* 0x0000001005107290 */ /* 0x000fe400087fe4ff */
[----:B------:R-:W-:Y:S02]  /*0bd0*/  ULEA UR10, UP0, UR28, UR10, 0xb ;  /* 0x0000000a1c0a7291 */ /* 0x000fe4000f8058ff */
[----:B-----5:R-:W-:Y:S02]  /*0be0*/  UIADD3 UR17, UP1, UPT, -UR15, UR18, URZ ;  /* 0x000000120f117290 */ /* 0x020fe4000ff3e1ff */
[----:B------:R-:W-:Y:S02]  /*0bf0*/  UIADD3.X UR5, UPT, UPT, URZ, UR5, URZ, UP0, !UPT ;  /* 0x00000005ff057290 */ /* 0x000fe400087fe4ff */
[----:B------:R-:W-:Y:S02]  /*0c00*/  UIADD3.X UR4, UPT, UPT, ~UR16, UR19, URZ, UP1, !UPT ;  /* 0x0000001310047290 */ /* 0x000fe40008ffe5ff */
[----:B------:R-:W-:-:S02]  /*0c10*/  UISETP.GE.U32.AND UP1, UPT, UR17, 0x800, UPT ;  /* 0x000008001100788c */ /* 0x000fc4000bf26070 */
[----:B------:R-:W-:Y:S02]  /*0c20*/  UISETP.GE.U32.AND UP0, UPT, UR10, UR13, UPT ;  /* 0x0000000d0a00728c */ /* 0x000fe4000bf06070 */
[----:B------:R-:W-:Y:S02]  /*0c30*/  UISETP.GE.U32.AND.EX UP1, UPT, UR4, URZ, UPT, UP1 ;  /* 0x000000ff0400728c */ /* 0x000fe4000bf26110 */
[----:B------:R-:W-:-:S07]  /*0c40*/  UISETP.GE.U32.AND.EX UP0, UPT, UR5, UR14, UPT, UP0 ;  /* 0x0000000e0500728c */ /* 0x000fce000bf06100 */
[----:B0-----:R-:W-:Y:S05]  /*0c50*/  BRA.U !UP1, `(.L_x_146) ;  /* 0x0000000109587547 */ /* 0x001fea000b800000 */
[----:B------:R-:W4:Y:S01]  /*0c60*/  LDCU.64 UR18, c[0x0][0x388] ;  /* 0x00007100ff1277ac */ /* 0x000f220008000a00 */
[----:B0-23--:R-:W-:-:S05]  /*0c70*/  IADD3 R3, P0, PT, R4, UR15, RZ ;  /* 0x0000000f04037c10 */ /* 0x00dfca000ff1e0ff */
[----:B------:R-:W-:Y:S01]  /*0c80*/  IMAD.X R6, RZ, RZ, UR16, P0 ;  /* 0x00000010ff067e24 */ /* 0x000fe200080e06ff */
[----:B----4-:R-:W-:-:S04]  /*0c90*/  LEA R2, P0, R3, UR18, 0x2 ;  /* 0x0000001203027c11 */ /* 0x010fc8000f8010ff */
        /* <DEDUP_REMOVED lines=18> */
.L_x_146:
[----:B------:R-:W4:Y:S01]  /*0dc0*/  LDCU.64 UR18, c[0x0][0x388] ;  /* 0x00007100ff1277ac */ /* 0x000f220008000a00 */
[C---:B012---:R-:W-:Y:S01]  /*0dd0*/  VIADD R5, R4.reuse, 0x100 ;  /* 0x0000010004057836 */ /* 0x047fe20000000000 */
[C---:B---3--:R-:W-:Y:S01]  /*0de0*/  IADD3 R3, P0, PT, R4.reuse, UR15, RZ ;  /* 0x0000000f04037c10 */ /* 0x048fe2000ff1e0ff */
[C---:B----4-:R-:W-:Y:S01]  /*0df0*/  VIADD R2, R4.reuse, 0x80 ;  /* 0x0000008004027836 */ /* 0x050fe20000000000 */
[C---:B------:R-:W-:Y:S01]  /*0e00*/  ISETP.GE.AND P1, PT, R4.reuse, UR17, PT ;  /* 0x0000001104007c0c */ /* 0x040fe2000bf26270 */
[----:B------:R-:W-:Y:S01]  /*0e10*/  VIADD R7, R4, 0x180 ;  /* 0x0000018004077836 */ /* 0x000fe20000000000 */
[----:B------:R-:W-:Y:S01]  /*0e20*/  ISETP.GE.AND P3, PT, R5, UR17, PT ;  /* 0x0000001105007c0c */ /* 0x000fe2000bf66270 */
[----:B------:R-:W-:Y:S01]  /*0e30*/  IMAD.X R6, RZ, RZ, UR16, P0 ;  /* 0x00000010ff067e24 */ /* 0x000fe200080e06ff */
[----:B------:R-:W-:Y:S01]  /*0e40*/  ISETP.GE.AND P2, PT, R2, UR17, PT ;  /* 0x0000001102007c0c */ /* 0x000fe2000bf46270 */
[----:B------:R-:W-:Y:S01]  /*0e50*/  VIADD R5, R4, 0x200 ;  /* 0x0000020004057836 */ /* 0x000fe20000000000 */
[----:B------:R-:W-:Y:S01]  /*0e60*/  ISETP.GE.AND P4, PT, R7, UR17, PT ;  /* 0x0000001107007c0c */ /* 0x000fe2000bf86270 */
[----:B------:R-:W-:-:S03]  /*0e70*/  IMAD.MOV.U32 R12, RZ, RZ, 0x7fffffff ;  /* 0x7fffffffff0c7424 */ /* 0x000fc600078e00ff */
[----:B------:R-:W-:Y:S01]  /*0e80*/  ISETP.GE.AND P5, PT, R5, UR17, PT ;  /* 0x0000001105007c0c */ /* 0x000fe2000bfa6270 */
[----:B------:R-:W-:Y:S01]  /*0e90*/  VIADD R5, R4, 0x300 ;  /* 0x0000030004057836 */ /* 0x000fe20000000000 */
[----:B------:R-:W-:-:S04]  /*0ea0*/  LEA R2, P0, R3, UR18, 0x2 ;  /* 0x0000001203027c11 */ /* 0x000fc8000f8010ff */
[----:B------:R-:W-:Y:S01]  /*0eb0*/  LEA.HI.X R3, R3, UR19, R6, 0x2, P0 ;  /* 0x0000001303037c11 */ /* 0x000fe200080f1406 */
[----:B------:R-:W-:Y:S01]  /*0ec0*/  IMAD.MOV.U32 R11, RZ, RZ, 0x7fffffff ;  /* 0x7fffffffff0b7424 */ /* 0x000fe200078e00ff */
[----:B------:R-:W-:-:S03]  /*0ed0*/  IADD3 R6, PT, PT, R4, 0x280, RZ ;  /* 0x0000028004067810 */ /* 0x000fc60007ffe0ff */
[----:B------:R1:W5:Y:S01]  /*0ee0*/  @!P1 LDG.E R12, desc[UR20][R2.64] ;  /* 0x00000014020c9981 */ /* 0x000362000c1e1900 */
[----:B------:R-:W-:Y:S01]  /*0ef0*/  ISETP.GE.AND P1, PT, R5, UR17, PT ;  /* 0x0000001105007c0c */ /* 0x000fe2000bf26270 */
[----:B------:R-:W-:Y:S01]  /*0f00*/  VIADD R5, R4, 0x380 ;  /* 0x0000038004057836 */ /* 0x000fe20000000000 */
[----:B------:R-:W-:Y:S01]  /*0f10*/  ISETP.GE.AND P0, PT, R6, UR17, PT ;  /* 0x0000001106007c0c */ /* 0x000fe2000bf06270 */
[----:B------:R-:W-:Y:S01]  /*0f20*/  IMAD.MOV.U32 R9, RZ, RZ, 0x7fffffff ;  /* 0x7fffffffff097424 */ /* 0x000fe200078e00ff */
[----:B------:R1:W5:Y:S02]  /*0f30*/  @!P2 LDG.E R11, desc[UR20][R2.64+0x200] ;  /* 0x00020014020ba981 */ /* 0x000364000c1e1900 */
[----:B------:R-:W-:Y:S01]  /*0f40*/  ISETP.GE.AND P2, PT, R5, UR17, PT ;  /* 0x0000001105007c0c */ /* 0x000fe2000bf46270 */
[----:B------:R-:W-:Y:S02]  /*0f50*/  VIADD R5, R4, 0x480 ;  /* 0x0000048004057836 */ /* 0x000fe40000000000 */
[----:B------:R-:W-:Y:S01]  /*0f60*/  IMAD.MOV.U32 R10, RZ, RZ, 0x7fffffff ;  /* 0x7fffffffff0a7424 */ /* 0x000fe200078e00ff */
[----:B------:R1:W5:Y:S01]  /*0f70*/  @!P4 LDG.E R9, desc[UR20][R2.64+0x600] ;  /* 0x000600140209c981 */ /* 0x000362000c1e1900 */
[----:B------:R-:W-:-:S02]  /*0f80*/  MOV R8, 0x7fffffff ;  /* 0x7fffffff00087802 */ /* 0x000fc40000000f00 */
[C---:B------:R-:W-:Y:S02]  /*0f90*/  LOP3.LUT R6, R4.reuse, 0x400, RZ, 0xfc, !PT ;  /* 0x0000040004067812 */ /* 0x040fe400078efcff */
[----:B------:R-:W-:Y:S01]  /*0fa0*/  ISETP.GE.AND P4, PT, R5, UR17, PT ;  /* 0x0000001105007c0c */ /* 0x000fe2000bf86270 */
[----:B------:R-:W-:Y:S01]  /*0fb0*/  VIADD R5, R4, 0x500 ;  /* 0x0000050004057836 */ /* 0x000fe20000000000 */
[----:B------:R1:W5:Y:S01]  /*0fc0*/  @!P3 LDG.E R10, desc[UR20][R2.64+0x400] ;  /* 0x00040014020ab981 */ /* 0x000362000c1e1900 */
[----:B------:R-:W-:Y:S01]  /*0fd0*/  ISETP.GE.AND P3, PT, R6, UR17, PT ;  /* 0x0000001106007c0c */ /* 0x000fe2000bf66270 */
[----:B------:R-:W-:Y:S02]  /*0fe0*/  IMAD.MOV.U32 R6, RZ, RZ, 0x7fffffff ;  /* 0x7fffffffff067424 */ /* 0x000fe400078e00ff */
[----:B------:R1:W5:Y:S01]  /*0ff0*/  @!P5 LDG.E R8, desc[UR20][R2.64+0x800] ;  /* 0x000800140208d981 */ /* 0x000362000c1e1900 */
[----:B------:R-:W-:Y:S01]  /*1000*/  ISETP.GE.AND P5, PT, R5, UR17, PT ;  /* 0x0000001105007c0c */ /* 0x000fe2000bfa6270 */
[----:B------:R-:W-:-:S02]  /*1010*/  VIADD R5, R4, 0x600 ;  /* 0x0000060004057836 */ /* 0x000fc40000000000 */
[----:B------:R-:W-:Y:S01]  /*1020*/  IMAD.MOV.U32 R7, RZ, RZ, 0x7fffffff ;  /* 0x7fffffffff077424 */ /* 0x000fe200078e00ff */
[----:B------:R1:W5:Y:S01]  /*1030*/  @!P1 LDG.E R6, desc[UR20][R2.64+0xc00] ;  /* 0x000c001402069981 */ /* 0x000362000c1e1900 */
[C---:B------:R-:W-:Y:S01]  /*1040*/  VIADD R13, R4.reuse, 0x580 ;  /* 0x00000580040d7836 */ /* 0x040fe20000000000 */
[----:B------:R-:W-:Y:S01]  /*1050*/  ISETP.GE.AND P1, PT, R5, UR17, PT ;  /* 0x0000001105007c0c */ /* 0x000fe2000bf26270 */
[----:B------:R-:W-:Y:S02]  /*1060*/  IMAD.MOV.U32 R5, RZ, RZ, 0x7fffffff ;  /* 0x7fffffffff057424 */ /* 0x000fe400078e00ff */
[----:B------:R-:W-:Y:S01]  /*1070*/  IMAD.MOV.U32 R19, RZ, RZ, 0x7fffffff ;  /* 0x7fffffffff137424 */ /* 0x000fe200078e00ff */
[----:B------:R1:W5:Y:S01]  /*1080*/  @!P0 LDG.E R7, desc[UR20][R2.64+0xa00] ;  /* 0x000a001402078981 */ /* 0x000362000c1e1900 */
[----:B------:R-:W-:Y:S01]  /*1090*/  IMAD.MOV.U32 R18, RZ, RZ, 0x7fffffff ;  /* 0x7fffffffff127424 */ /* 0x000fe200078e00ff */
[----:B------:R-:W-:Y:S01]  /*10a0*/  ISETP.GE.AND P0, PT, R13, UR17, PT ;  /* 0x000000110d007c0c */ /* 0x000fe2000bf06270 */
[C---:B------:R-:W-:Y:S01]  /*10b0*/  VIADD R14, R4.reuse, 0x700 ;  /* 0x00000700040e7836 */ /* 0x040fe20000000000 */
[----:B------:R-:W-:Y:S01]  /*10c0*/  IADD3 R13, PT, PT, R4, 0x680, RZ ;  /* 0x00000680040d7810 */ /* 0x000fe20007ffe0ff */
[----:B------:R1:W5:Y:S03]  /*10d0*/  @!P2 LDG.E R5, desc[UR20][R2.64+0xe00] ;  /* 0x000e00140205a981 */ /* 0x000366000c1e1900 */
[----:B------:R-:W-:Y:S01]  /*10e0*/  ISETP.GE.AND P2, PT, R13, UR17, PT ;  /* 0x000000110d007c0c */ /* 0x000fe2000bf46270 */
[----:B------:R1:W5:Y:S01]  /*10f0*/  @!P3 LDG.E R19, desc[UR20][R2.64+0x1000] ;  /* 0x001000140213b981 */ /* 0x000362000c1e1900 */
[----:B------:R-:W-:-:S03]  /*1100*/  ISETP.GE.AND P3, PT, R14, UR17, PT ;  /* 0x000000110e007c0c */ /* 0x000fc6000bf66270 */
[----:B------:R1:W5:Y:S01]  /*1110*/  @!P4 LDG.E R18, desc[UR20][R2.64+0x1200] ;  /* 0x001200140212c981 */ /* 0x000362000c1e1900 */
[----:B------:R-:W-:Y:S01]  /*1120*/  ISETP.GE.AND P4, PT, R21, UR17, PT ;  /* 0x0000001115007c0c */ /* 0x000fe2000bf86270 */
[----:B------:R-:W-:Y:S01]  /*1130*/  IMAD.MOV.U32 R17, RZ, RZ, 0x7fffffff ;  /* 0x7fffffffff117424 */ /* 0x000fe200078e00ff */
[----:B------:R-:W-:Y:S01]  /*1140*/  MOV R14, 0x7fffffff ;  /* 0x7fffffff000e7802 */ /* 0x000fe20000000f00 */
[----:B------:R-:W-:Y:S02]  /*1150*/  IMAD.MOV.U32 R16, RZ, RZ, 0x7fffffff ;  /* 0x7fffffffff107424 */ /* 0x000fe400078e00ff */
[----:B------:R-:W-:Y:S02]  /*1160*/  IMAD.MOV.U32 R22, RZ, RZ, 0x7fffffff ;  /* 0x7fffffffff167424 */ /* 0x000fe400078e00ff */
        /* <DEDUP_REMOVED lines=8> */
.L_x_147:
[----:B01----:R-:W0:Y:S02]  /*11f0*/  LDC.64 R2, c[0x0][0x398] ;  /* 0x0000e600ff027b82 */ /* 0x003e240000000a00 */
[----:B0-----:R-:W-:-:S13]  /*1200*/  ISETP.GT.AND P0, PT, R3, R2, PT ;  /* 0x000000020300720c */ /* 0x001fda0003f04270 */
[----:B------:R-:W-:Y:S05]  /*1210*/  @!P0 BRA `(.L_x_148) ;  /* 0x0000000400788947 */ /* 0x000fea0003800000 */
[----:B------:R-:W0:Y:S01]  /*1220*/  S2UR UR15, SR_CgaCtaId ;  /* 0x00000000000f79c3 */ /* 0x000e220000008800 */
[----:B-----5:R-:W-:Y:S01]  /*1230*/  LOP3.LUT R15, R15, 0x80000000, RZ, 0x3c, !PT ;  /* 0x800000000f0f7812 */ /* 0x020fe200078e3cff */
[----:B------:R-:W-:Y:S01]  /*1240*/  UMOV UR4, 0x400 ;  /* 0x0000040000047882 */ /* 0x000fe20000000000 */
[----:B------:R-:W-:Y:S01]  /*1250*/  LOP3.LUT R14, R14, 0x80000000, RZ, 0x3c, !PT ;  /* 0x800000000e0e7812 */ /* 0x000fe200078e3cff */
[----:B------:R-:W1:Y:S01]  /*1260*/  LDCU UR16, c[0x0][0x398] ;  /* 0x00007300ff1077ac */ /* 0x000e620008000800 */
[----:B------:R-:W-:Y:S02]  /*1270*/  LOP3.LUT R13, R13, 0x80000000, RZ, 0x3c, !PT ;  /* 0x800000000d0d7812 */ /* 0x000fe400078e3cff */
[----:B------:R-:W-:Y:S02]  /*1280*/  LOP3.LUT R2, R22, 0x80000000, RZ, 0x3c, !PT ;  /* 0x8000000016027812 */ /* 0x000fe400078e3cff */
[----:B------:R-:W-:Y:S02]  /*1290*/  LOP3.LUT R16, R16, 0x80000000, RZ, 0x3c, !PT ;  /* 0x8000000010107812 */ /* 0x000fe400078e3cff */
[----:B------:R-:W-:-:S02]  /*12a0*/  LOP3.LUT R17, R17, 0x80000000, RZ, 0x3c, !PT ;  /* 0x8000000011117812 */ /* 0x000fc400078e3cff */
[----:B------:R-:W-:Y:S02]  /*12b0*/  LOP3.LUT R18, R18, 0x80000000, RZ, 0x3c, !PT ;  /* 0x8000000012127812 */ /* 0x000fe400078e3cff */
[----:B------:R-:W-:Y:S02]  /*12c0*/  LOP3.LUT R19, R19, 0x80000000, RZ, 0x3c, !PT ;  /* 0x8000000013137812 */ /* 0x000fe400078e3cff */
[----:B------:R-:W-:Y:S02]  /*12d0*/  LOP3.LUT R5, R5, 0x80000000, RZ, 0x3c, !PT ;  /* 0x8000000005057812 */ /* 0x000fe400078e3cff */
[----:B------:R-:W-:Y:S02]  /*12e0*/  LOP3.LUT R6, R6, 0x80000000, RZ, 0x3c, !PT ;  /* 0x8000000006067812 */ /* 0x000fe400078e3cff */
[----:B------:R-:W-:Y:S02]  /*12f0*/  LOP3.LUT R7, R7, 0x80000000, RZ, 0x3c, !PT ;  /* 0x8000000007077812 */ /* 0x000fe400078e3cff */
[----:B------:R-:W-:Y:S01]  /*1300*/  LOP3.LUT R8, R8, 0x80000000, RZ, 0x3c, !PT ;  /* 0x8000000008087812 */ /* 0x000fe200078e3cff */
[----:B0-----:R-:W-:Y:S01]  /*1310*/  ULEA UR15, UR15, UR4, 0x18 ;  /* 0x000000040f0f7291 */ /* 0x001fe2000f8ec0ff */
[----:B------:R-:W-:-:S02]  /*1320*/  LOP3.LUT R9, R9, 0x80000000, RZ, 0x3c, !PT ;  /* 0x8000000009097812 */ /* 0x000fc400078e3cff */
[----:B------:R-:W-:Y:S01]  /*1330*/  LOP3.LUT R10, R10, 0x80000000, RZ, 0x3c, !PT ;  /* 0x800000000a0a7812 */ /* 0x000fe200078e3cff */
[----:B------:R-:W-:Y:S01]  /*1340*/  UMOV UR4, URZ ;  /* 0x000000ff00047c82 */ /* 0x000fe20008000000 */
[----:B------:R-:W-:Y:S02]  /*1350*/  LOP3.LUT R11, R11, 0x80000000, RZ, 0x3c, !PT ;  /* 0x800000000b0b7812 */ /* 0x000fe400078e3cff */
[----:B-1----:R-:W-:-:S07]  /*1360*/  LOP3.LUT R12, R12, 0x80000000, RZ, 0x3c, !PT ;  /* 0x800000000c0c7812 */ /* 0x002fce00078e3cff */
.L_x_149:
[----:B------:R-:W-:Y:S01]  /*1370*/  IMAD R22, RZ, RZ, -UR16 ;  /* 0x80000010ff167e24 */ /* 0x000fe2000f8e02ff */
[----:B0-----:R-:W-:Y:S01]  /*1380*/  SHF.R.U32.HI R23, RZ, UR16, R12 ;  /* 0x00000010ff177c19 */ /* 0x001fe2000801160c */
[----:B------:R-:W-:Y:S01]  /*1390*/  IMAD.MOV.U32 R25, RZ, RZ, -0x1 ;  /* 0xffffffffff197424 */ /* 0x000fe200078e00ff */
[----:B------:R-:W-:Y:S01]  /*13a0*/  ULEA UR17, UR4, UR15, 0xa ;  /* 0x0000000f04117291 */ /* 0x000fe2000f8e50ff */
[----:B------:R-:W-:Y:S01]  /*13b0*/  SHF.R.U32.HI R27, RZ, UR16, R10 ;  /* 0x00000010ff1b7c19 */ /* 0x000fe2000801160a */
[----:B------:R-:W-:Y:S01]  /*13c0*/  UIADD3 UR4, UPT, UPT, UR4, 0x1, URZ ;  /* 0x0000000104047890 */ /* 0x000fe2000fffe0ff */
[----:B------:R-:W-:Y:S02]  /*13d0*/  VIADDMNMX R22, R22, R3, 0x8, PT ;  /* 0x0000000816167446 */ /* 0x000fe40003800103 */
[----:B------:R-:W-:Y:S02]  /*13e0*/  SHF.R.U32.HI R29, RZ, UR16, R9 ;  /* 0x00000010ff1d7c19 */ /* 0x000fe40008011609 */
[----:B------:R-:W-:-:S02]  /*13f0*/  SHF.L.U32 R22, R25, R22, RZ ;  /* 0x0000001619167219 */ /* 0x000fc400000006ff */
[----:B------:R-:W-:Y:S02]  /*1400*/  SHF.R.U32.HI R25, RZ, UR16, R11 ;  /* 0x00000010ff197c19 */ /* 0x000fe4000801160b */
[-C--:B------:R-:W-:Y:S02]  /*1410*/  LOP3.LUT R23, R23, R22.reuse, RZ, 0x30, !PT ;  /* 0x0000001617177212 */ /* 0x080fe400078e30ff */
[-C--:B------:R-:W-:Y:S02]  /*1420*/  LOP3.LUT R25, R25, R22.reuse, RZ, 0x30, !PT ;  /* 0x0000001619197212 */ /* 0x080fe400078e30ff */
[----:B------:R-:W-:Y:S02]  /*1430*/  LOP3.LUT R27, R27, R22, RZ, 0x30, !PT ;  /* 0x000000161b1b7212 */ /* 0x000fe400078e30ff */
[----:B------:R-:W-:Y:S02]  /*1440*/  LEA R23, R23, UR17, 0x2 ;  /* 0x0000001117177c11 */ /* 0x000fe4000f8e10ff */
[----:B------:R-:W-:-:S02]  /*1450*/  LEA R25, R25, UR17, 0x2 ;  /* 0x0000001119197c11 */ /* 0x000fc4000f8e10ff */
[----:B------:R-:W-:Y:S01]  /*1460*/  LEA R27, R27, UR17, 0x2 ;  /* 0x000000111b1b7c11 */ /* 0x000fe2000f8e10ff */
[----:B------:R0:W-:Y:S01]  /*1470*/  ATOMS.POPC.INC.32 RZ, [R23+URZ] ;  /* 0x0000000017ff7f8c */ /* 0x0001e2000d8000ff */
[----:B------:R-:W-:Y:S02]  /*1480*/  SHF.R.U32.HI R24, RZ, UR16, R8 ;  /* 0x00000010ff187c19 */ /* 0x000fe40008011608 */
[----:B------:R-:W-:Y:S01]  /*1490*/  SHF.R.U32.HI R26, RZ, UR16, R7 ;  /* 0x00000010ff1a7c19 */ /* 0x000fe20008011607 */
[----:B------:R1:W-:Y:S01]  /*14a0*/  ATOMS.POPC.INC.32 RZ, [R25+URZ] ;  /* 0x0000000019ff7f8c */ /* 0x0003e2000d8000ff */
[-C--:B------:R-:W-:Y:S02]  /*14b0*/  LOP3.LUT R29, R29, R22.reuse, RZ, 0x30, !PT ;  /* 0x000000161d1d7212 */ /* 0x080fe400078e30ff */
[----:B------:R-:W-:Y:S01]  /*14c0*/  LOP3.LUT R24, R24, R22, RZ, 0x30, !PT ;  /* 0x0000001618187212 */ /* 0x000fe200078e30ff */
[----:B------:R2:W-:Y:S01]  /*14d0*/  ATOMS.POPC.INC.32 RZ, [R27+URZ] ;  /* 0x000000001bff7f8c */ /* 0x0005e2000d8000ff */
[----:B0-----:R-:W-:-:S02]  /*14e0*/  SHF.R.U32.HI R23, RZ, UR16, R6 ;  /* 0x00000010ff177c19 */ /* 0x001fc40008011606 */
[-C--:B------:R-:W-:Y:S02]  /*14f0*/  LOP3.LUT R26, R26, R22.reuse, RZ, 0x30, !PT ;  /* 0x000000161a1a7212 */ /* 0x080fe400078e30ff */
[----:B-1----:R-:W-:Y:S02]  /*1500*/  SHF.R.U32.HI R25, RZ, UR16, R5 ;  /* 0x00000010ff197c19 */ /* 0x002fe40008011605 */
[-C--:B------:R-:W-:Y:S02]  /*1510*/  LOP3.LUT R23, R23, R22.reuse, RZ, 0x30, !PT ;  /* 0x0000001617177212 */ /* 0x080fe400078e30ff */
[----:B--2---:R-:W-:Y:S02]  /*1520*/  SHF.R.U32.HI R27, RZ, UR16, R19 ;  /* 0x00000010ff1b7c19 */ /* 0x004fe40008011613 */
[----:B------:R-:W-:Y:S02]  /*1530*/  LEA R29, R29, UR17, 0x2 ;  /* 0x000000111d1d7c11 */ /* 0x000fe4000f8e10ff */
[----:B------:R-:W-:-:S02]  /*1540*/  LOP3.LUT R25, R25, R22, RZ, 0x30, !PT ;  /* 0x0000001619197212 */ /* 0x000fc400078e30ff */
[----:B------:R-:W-:Y:S01]  /*1550*/  LEA R24, R24, UR17, 0x2 ;  /* 0x0000001118187c11 */ /* 0x000fe2000f8e10ff */
[----:B------:R0:W-:Y:S01]  /*1560*/  ATOMS.POPC.INC.32 RZ, [R29+URZ] ;  /* 0x000000001dff7f8c */ /* 0x0001e2000d8000ff */
[----:B------:R-:W-:Y:S02]  /*1570*/  LOP3.LUT R27, R27, R22, RZ, 0x30, !PT ;  /* 0x000000161b1b7212 */ /* 0x000fe400078e30ff */
[----:B------:R-:W-:Y:S01]  /*1580*/  LEA R26, R26, UR17, 0x2 ;  /* 0x000000111a1a7c11 */ /* 0x000fe2000f8e10ff */
[----:B------:R1:W-:Y:S01]  /*1590*/  ATOMS.POPC.INC.32 RZ, [R24+URZ] ;  /* 0x0000000018ff7f8c */ /* 0x0003e2000d8000ff */
[----:B------:R-:W-:Y:S02]  /*15a0*/  LEA R23, R23, UR17, 0x2 ;  /* 0x0000001117177c11 */ /* 0x000fe4000f8e10ff */
[----:B------:R-:W-:Y:S01]  /*15b0*/  LEA R25, R25, UR17, 0x2 ;  /* 0x0000001119197c11 */ /* 0x000fe2000f8e10ff */
[----:B------:R2:W-:Y:S01]  /*15c0*/  ATOMS.POPC.INC.32 RZ, [R26+URZ] ;  /* 0x000000001aff7f8c */ /* 0x0005e2000d8000ff */
[----:B------:R-:W-:-:S02]  /*15d0*/  LEA R27, R27, UR17, 0x2 ;  /* 0x000000111b1b7c11 */ /* 0x000fc4000f8e10ff */
[----:B0-----:R-:W-:Y:S01]  /*15e0*/  SHF.R.U32.HI R29, RZ, UR16, R18 ;  /* 0x00000010ff1d7c19 */ /* 0x001fe20008011612 */
[----:B------:R0:W-:Y:S01]  /*15f0*/  ATOMS.POPC.INC.32 RZ, [R23+URZ] ;  /* 0x0000000017ff7f8c */ /* 0x0001e2000d8000ff */
[----:B-1----:R-:W-:Y:S02]  /*1600*/  SHF.R.U32.HI R24, RZ, UR16, R17 ;  /* 0x00000010ff187c19 */ /* 0x002fe40008011611 */
[----:B------:R-:W-:Y:S01]  /*1610*/  SHF.R.U32.HI R28, RZ, UR16, R15 ;  /* 0x00000010ff1c7c19 */ /* 0x000fe2000801160f */
[----:B------:R1:W-:Y:S01]  /*1620*/  ATOMS.POPC.INC.32 RZ, [R25+URZ] ;  /* 0x0000000019ff7f8c */ /* 0x0003e2000d8000ff */
[----:B--2---:R-:W-:Y:S02]  /*1630*/  SHF.R.U32.HI R26, RZ, UR16, R16 ;  /* 0x00000010ff1a7c19 */ /* 0x004fe40008011610 */
[----:B------:R-:W-:Y:S01]  /*1640*/  LOP3.LUT R29, R29, R22, RZ, 0x30, !PT ;  /* 0x000000161d1d7212 */ /* 0x000fe200078e30ff */
[----:B------:R2:W-:Y:S01]  /*1650*/  ATOMS.POPC.INC.32 RZ, [R27+URZ] ;  /* 0x000000001bff7f8c */ /* 0x0005e2000d8000ff */
[----:B0-----:R-:W-:-:S02]  /*1660*/  SHF.R.U32.HI R23, RZ, UR16, R2 ;  /* 0x00000010ff177c19 */ /* 0x001fc40008011602 */
[-C--:B------:R-:W-:Y:S02]  /*1670*/  LOP3.LUT R24, R24, R22.reuse, RZ, 0x30, !PT ;  /* 0x0000001618187212 */ /* 0x080fe400078e30ff */
[----:B-1----:R-:W-:Y:S02]  /*1680*/  SHF.R.U32.HI R25, RZ, UR16, R13 ;  /* 0x00000010ff197c19 */ /* 0x002fe4000801160d */
[-C--:B------:R-:W-:Y:S02]  /*1690*/  LOP3.LUT R26, R26, R22.reuse, RZ, 0x30, !PT ;  /* 0x000000161a1a7212 */ /* 0x080fe400078e30ff */
[----:B--2---:R-:W-:Y:S01]  /*16a0*/  SHF.R.U32.HI R27, RZ, UR16, R14 ;  /* 0x00000010ff1b7c19 */ /* 0x004fe2000801160e */
[----:B------:R-:W-:Y:S01]  /*16b0*/  UIADD3 UR16, UPT, UPT, UR16, 0x8, URZ ;  /* 0x0000000810107890 */ /* 0x000fe2000fffe0ff */
[----:B------:R-:W-:Y:S02]  /*16c0*/  LOP3.LUT R23, R23, R22, RZ, 0x30, !PT ;  /* 0x0000001617177212 */ /* 0x000fe400078e30ff */
[----:B------:R-:W-:-:S02]  /*16d0*/  LEA R29, R29, UR17, 0x2 ;  /* 0x000000111d1d7c11 */ /* 0x000fc4000f8e10ff */
[-C--:B------:R-:W-:Y:S02]  /*16e0*/  LOP3.LUT R25, R25, R22.reuse, RZ, 0x30, !PT ;  /* 0x0000001619197212 */ /* 0x080fe400078e30ff */
[----:B------:R-:W-:Y:S01]  /*16f0*/  ISETP.LE.AND P0, PT, R3, UR16, PT ;  /* 0x0000001003007c0c */ /* 0x000fe2000bf03270 */
[----:B------:R0:W-:Y:S01]  /*1700*/  ATOMS.POPC.INC.32 RZ, [R29+URZ] ;  /* 0x000000001dff7f8c */ /* 0x0001e2000d8000ff */
[----:B------:R-:W-:Y:S02]  /*1710*/  LEA R24, R24, UR17, 0x2 ;  /* 0x0000001118187c11 */ /* 0x000fe4000f8e10ff */
[-C--:B------:R-:W-:Y:S02]  /*1720*/  LOP3.LUT R27, R27, R22.reuse, RZ, 0x30, !PT ;  /* 0x000000161b1b7212 */ /* 0x080fe400078e30ff */
[----:B------:R-:W-:Y:S01]  /*1730*/  LEA R26, R26, UR17, 0x2 ;  /* 0x000000111a1a7c11 */ /* 0x000fe2000f8e10ff */
[----:B------:R0:W-:Y:S01]  /*1740*/  ATOMS.POPC.INC.32 RZ, [R24+URZ] ;  /* 0x0000000018ff7f8c */ /* 0x0001e2000d8000ff */
[----:B------:R-:W-:-:S02]  /*1750*/  LOP3.LUT R28, R28, R22, RZ, 0x30, !PT ;  /* 0x000000161c1c7212 */ /* 0x000fc400078e30ff */
[----:B------:R-:W-:Y:S01]  /*1760*/  LEA R23, R23, UR17, 0x2 ;  /* 0x0000001117177c11 */ /* 0x000fe2000f8e10ff */
[----:B------:R0:W-:Y:S01]  /*1770*/  ATOMS.POPC.INC.32 RZ, [R26+URZ] ;  /* 0x000000001aff7f8c */ /* 0x0001e2000d8000ff */
[----:B------:R-:W-:Y:S02]  /*1780*/  LEA R25, R25, UR17, 0x2 ;  /* 0x0000001119197c11 */ /* 0x000fe4000f8e10ff */
[----:B------:R-:W-:Y:S01]  /*1790*/  LEA R27, R27, UR17, 0x2 ;  /* 0x000000111b1b7c11 */ /* 0x000fe2000f8e10ff */
[----:B------:R0:W-:Y:S01]  /*17a0*/  ATOMS.POPC.INC.32 RZ, [R23+URZ] ;  /* 0x0000000017ff7f8c */ /* 0x0001e2000d8000ff */
[----:B------:R-:W-:-:S03]  /*17b0*/  LEA R28, R28, UR17, 0x2 ;  /* 0x000000111c1c7c11 */ /* 0x000fc6000f8e10ff */
[----:B------:R0:W-:Y:S04]  /*17c0*/  ATOMS.POPC.INC.32 RZ, [R25+URZ] ;  /* 0x0000000019ff7f8c */ /* 0x0001e8000d8000ff */
[----:B------:R0:W-:Y:S04]  /*17d0*/  ATOMS.POPC.INC.32 RZ, [R27+URZ] ;  /* 0x000000001bff7f8c */ /* 0x0001e8000d8000ff */
[----:B------:R0:W-:Y:S01]  /*17e0*/  ATOMS.POPC.INC.32 RZ, [R28+URZ] ;  /* 0x000000001cff7f8c */ /* 0x0001e2000d8000ff */
[----:B------:R-:W-:Y:S05]  /*17f0*/  @!P0 BRA `(.L_x_149) ;  /* 0xfffffff800dc8947 */ /* 0x000fea000383ffff */
.L_x_148:
[----:B------:R-:W-:Y:S05]  /*1800*/  BRA.U !UP0, `(.L_x_150) ;  /* 0xfffffff108dc7547 */ /* 0x000fea000b83ffff */
.L_x_145:
[----:B------:R-:W-:Y:S01]  /*1810*/  BAR.SYNC.DEFER_BLOCKING 0x0 ;  /* 0x0000000000007b1d */ /* 0x000fe20000010000 */
[----:B------:R-:W-:-:S05]  /*1820*/  ISETP.NE.AND P0, PT, R20, RZ, PT ;  /* 0x000000ff1400720c */ /* 0x000fca0003f05270 */
[----:B------:R-:W-:Y:S08]  /*1830*/  BSSY.RECONVERGENT B0, `(.L_x_151) ;  /* 0x0000164000007945 */ /* 0x000ff00003800200 */
[----:B------:R-:W-:Y:S05]  /*1840*/  @P0 BRA `(.L_x_152) ;  /* 0x0000001400880947 */ /* 0x000fea0003800000 */
[----:B------:R-:W-:Y:S01]  /*1850*/  UISETP.GE.U32.AND UP0, UPT, UR22, 0x7, UPT ;  /* 0x000000071600788c */ /* 0x000fe2000bf06070 */
[----:B0-23--:R-:W-:-:S08]  /*1860*/  IMAD.MOV.U32 R3, RZ, RZ, RZ ;  /* 0x000000ffff037224 */ /* 0x00dfd000078e00ff */
[----:B------:R-:W-:Y:S05]  /*1870*/  BRA.U !UP0, `(.L_x_153) ;  /* 0x00000005085c7547 */ /* 0x000fea000b800000 */
[----:B----4-:R-:W0:Y:S01]  /*1880*/  LDC.64 R2, c[0x0][0x380] ;  /* 0x0000e000ff027b82 */ /* 0x010e220000000a00 */
[----:B-1---5:R-:W-:-:S07]  /*1890*/  IMAD.MOV.U32 R5, RZ, RZ, RZ ;  /* 0x000000ffff057224 */ /* 0x022fce00078e00ff */
.L_x_170:
[----:B----4-:R-:W-:Y:S01]  /*18a0*/  IMAD R7, R5, 0x400, R0 ;  /* 0x0000040005077824 */ /* 0x010fe200078e0200 */
[----:B------:R-:W-:Y:S04]  /*18b0*/  BSSY.RECONVERGENT B1, `(.L_x_154) ;  /* 0x000000f000017945 */ /* 0x000fe80003800200 */
[----:B01----:R-:W1:Y:S04]  /*18c0*/  LDS R18, [R7] ;  /* 0x0000000007127984 */ /* 0x003e680000000800 */
[----:B--23--:R2:W3:Y:S04]  /*18d0*/  LDS R9, [R7+0x400] ;  /* 0x0004000007097984 */ /* 0x00c4e80000000800 */
[----:B------:R2:W4:Y:S04]  /*18e0*/  LDS R22, [R7+0x800] ;  /* 0x0008000007167984 */ /* 0x0005280000000800 */
[----:B------:R2:W0:Y:S04]  /*18f0*/  LDS R14, [R7+0xc00] ;  /* 0x000c0000070e7984 */ /* 0x0004280000000800 */
[----:B------:R2:W0:Y:S04]  /*1900*/  LDS R12, [R7+0x1000] ;  /* 0x00100000070c7984 */ /* 0x0004280000000800 */
[----:B------:R2:W0:Y:S04]  /*1910*/  LDS R6, [R7+0x1400] ;  /* 0x0014000007067984 */ /* 0x0004280000000800 */
[----:B------:R2:W0:Y:S04]  /*1920*/  LDS R8, [R7+0x1800] ;  /* 0x0018000007087984 */ /* 0x0004280000000800 */
[----:B------:R2:W0:Y:S01]  /*1930*/  LDS R10, [R7+0x1c00] ;  /* 0x001c0000070a7984 */ /* 0x0004220000000800 */
[----:B-1----:R-:W-:-:S13]  /*1940*/  ISETP.NE.AND P0, PT, R18, RZ, PT ;  /* 0x000000ff1200720c */ /* 0x002fda0003f05270 */
[----:B--234-:R-:W-:Y:S05]  /*1950*/  @!P0 BRA `(.L_x_155) ;  /* 0x0000000000108947 */ /* 0x01cfea0003800000 */
[----:B------:R-:W-:Y:S01]  /*1960*/  LEA R17, R5, R4, 0x8 ;  /* 0x0000000405117211 */ /* 0x000fe200078e40ff */
[----:B------:R-:W-:-:S04]  /*1970*/  IMAD.MOV.U32 R19, RZ, RZ, RZ ;  /* 0x000000ffff137224 */ /* 0x000fc800078e00ff */
[----:B0-----:R-:W-:-:S05]  /*1980*/  IMAD.WIDE.U32 R16, R17, 0x8, R2 ;  /* 0x0000000811107825 */ /* 0x001fca00078e0002 */
[----:B------:R1:W-:Y:S02]  /*1990*/  REDG.E.ADD.64.STRONG.GPU desc[UR20][R16.64], R18 ;  /* 0x000000121000798e */ /* 0x0003e4000c12e514 */
.L_x_155:
[----:B------:R-:W-:Y:S05]  /*19a0*/  BSYNC.RECONVERGENT B1 ;  /* 0x0000000000017941 */ /* 0x000fea0003800200 */
.L_x_154:
[----:B------:R-:W-:Y:S01]  /*19b0*/  ISETP.NE.AND P6, PT, R9, RZ, PT ;  /* 0x000000ff0900720c */ /* 0x000fe20003fc5270 */
[----:B------:R-:W-:Y:S01]  /*19c0*/  BSSY.RECONVERGENT B1, `(.L_x_156) ;  /* 0x000000e000017945 */ /* 0x000fe20003800200 */
[----:B------:R-:W-:Y:S02]  /*19d0*/  ISETP.NE.AND P0, PT, R22, RZ, PT ;  /* 0x000000ff1600720c */ /* 0x000fe40003f05270 */
[----:B0-----:R-:W-:Y:S02]  /*19e0*/  ISETP.NE.AND P1, PT, R14, RZ, PT ;  /* 0x000000ff0e00720c */ /* 0x001fe40003f25270 */
[----:B------:R-:W-:Y:S02]  /*19f0*/  ISETP.NE.AND P2, PT, R12, RZ, PT ;  /* 0x000000ff0c00720c */ /* 0x000fe40003f45270 */
[----:B------:R-:W-:Y:S02]  /*1a00*/  ISETP.NE.AND P3, PT, R6, RZ, PT ;  /* 0x000000ff0600720c */ /* 0x000fe40003f65270 */
[----:B------:R-:W-:-:S02]  /*1a10*/  ISETP.NE.AND P4, PT, R8, RZ, PT ;  /* 0x000000ff0800720c */ /* 0x000fc40003f85270 */
[----:B------:R-:W-:Y:S01]  /*1a20*/  ISETP.NE.AND P5, PT, R10, RZ, PT ;  /* 0x000000ff0a00720c */ /* 0x000fe20003fa5270 */
[----:B------:R-:W-:-:S12]  /*1a30*/  @!P6 BRA `(.L_x_157) ;  /* 0x000000000018e947 */ /* 0x000fd80003800000 */
[----:B-1----:R-:W-:Y:S02]  /*1a40*/  IMAD R17, R5, 0x100, R4 ;  /* 0x0000010005117824 */ /* 0x002fe400078e0204 */
[----:B------:R-:W-:Y:S02]  /*1a50*/  IMAD.MOV.U32 R18, RZ, RZ, R9 ;  /* 0x000000ffff127224 */ /* 0x000fe400078e0009 */
[----:B------:R-:W-:Y:S02]  /*1a60*/  VIADD R17, R17, 0x100 ;  /* 0x0000010011117836 */ /* 0x000fe40000000000 */
[----:B------:R-:W-:Y:S02]  /*1a70*/  IMAD.MOV.U32 R19, RZ, RZ, RZ ;  /* 0x000000ffff137224 */ /* 0x000fe400078e00ff */
[----:B------:R-:W-:-:S05]  /*1a80*/  IMAD.WIDE.U32 R16, R17, 0x8, R2 ;  /* 0x0000000811107825 */ /* 0x000fca00078e0002 */
[----:B------:R0:W-:Y:S02]  /*1a90*/  REDG.E.ADD.64.STRONG.GPU desc[UR20][R16.64], R18 ;  /* 0x000000121000798e */ /* 0x0001e4000c12e514 */
.L_x_157:
[----:B------:R-:W-:Y:S05]  /*1aa0*/  BSYNC.RECONVERGENT B1 ;  /* 0x0000000000017941 */ /* 0x000fea0003800200 */
.L_x_156:
[----:B------:R-:W-:Y:S04]  /*1ab0*/  BSSY.RECONVERGENT B1, `(.L_x_158) ;  /* 0x0000007000017945 */ /* 0x000fe80003800200 */
[----:B------:R-:W-:Y:S05]  /*1ac0*/  @!P0 BRA `(.L_x_159) ;  /* 0x0000000000148947 */ /* 0x000fea0003800000 */
[----:B01----:R-:W-:Y:S02]  /*1ad0*/  IMAD R17, R5, 0x100, R4 ;  /* 0x0000010005117824 */ /* 0x003fe400078e0204 */
[----:B------:R-:W-:-:S03]  /*1ae0*/  IMAD.MOV.U32 R23, RZ, RZ, RZ ;  /* 0x000000ffff177224 */ /* 0x000fc600078e00ff */
[----:B------:R-:W-:-:S05]  /*1af0*/  IADD3 R17, PT, PT, R17, 0x200, RZ ;  /* 0x0000020011117810 */ /* 0x000fca0007ffe0ff */
[----:B------:R-:W-:-:S05]  /*1b00*/  IMAD.WIDE.U32 R16, R17, 0x8, R2 ;  /* 0x0000000811107825 */ /* 0x000fca00078e0002 */
[----:B------:R2:W-:Y:S02]  /*1b10*/  REDG.E.ADD.64.STRONG.GPU desc[UR20][R16.64], R22 ;  /* 0x000000161000798e */ /* 0x0005e4000c12e514 */
.L_x_159:
[----:B------:R-:W-:Y:S05]  /*1b20*/  BSYNC.RECONVERGENT B1 ;  /* 0x0000000000017941 */ /* 0x000fea0003800200 */
.L_x_158:
[----:B------:R-:W-:Y:S04]  /*1b30*/  BSSY.RECONVERGENT B1, `(.L_x_160) ;  /* 0x0000007000017945 */ /* 0x000fe80003800200 */
[----:B------:R-:W-:Y:S05]  /*1b40*/  @!P1 BRA `(.L_x_161) ;  /* 0x0000000000149947 */ /* 0x000fea0003800000 */
[----:B012---:R-:W-:Y:S02]  /*1b50*/  IMAD R17, R5, 0x100, R4 ;  /* 0x0000010005117824 */ /* 0x007fe400078e0204 */
[----:B------:R-:W-:Y:S02]  /*1b60*/  IMAD.MOV.U32 R15, RZ, RZ, RZ ;  /* 0x000000ffff0f7224 */ /* 0x000fe400078e00ff */
[----:B------:R-:W-:-:S04]  /*1b70*/  VIADD R17, R17, 0x300 ;  /* 0x0000030011117836 */ /* 0x000fc80000000000 */
[----:B------:R-:W-:-:S05]  /*1b80*/  IMAD.WIDE.U32 R16, R17, 0x8, R2 ;  /* 0x0000000811107825 */ /* 0x000fca00078e0002 */
[----:B------:R3:W-:Y:S02]  /*1b90*/  REDG.E.ADD.64.STRONG.GPU desc[UR20][R16.64], R14 ;  /* 0x0000000e1000798e */ /* 0x0007e4000c12e514 */
.L_x_161:
[----:B------:R-:W-:Y:S05]  /*1ba0*/  BSYNC.RECONVERGENT B1 ;  /* 0x0000000000017941 */ /* 0x000fea0003800200 */
.L_x_160:
[----:B------:R-:W-:Y:S04]  /*1bb0*/  BSSY.RECONVERGENT B1, `(.L_x_162) ;  /* 0x0000007000017945 */ /* 0x000fe80003800200 */
[----:B------:R-:W-:Y:S05]  /*1bc0*/  @!P2 BRA `(.L_x_163) ;  /* 0x000000000014a947 */ /* 0x000fea0003800000 */
[----:B---3--:R-:W-:Y:S02]  /*1bd0*/  IMAD R15, R5, 0x100, R4 ;  /* 0x00000100050f7824 */ /* 0x008fe400078e0204 */
[----:B------:R-:W-:Y:S02]  /*1be0*/  HFMA2 R13, -RZ, RZ, 0, 0 ;  /* 0x00000000ff0d7431 */ /* 0x000fe400000001ff */
[----:B------:R-:W-:-:S04]  /*1bf0*/  VIADD R15, R15, 0x400 ;  /* 0x000004000f0f7836 */ /* 0x000fc80000000000 */
[----:B------:R-:W-:-:S05]  /*1c00*/  IMAD.WIDE.U32 R14, R15, 0x8, R2 ;  /* 0x000000080f0e7825 */ /* 0x000fca00078e0002 */
[----:B------:R4:W-:Y:S02]  /*1c10*/  REDG.E.ADD.64.STRONG.GPU desc[UR20][R14.64], R12 ;  /* 0x0000000c0e00798e */ /* 0x0009e4000c12e514 */
.L_x_163:
[----:B------:R-:W-:Y:S05]  /*1c20*/  BSYNC.RECONVERGENT B1 ;  /* 0x0000000000017941 */ /* 0x000fea0003800200 */
.L_x_162:
[----:B------:R-:W-:Y:S04]  /*1c30*/  BSSY.RECONVERGENT B1, `(.L_x_164) ;  /* 0x0000007000017945 */ /* 0x000fe80003800200 */
[----:B------:R-:W-:Y:S05]  /*1c40*/  @!P3 BRA `(.L_x_165) ;  /* 0x000000000014b947 */ /* 0x000fea0003800000 */
[----:B----4-:R-:W-:Y:S02]  /*1c50*/  IMAD R13, R5, 0x100, R4 ;  /* 0x00000100050d7824 */ /* 0x010fe400078e0204 */
[----:B------:R-:W-:Y:S02]  /*1c60*/  IMAD.MOV.U32 R7, RZ, RZ, RZ ;  /* 0x000000ffff077224 */ /* 0x000fe400078e00ff */
[----:B------:R-:W-:-:S04]  /*1c70*/  VIADD R13, R13, 0x500 ;  /* 0x000005000d0d7836 */ /* 0x000fc80000000000 */
[----:B------:R-:W-:-:S05]  /*1c80*/  IMAD.WIDE.U32 R12, R13, 0x8, R2 ;  /* 0x000000080d0c7825 */ /* 0x000fca00078e0002 */
[----:B------:R4:W-:Y:S02]  /*1c90*/  REDG.E.ADD.64.STRONG.GPU desc[UR20][R12.64], R6 ;  /* 0x000000060c00798e */ /* 0x0009e4000c12e514 */
.L_x_165:
[----:B------:R-:W-:Y:S05]  /*1ca0*/  BSYNC.RECONVERGENT B1 ;  /* 0x0000000000017941 */ /* 0x000fea0003800200 */
.L_x_164:
[----:B------:R-:W-:Y:S04]  /*1cb0*/  BSSY.RECONVERGENT B1, `(.L_x_166) ;  /* 0x0000007000017945 */ /* 0x000fe80003800200 */
[----:B------:R-:W-:Y:S05]  /*1cc0*/  @!P4 BRA `(.L_x_167) ;  /* 0x000000000014c947 */ /* 0x000fea0003800000 */
[----:B----4-:R-:W-:Y:S02]  /*1cd0*/  IMAD R7, R5, 0x100, R4 ;  /* 0x0000010005077824 */ /* 0x010fe400078e0204 */
[----:B------:R-:W-:Y:S02]  /*1ce0*/  IMAD.MOV.U32 R9, RZ, RZ, RZ ;  /* 0x000000ffff097224 */ /* 0x000fe400078e00ff */
[----:B------:R-:W-:-:S04]  /*1cf0*/  VIADD R7, R7, 0x600 ;  /* 0x0000060007077836 */ /* 0x000fc80000000000 */
[----:B------:R-:W-:-:S05]  /*1d00*/  IMAD.WIDE.U32 R6, R7, 0x8, R2 ;  /* 0x0000000807067825 */ /* 0x000fca00078e0002 */
[----:B------:R4:W-:Y:S02]  /*1d10*/  REDG.E.ADD.64.STRONG.GPU desc[UR20][R6.64], R8 ;  /* 0x000000080600798e */ /* 0x0009e4000c12e514 */
.L_x_167:
[----:B------:R-:W-:Y:S05]  /*1d20*/  BSYNC.RECONVERGENT B1 ;  /* 0x0000000000017941 */ /* 0x000fea0003800200 */
.L_x_166:
[----:B------:R-:W-:Y:S04]  /*1d30*/  BSSY.RECONVERGENT B1, `(.L_x_168) ;  /* 0x0000007000017945 */ /* 0x000fe80003800200 */
[----:B------:R-:W-:Y:S05]  /*1d40*/  @!P5 BRA `(.L_x_169) ;  /* 0x000000000014d947 */ /* 0x000fea0003800000 */
[----:B----4-:R-:W-:Y:S01]  /*1d50*/  LEA R7, R5, R4, 0x8 ;  /* 0x0000000405077211 */ /* 0x010fe200078e40ff */
[----:B------:R-:W-:-:S04]  /*1d60*/  IMAD.MOV.U32 R11, RZ, RZ, RZ ;  /* 0x000000ffff0b7224 */ /* 0x000fc800078e00ff */
[----:B------:R-:W-:-:S04]  /*1d70*/  VIADD R7, R7, 0x700 ;  /* 0x0000070007077836 */ /* 0x000fc80000000000 */
[----:B------:R-:W-:-:S05]  /*1d80*/  IMAD.WIDE.U32 R6, R7, 0x8, R2 ;  /* 0x0000000807067825 */ /* 0x000fca00078e0002 */
[----:B------:R4:W-:Y:S02]  /*1d90*/  REDG.E.ADD.64.STRONG.GPU desc[UR20][R6.64], R10 ;  /* 0x0000000a0600798e */ /* 0x0009e4000c12e514 */
.L_x_169:
[----:B------:R-:W-:Y:S05]  /*1da0*/  BSYNC.RECONVERGENT B1 ;  /* 0x0000000000017941 */ /* 0x000fea0003800200 */
.L_x_168:
[----:B------:R-:W-:-:S05]  /*1db0*/  VIADD R5, R5, 0x8 ;  /* 0x0000000805057836 */ /* 0x000fca0000000000 */
[----:B------:R-:W-:-:S13]  /*1dc0*/  ISETP.NE.AND P0, PT, R5, UR27, PT ;  /* 0x0000001b05007c0c */ /* 0x000fda000bf05270 */
[----:B------:R-:W-:Y:S05]  /*1dd0*/  @P0 BRA `(.L_x_170) ;  /* 0xfffffff800b00947 */ /* 0x000fea000383ffff */
[----:B------:R-:W-:-:S07]  /*1de0*/  IMAD.U32 R3, RZ, RZ, UR27 ;  /* 0x0000001bff037e24 */ /* 0x000fce000f8e00ff */
.L_x_153:
[----:B------:R-:W-:Y:S02]  /*1df0*/  UISETP.NE.AND UP0, UPT, UR24, URZ, UPT ;  /* 0x000000ff1800728c */ /* 0x000fe4000bf05270 */
[----:B----45:R-:W-:Y:S02]  /*1e00*/  IMAD.U32 R8, RZ, RZ, UR24 ;  /* 0x00000018ff087e24 */ /* 0x030fe4000f8e00ff */
[----:B-1----:R-:W-:-:S03]  /*1e10*/  IMAD.U32 R5, RZ, RZ, UR25 ;  /* 0x00000019ff057e24 */ /* 0x002fc6000f8e00ff */
[----:B------:R-:W-:Y:S01]  /*1e20*/  IADD3 R8, PT, PT, R8, -0x1, RZ ;  /* 0xffffffff08087810 */ /* 0x000fe20007ffe0ff */
[----:B------:R-:W-:Y:S01]  /*1e30*/  VIADD R5, R5, 0xffffffff ;  /* 0xffffffff05057836 */ /* 0x000fe20000000000 */
[----:B------:R-:W-:Y:S06]  /*1e40*/  BRA.U !UP0, `(.L_x_171) ;  /* 0x0000000508707547 */ /* 0x000fec000b800000 */
[----:B------:R-:W-:-:S13]  /*1e50*/  ISETP.GE.U32.AND P0, PT, R8, 0x3, PT ;  /* 0x000000030800780c */ /* 0x000fda0003f06070 */
[----:B------:R-:W-:Y:S05]  /*1e60*/  @!P0 BRA `(.L_x_172) ;  /* 0x0000000000bc8947 */ /* 0x000fea0003800000 */
[----:B------:R-:W-:Y:S01]  /*1e70*/  IMAD R7, R3, 0x400, R0 ;  /* 0x0000040003077824 */ /* 0x000fe200078e0200 */
[----:B------:R-:W-:Y:S04]  /*1e80*/  BSSY.RECONVERGENT B1, `(.L_x_173) ;  /* 0x000000f000017945 */ /* 0x000fe80003800200 */
[----:B------:R-:W1:Y:S04]  /*1e90*/  LDS R12, [R7] ;  /* 0x00000000070c7984 */ /* 0x000e680000000800 */
[----:B------:R-:W4:Y:S04]  /*1ea0*/  LDS R9, [R7+0x400] ;  /* 0x0004000007097984 */ /* 0x000f280000000800 */
[----:B------:R-:W5:Y:S04]  /*1eb0*/  LDS R6, [R7+0x800] ;  /* 0x0008000007067984 */ /* 0x000f680000000800 */
[----:B------:R-:W0:Y:S01]  /*1ec0*/  LDS R2, [R7+0xc00] ;  /* 0x000c000007027984 */ /* 0x000e220000000800 */
[----:B-1----:R-:W-:-:S02]  /*1ed0*/  ISETP.NE.AND P0, PT, R12, RZ, PT ;  /* 0x000000ff0c00720c */ /* 0x002fc40003f05270 */
[----:B----4-:R-:W-:Y:S02]  /*1ee0*/  ISETP.NE.AND P1, PT, R9, RZ, PT ;  /* 0x000000ff0900720c */ /* 0x010fe40003f25270 */
[----:B-----5:R-:W-:Y:S02]  /*1ef0*/  ISETP.NE.AND P2, PT, R6, RZ, PT ;  /* 0x000000ff0600720c */ /* 0x020fe40003f45270 */
[----:B0-----:R-:W-:-:S07]  /*1f00*/  ISETP.NE.AND P3, PT, R2, RZ, PT ;  /* 0x000000ff0200720c */ /* 0x001fce0003f65270 */
[----:B------:R-:W-:Y:S06]  /*1f10*/  @!P0 BRA `(.L_x_174) ;  /* 0x0000000000148947 */ /* 0x000fec0003800000 */
[----:B------:R-:W0:Y:S01]  /*1f20*/  LDC.64 R10, c[0x0][0x380] ;  /* 0x0000e000ff0a7b82 */ /* 0x000e220000000a00 */
[----:B------:R-:W-:Y:S02]  /*1f30*/  IMAD R7, R3, 0x100, R4 ;  /* 0x0000010003077824 */ /* 0x000fe400078e0204 */
[----:B------:R-:W-:Y:S02]  /*1f40*/  IMAD.MOV.U32 R13, RZ, RZ, RZ ;  /* 0x000000ffff0d7224 */ /* 0x000fe400078e00ff */
[----:B0-----:R-:W-:-:S05]  /*1f50*/  IMAD.WIDE.U32 R10, R7, 0x8, R10 ;  /* 0x00000008070a7825 */ /* 0x001fca00078e000a */
[----:B------:R0:W-:Y:S02]  /*1f60*/  REDG.E.ADD.64.STRONG.GPU desc[UR20][R10.64], R12 ;  /* 0x0000000c0a00798e */ /* 0x0001e4000c12e514 */
.L_x_174:
[----:B------:R-:W-:Y:S05]  /*1f70*/  BSYNC.RECONVERGENT B1 ;  /* 0x0000000000017941 */ /* 0x000fea0003800200 */
.L_x_173:
[----:B------:R-:W-:Y:S04]  /*1f80*/  BSSY.RECONVERGENT B1, `(.L_x_175) ;  /* 0x0000009000017945 */ /* 0x000fe80003800200 */
[----:B------:R-:W-:Y:S05]  /*1f90*/  @!P1 BRA `(.L_x_176) ;  /* 0x00000000001c9947 */ /* 0x000fea0003800000 */
[----:B0-----:R-:W0:Y:S01]  /*1fa0*/  LDC.64 R10, c[0x0][0x380] ;  /* 0x0000e000ff0a7b82 */ /* 0x001e220000000a00 */
[----:B------:R-:W-:Y:S01]  /*1fb0*/  IMAD R7, R3, 0x100, R4 ;  /* 0x0000010003077824 */ /* 0x000fe200078e0204 */
[----:B------:R-:W-:Y:S01]  /*1fc0*/  MOV R12, R9 ;  /* 0x00000009000c7202 */ /* 0x000fe20000000f00 */
[----:B------:R-:W-:Y:S02]  /*1fd0*/  IMAD.MOV.U32 R13, RZ, RZ, RZ ;  /* 0x000000ffff0d7224 */ /* 0x000fe400078e00ff */
[----:B------:R-:W-:-:S04]  /*1fe0*/  VIADD R7, R7, 0x100 ;  /* 0x0000010007077836 */ /* 0x000fc80000000000 */
[----:B0-----:R-:W-:-:S05]  /*1ff0*/  IMAD.WIDE.U32 R10, R7, 0x8, R10 ;  /* 0x00000008070a7825 */ /* 0x001fca00078e000a */
[----:B------:R1:W-:Y:S02]  /*2000*/  REDG.E.ADD.64.STRONG.GPU desc[UR20][R10.64], R12 ;  /* 0x0000000c0a00798e */ /* 0x0003e4000c12e514 */
.L_x_176:
[----:B------:R-:W-:Y:S05]  /*2010*/  BSYNC.RECONVERGENT B1 ;  /* 0x0000000000017941 */ /* 0x000fea0003800200 */
.L_x_175:
[----:B------:R-:W-:Y:S04]  /*2020*/  BSSY.RECONVERGENT B1, `(.L_x_177) ;  /* 0x0000008000017945 */ /* 0x000fe80003800200 */
[----:B------:R-:W-:Y:S05]  /*2030*/  @!P2 BRA `(.L_x_178) ;  /* 0x000000000018a947 */ /* 0x000fea0003800000 */
[----:B01----:R-:W0:Y:S01]  /*2040*/  LDC.64 R10, c[0x0][0x380] ;  /* 0x0000e000ff0a7b82 */ /* 0x003e220000000a00 */
[----:B------:R-:W-:-:S04]  /*2050*/  IMAD R7, R3, 0x100, R4 ;  /* 0x0000010003077824 */ /* 0x000fc800078e0204 */
[----:B------:R-:W-:-:S04]  /*2060*/  VIADD R7, R7, 0x200 ;  /* 0x0000020007077836 */ /* 0x000fc80000000000 */
[----:B0-----:R-:W-:-:S04]  /*2070*/  IMAD.WIDE.U32 R10, R7, 0x8, R10 ;  /* 0x00000008070a7825 */ /* 0x001fc800078e000a */
[----:B------:R-:W-:-:S05]  /*2080*/  IMAD.MOV.U32 R7, RZ, RZ, RZ ;  /* 0x000000ffff077224 */ /* 0x000fca00078e00ff */
[----:B------:R4:W-:Y:S02]  /*2090*/  REDG.E.ADD.64.STRONG.GPU desc[UR20][R10.64], R6 ;  /* 0x000000060a00798e */ /* 0x0009e4000c12e514 */
.L_x_178:
[----:B------:R-:W-:Y:S05]  /*20a0*/  BSYNC.RECONVERGENT B1 ;  /* 0x0000000000017941 */ /* 0x000fea0003800200 */
.L_x_177:
[----:B------:R-:W-:Y:S04]  /*20b0*/  BSSY.RECONVERGENT B1, `(.L_x_179) ;  /* 0x0000009000017945 */ /* 0x000fe80003800200 */
[----:B------:R-:W-:Y:S05]  /*20c0*/  @!P3 BRA `(.L_x_180) ;  /* 0x00000000001cb947 */ /* 0x000fea0003800000 */
[----:B----4-:R-:W4:Y:S01]  /*20d0*/  LDC.64 R6, c[0x0][0x380] ;  /* 0x0000e000ff067b82 */ /* 0x010f220000000a00 */
[----:B------:R-:W-:Y:S01]  /*20e0*/  IMAD R9, R3, 0x100, R4 ;  /* 0x0000010003097824 */ /* 0x000fe200078e0204 */
[----:B01----:R-:W-:Y:S01]  /*20f0*/  MOV R10, R2 ;  /* 0x00000002000a7202 */ /* 0x003fe20000000f00 */
[----:B------:R-:W-:Y:S02]  /*2100*/  IMAD.MOV.U32 R11, RZ, RZ, RZ ;  /* 0x000000ffff0b7224 */ /* 0x000fe400078e00ff */
[----:B------:R-:W-:-:S04]  /*2110*/  VIADD R9, R9, 0x300 ;  /* 0x0000030009097836 */ /* 0x000fc80000000000 */
[----:B----4-:R-:W-:-:S05]  /*2120*/  IMAD.WIDE.U32 R6, R9, 0x8, R6 ;  /* 0x0000000809067825 */ /* 0x010fca00078e0006 */
[----:B------:R0:W-:Y:S02]  /*2130*/  REDG.E.ADD.64.STRONG.GPU desc[UR20][R6.64], R10 ;  /* 0x0000000a0600798e */ /* 0x0001e4000c12e514 */
.L_x_180:
[----:B------:R-:W-:Y:S05]  /*2140*/  BSYNC.RECONVERGENT B1 ;  /* 0x0000000000017941 */ /* 0x000fea0003800200 */
.L_x_179:
[----:B------:R-:W-:-:S07]  /*2150*/  VIADD R3, R3, 0x4 ;  /* 0x0000000403037836 */ /* 0x000fce0000000000 */
.L_x_172:
[----:B------:R-:W-:Y:S01]  /*2160*/  UISETP.NE.AND UP0, UPT, UR25, URZ, UPT ;  /* 0x000000ff1900728c */ /* 0x000fe2000bf05270 */
[----:B------:R-:W-:Y:S08]  /*2170*/  BSSY.RECONVERGENT B1, `(.L_x_171) ;  /* 0x0000029000017945 */ /* 0x000ff00003800200 */
[----:B------:R-:W-:Y:S05]  /*2180*/  BRA.U !UP0, `(.L_x_181) ;  /* 0x00000001089c7547 */ /* 0x000fea000b800000 */
[----:B------:R-:W-:-:S13]  /*2190*/  ISETP.NE.AND P0, PT, R5, RZ, PT ;  /* 0x000000ff0500720c */ /* 0x000fda0003f05270 */
[----:B------:R-:W-:Y:S05]  /*21a0*/  @!P0 BRA `(.L_x_182) ;  /* 0x0000000000648947 */ /* 0x000fea0003800000 */
[----:B0---4-:R-:W-:Y:S01]  /*21b0*/  IMAD R6, R3, 0x400, R0 ;  /* 0x0000040003067824 */ /* 0x011fe200078e0200 */
[----:B------:R-:W-:Y:S04]  /*21c0*/  BSSY.RECONVERGENT B2, `(.L_x_183) ;  /* 0x000000c000027945 */ /* 0x000fe80003800200 */
[----:B------:R-:W0:Y:S04]  /*21d0*/  LDS R2, [R6] ;  /* 0x0000000006027984 */ /* 0x000e280000000800 */
[----:B------:R-:W4:Y:S01]  /*21e0*/  LDS R9, [R6+0x400] ;  /* 0x0004000006097984 */ /* 0x000f220000000800 */
[----:B0-----:R-:W-:-:S02]  /*21f0*/  ISETP.NE.AND P0, PT, R2, RZ, PT ;  /* 0x000000ff0200720c */ /* 0x001fc40003f05270 */
[----:B----4-:R-:W-:-:S11]  /*2200*/  ISETP.NE.AND P1, PT, R9, RZ, PT ;  /* 0x000000ff0900720c */ /* 0x010fd60003f25270 */
[----:B------:R-:W-:Y:S05]  /*2210*/  @!P0 BRA `(.L_x_184) ;  /* 0x0000000000188947 */ /* 0x000fea0003800000 */
[----:B------:R-:W0:Y:S01]  /*2220*/  LDC.64 R6, c[0x0][0x380] ;  /* 0x0000e000ff067b82 */ /* 0x000e220000000a00 */
[----:B-1----:R-:W-:-:S04]  /*2230*/  IMAD R11, R3, 0x100, R4 ;  /* 0x00000100030b7824 */ /* 0x002fc800078e0204 */
[----:B0-----:R-:W-:-:S04]  /*2240*/  IMAD.WIDE.U32 R10, R11, 0x8, R6 ;  /* 0x000000080b0a7825 */ /* 0x001fc800078e0006 */
[----:B------:R-:W-:Y:S02]  /*2250*/  IMAD.MOV.U32 R6, RZ, RZ, R2 ;  /* 0x000000ffff067224 */ /* 0x000fe400078e0002 */
[----:B------:R-:W-:-:S05]  /*2260*/  IMAD.MOV.U32 R7, RZ, RZ, RZ ;  /* 0x000000ffff077224 */ /* 0x000fca00078e00ff */
[----:B------:R0:W-:Y:S02]  /*2270*/  REDG.E.ADD.64.STRONG.GPU desc[UR20][R10.64], R6 ;  /* 0x000000060a00798e */ /* 0x0001e4000c12e514 */
.L_x_184:
[----:B------:R-:W-:Y:S05]  /*2280*/  BSYNC.RECONVERGENT B2 ;  /* 0x0000000000027941 */ /* 0x000fea0003800200 */
.L_x_183:
[----:B------:R-:W-:Y:S04]  /*2290*/  BSSY.RECONVERGENT B2, `(.L_x_185) ;  /* 0x0000009000027945 */ /* 0x000fe80003800200 */
[----:B------:R-:W-:Y:S05]  /*22a0*/  @!P1 BRA `(.L_x_186) ;  /* 0x00000000001c9947 */ /* 0x000fea0003800000 */
[----:B0-----:R-:W0:Y:S01]  /*22b0*/  LDC.64 R6, c[0x0][0x380] ;  /* 0x0000e000ff067b82 */ /* 0x001e220000000a00 */
[----:B------:R-:W-:-:S05]  /*22c0*/  LEA R2, R3, R4, 0x8 ;  /* 0x0000000403027211 */ /* 0x000fca00078e40ff */
[----:B-1----:R-:W-:-:S04]  /*22d0*/  VIADD R11, R2, 0x100 ;  /* 0x00000100020b7836 */ /* 0x002fc80000000000 */
[----:B0-----:R-:W-:-:S04]  /*22e0*/  IMAD.WIDE.U32 R10, R11, 0x8, R6 ;  /* 0x000000080b0a7825 */ /* 0x001fc800078e0006 */
[----:B------:R-:W-:Y:S02]  /*22f0*/  IMAD.MOV.U32 R6, RZ, RZ, R9 ;  /* 0x000000ffff067224 */ /* 0x000fe400078e0009 */
[----:B------:R-:W-:-:S05]  /*2300*/  IMAD.MOV.U32 R7, RZ, RZ, RZ ;  /* 0x000000ffff077224 */ /* 0x000fca00078e00ff */
[----:B------:R4:W-:Y:S02]  /*2310*/  REDG.E.ADD.64.STRONG.GPU desc[UR20][R10.64], R6 ;  /* 0x000000060a00798e */ /* 0x0009e4000c12e514 */
.L_x_186:
[----:B------:R-:W-:Y:S05]  /*2320*/  BSYNC.RECONVERGENT B2 ;  /* 0x0000000000027941 */ /* 0x000fea0003800200 */
.L_x_185:
[----:B------:R-:W-:-:S07]  /*2330*/  VIADD R3, R3, 0x2 ;  /* 0x0000000203037836 */ /* 0x000fce0000000000 */
.L_x_182:
[----:B------:R-:W-:-:S09]  /*2340*/  UISETP.NE.AND UP0, UPT, UR9, URZ, UPT ;  /* 0x000000ff0900728c */ /* 0x000fd2000bf05270 */
[----:B------:R-:W-:Y:S05]  /*2350*/  BRA.U !UP0, `(.L_x_181) ;  /* 0x0000000108287547 */ /* 0x000fea000b800000 */
[----:B------:R-:W-:-:S05]  /*2360*/  IMAD R2, R3, 0x400, R0 ;  /* 0x0000040003027824 */ /* 0x000fca00078e0200 */
[----:B------:R-:W5:Y:S02]  /*2370*/  LDS R9, [R2] ;  /* 0x0000000002097984 */ /* 0x000f640000000800 */
[----:B-----5:R-:W-:-:S13]  /*2380*/  ISETP.NE.AND P0, PT, R9, RZ, PT ;  /* 0x000000ff0900720c */ /* 0x020fda0003f05270 */
[----:B------:R-:W-:Y:S05]  /*2390*/  @!P0 BRA `(.L_x_181) ;  /* 0x0000000000188947 */ /* 0x000fea0003800000 */
[----:B0---4-:R-:W0:Y:S01]  /*23a0*/  LDC.64 R6, c[0x0][0x380] ;  /* 0x0000e000ff067b82 */ /* 0x011e220000000a00 */
[----:B------:R-:W-:-:S04]  /*23b0*/  IMAD R3, R3, 0x100, R4 ;  /* 0x0000010003037824 */ /* 0x000fc800078e0204 */
[----:B0-----:R-:W-:Y:S01]  /*23c0*/  IMAD.WIDE.U32 R2, R3, 0x8, R6 ;  /* 0x0000000803027825 */ /* 0x001fe200078e0006 */
[----:B------:R-:W-:-:S03]  /*23d0*/  MOV R6, R9 ;  /* 0x0000000900067202 */ /* 0x000fc60000000f00 */
[----:B------:R-:W-:-:S05]  /*23e0*/  IMAD.MOV.U32 R7, RZ, RZ, RZ ;  /* 0x000000ffff077224 */ /* 0x000fca00078e00ff */
[----:B------:R0:W-:Y:S02]  /*23f0*/  REDG.E.ADD.64.STRONG.GPU desc[UR20][R2.64], R6 ;  /* 0x000000060200798e */ /* 0x0001e4000c12e514 */
.L_x_181:
[----:B------:R-:W-:Y:S05]  /*2400*/  BSYNC.RECONVERGENT B1 ;  /* 0x0000000000017941 */ /* 0x000fea0003800200 */
.L_x_171:
[----:B------:R-:W-:-:S13]  /*2410*/  ISETP.GT.U32.AND P0, PT, R4, 0x7f, PT ;  /* 0x0000007f0400780c */ /* 0x000fda0003f04070 */
[----:B------:R-:W-:Y:S05]  /*2420*/  @P0 BRA `(.L_x_152) ;  /* 0x0000000800900947 */ /* 0x000fea0003800000 */
[----:B------:R-:W-:Y:S01]  /*2430*/  UISETP.GE.U32.AND UP0, UPT, UR22, 0x7, UPT ;  /* 0x000000071600788c */ /* 0x000fe2000bf06070 */
[----:B0-----:R-:W-:-:S08]  /*2440*/  IMAD.MOV.U32 R3, RZ, RZ, RZ ;  /* 0x000000ffff037224 */ /* 0x001fd000078e00ff */
[----:B------:R-:W-:Y:S05]  /*2450*/  BRA.U !UP0, `(.L_x_187) ;  /* 0x0000000508147547 */ /* 0x000fea000b800000 */
[----:B------:R-:W0:Y:S01]  /*2460*/  LDC.64 R2, c[0x0][0x380] ;  /* 0x0000e000ff027b82 */ /* 0x000e220000000a00 */
[----:B------:R-:W-:-:S07]  /*2470*/  IMAD.MOV.U32 R9, RZ, RZ, RZ ;  /* 0x000000ffff097224 */ /* 0x000fce00078e00ff */
.L_x_204:
[C---:B01--4-:R-:W-:Y:S01]  /*2480*/  IMAD R11, R9.reuse, 0x400, R0 ;  /* 0x00000400090b7824 */ /* 0x053fe200078e0200 */
[----:B------:R-:W-:Y:S01]  /*2490*/  BSSY.RECONVERGENT B1, `(.L_x_188) ;  /* 0x0000011000017945 */ /* 0x000fe20003800200 */
[C---:B--23--:R-:W-:Y:S02]  /*24a0*/  IMAD R7, R9.reuse, 0x100, R4 ;  /* 0x0000010009077824 */ /* 0x04cfe400078e0204 */
[----:B------:R-:W-:Y:S01]  /*24b0*/  VIADD R9, R9, 0x8 ;  /* 0x0000000809097836 */ /* 0x000fe20000000000 */
[----:B---3--:R-:W1:Y:S01]  /*24c0*/  LDS R14, [R11+0x200] ;  /* 0x000200000b0e7984 */ /* 0x008e620000000800 */
[----:B0-----:R-:W-:-:S03]  /*24d0*/  IMAD.WIDE.U32 R6, R7, 0x8, R2 ;  /* 0x0000000807067825 */ /* 0x001fc600078e0002 */
[----:B------:R-:W0:Y:S04]  /*24e0*/  LDS R13, [R11+0x600] ;  /* 0x000600000b0d7984 */ /* 0x000e280000000800 */
[----:B--2---:R2:W3:Y:S04]  /*24f0*/  LDS R17, [R11+0xa00] ;  /* 0x000a00000b117984 */ /* 0x0044e80000000800 */
[----:B------:R2:W4:Y:S04]  /*2500*/  LDS R18, [R11+0xe00] ;  /* 0x000e00000b127984 */ /* 0x0005280000000800 */
[----:B------:R2:W2:Y:S04]  /*2510*/  LDS R19, [R11+0x1200] ;  /* 0x001200000b137984 */ /* 0x0004a80000000800 */
[----:B------:R0:W2:Y:S04]  /*2520*/  LDS R16, [R11+0x1600] ;  /* 0x001600000b107984 */ /* 0x0000a80000000800 */
[----:B------:R0:W2:Y:S04]  /*2530*/  LDS R12, [R11+0x1a00] ;  /* 0x001a00000b0c7984 */ /* 0x0000a80000000800 */
[----:B------:R0:W2:Y:S01]  /*2540*/  LDS R10, [R11+0x1e00] ;  /* 0x001e00000b0a7984 */ /* 0x0000a20000000800 */
[----:B-1----:R-:W-:-:S02]  /*2550*/  ISETP.NE.AND P0, PT, R14, RZ, PT ;  /* 0x000000ff0e00720c */ /* 0x002fc40003f05270 */
[----:B0-----:R-:W-:-:S11]  /*2560*/  ISETP.NE.AND P1, PT, R13, RZ, PT ;  /* 0x000000ff0d00720c */ /* 0x001fd60003f25270 */
[----:B---34-:R-:W-:Y:S05]  /*2570*/  @!P0 BRA `(.L_x_189) ;  /* 0x0000000000088947 */ /* 0x018fea0003800000 */
[----:B------:R-:W-:-:S05]  /*2580*/  HFMA2 R15, -RZ, RZ, 0, 0 ;  /* 0x00000000ff0f7431 */ /* 0x000fca00000001ff */
[----:B------:R0:W-:Y:S02]  /*2590*/  REDG.E.ADD.64.STRONG.GPU desc[UR20][R6.64+0x400], R14 ;  /* 0x0004000e0600798e */ /* 0x0001e4000c12e514 */
.L_x_189:
[----:B------:R-:W-:Y:S05]  /*25a0*/  BSYNC.RECONVERGENT B1 ;  /* 0x0000000000017941 */ /* 0x000fea0003800200 */
.L_x_188:
[----:B------:R-:W-:Y:S04]  /*25b0*/  BSSY.RECONVERGENT B1, `(.L_x_190) ;  /* 0x0000005000017945 */ /* 0x000fe80003800200 */
[----:B------:R-:W-:Y:S05]  /*25c0*/  @!P1 BRA `(.L_x_191) ;  /* 0x00000000000c9947 */ /* 0x000fea0003800000 */
[----:B0-----:R-:W-:Y:S02]  /*25d0*/  IMAD.MOV.U32 R14, RZ, RZ, R13 ;  /* 0x000000ffff0e7224 */ /* 0x001fe400078e000d */
[----:B------:R-:W-:-:S05]  /*25e0*/  IMAD.MOV.U32 R15, RZ, RZ, RZ ;  /* 0x000000ffff0f7224 */ /* 0x000fca00078e00ff */
[----:B------:R1:W-:Y:S02]  /*25f0*/  REDG.E.ADD.64.STRONG.GPU desc[UR20][R6.64+0xc00], R14 ;  /* 0x000c000e0600798e */ /* 0x0003e4000c12e514 */
.L_x_191:
[----:B------:R-:W-:Y:S05]  /*2600*/  BSYNC.RECONVERGENT B1 ;  /* 0x0000000000017941 */ /* 0x000fea0003800200 */
.L_x_190:
[----:B------:R-:W-:Y:S01]  /*2610*/  ISETP.NE.AND P6, PT, R17, RZ, PT ;  /* 0x000000ff1100720c */ /* 0x000fe20003fc5270 */
[----:B------:R-:W-:Y:S01]  /*2620*/  BSSY.RECONVERGENT B1, `(.L_x_192) ;  /* 0x000000b000017945 */ /* 0x000fe20003800200 */
[----:B------:R-:W-:Y:S02]  /*2630*/  ISETP.NE.AND P0, PT, R9, UR27, PT ;  /* 0x0000001b09007c0c */ /* 0x000fe4000bf05270 */
[----:B------:R-:W-:Y:S02]  /*2640*/  ISETP.NE.AND P1, PT, R18, RZ, PT ;  /* 0x000000ff1200720c */ /* 0x000fe40003f25270 */
[----:B--2---:R-:W-:Y:S02]  /*2650*/  ISETP.NE.AND P2, PT, R19, RZ, PT ;  /* 0x000000ff1300720c */ /* 0x004fe40003f45270 */
[----:B------:R-:W-:Y:S02]  /*2660*/  ISETP.NE.AND P3, PT, R16, RZ, PT ;  /* 0x000000ff1000720c */ /* 0x000fe40003f65270 */
[----:B------:R-:W-:-:S02]  /*2670*/  ISETP.NE.AND P4, PT, R12, RZ, PT ;  /* 0x000000ff0c00720c */ /* 0x000fc40003f85270 */
[----:B------:R-:W-:Y:S01]  /*2680*/  ISETP.NE.AND P5, PT, R10, RZ, PT ;  /* 0x000000ff0a00720c */ /* 0x000fe20003fa5270 */
[----:B------:R-:W-:-:S12]  /*2690*/  @!P6 BRA `(.L_x_193) ;  /* 0x00000000000ce947 */ /* 0x000fd80003800000 */
[----:B01----:R-:W-:Y:S02]  /*26a0*/  IMAD.MOV.U32 R14, RZ, RZ, R17 ;  /* 0x000000ffff0e7224 */ /* 0x003fe400078e0011 */
[----:B------:R-:W-:-:S05]  /*26b0*/  IMAD.MOV.U32 R15, RZ, RZ, RZ ;  /* 0x000000ffff0f7224 */ /* 0x000fca00078e00ff */
[----:B------:R2:W-:Y:S02]  /*26c0*/  REDG.E.ADD.64.STRONG.GPU desc[UR20][R6.64+0x1400], R14 ;  /* 0x0014000e0600798e */ /* 0x0005e4000c12e514 */
.L_x_193:
[----:B------:R-:W-:Y:S05]  /*26d0*/  BSYNC.RECONVERGENT B1 ;  /* 0x0000000000017941 */ /* 0x000fea0003800200 */
.L_x_192:
[----:B------:R-:W-:Y:S04]  /*26e0*/  BSSY.RECONVERGENT B1, `(.L_x_194) ;  /* 0x0000005000017945 */ /* 0x000fe80003800200 */
[----:B------:R-:W-:Y:S05]  /*26f0*/  @!P1 BRA `(.L_x_195) ;  /* 0x00000000000c9947 */ /* 0x000fea0003800000 */
[----:B012---:R-:W-:Y:S02]  /*2700*/  IMAD.MOV.U32 R14, RZ, RZ, R18 ;  /* 0x000000ffff0e7224 */ /* 0x007fe400078e0012 */
[----:B------:R-:W-:-:S05]  /*2710*/  IMAD.MOV.U32 R15, RZ, RZ, RZ ;  /* 0x000000ffff0f7224 */ /* 0x000fca00078e00ff */
[----:B------:R3:W-:Y:S02]  /*2720*/  REDG.E.ADD.64.STRONG.GPU desc[UR20][R6.64+0x1c00], R14 ;  /* 0x001c000e0600798e */ /* 0x0007e4000c12e514 */
.L_x_195:
[----:B------:R-:W-:Y:S05]  /*2730*/  BSYNC.RECONVERGENT B1 ;  /* 0x0000000000017941 */ /* 0x000fea0003800200 */
.L_x_194:
[----:B------:R-:W-:Y:S04]  /*2740*/  BSSY.RECONVERGENT B1, `(.L_x_196) ;  /* 0x0000005000017945 */ /* 0x000fe80003800200 */
[----:B------:R-:W-:Y:S05]  /*2750*/  @!P2 BRA `(.L_x_197) ;  /* 0x00000000000ca947 */ /* 0x000fea0003800000 */
[----:B0123--:R-:W-:Y:S01]  /*2760*/  MOV R14, R19 ;  /* 0x00000013000e7202 */ /* 0x00ffe20000000f00 */
[----:B------:R-:W-:-:S05]  /*2770*/  IMAD.MOV.U32 R15, RZ, RZ, RZ ;  /* 0x000000ffff0f7224 */ /* 0x000fca00078e00ff */
[----:B------:R4:W-:Y:S02]  /*2780*/  REDG.E.ADD.64.STRONG.GPU desc[UR20][R6.64+0x2400], R14 ;  /* 0x0024000e0600798e */ /* 0x0009e4000c12e514 */
.L_x_197:
[----:B------:R-:W-:Y:S05]  /*2790*/  BSYNC.RECONVERGENT B1 ;  /* 0x0000000000017941 */ /* 0x000fea0003800200 */
.L_x_196:
[----:B------:R-:W-:Y:S04]  /*27a0*/  BSSY.RECONVERGENT B1, `(.L_x_198) ;  /* 0x0000004000017945 */ /* 0x000fe80003800200 */
[----:B------:R-:W-:Y:S05]  /*27b0*/  @!P3 BRA `(.L_x_199) ;  /* 0x000000000008b947 */ /* 0x000fea0003800000 */
[----:B------:R-:W-:-:S05]  /*27c0*/  IMAD.MOV.U32 R17, RZ, RZ, RZ ;  /* 0x000000ffff117224 */ /* 0x000fca00078e00ff */
[----:B------:R0:W-:Y:S02]  /*27d0*/  REDG.E.ADD.64.STRONG.GPU desc[UR20][R6.64+0x2c00], R16 ;  /* 0x002c00100600798e */ /* 0x0001e4000c12e514 */
.L_x_199:
[----:B------:R-:W-:Y:S05]  /*27e0*/  BSYNC.RECONVERGENT B1 ;  /* 0x0000000000017941 */ /* 0x000fea0003800200 */
.L_x_198:
[----:B------:R-:W-:Y:S04]  /*27f0*/  BSSY.RECONVERGENT B1, `(.L_x_200) ;  /* 0x0000004000017945 */ /* 0x000fe80003800200 */
[----:B------:R-:W-:Y:S05]  /*2800*/  @!P4 BRA `(.L_x_201) ;  /* 0x000000000008c947 */ /* 0x000fea0003800000 */
[----:B------:R-:W-:-:S05]  /*2810*/  IMAD.MOV.U32 R13, RZ, RZ, RZ ;  /* 0x000000ffff0d7224 */ /* 0x000fca00078e00ff */
[----:B------:R0:W-:Y:S02]  /*2820*/  REDG.E.ADD.64.STRONG.GPU desc[UR20][R6.64+0x3400], R12 ;  /* 0x0034000c0600798e */ /* 0x0001e4000c12e514 */
.L_x_201:
[----:B------:R-:W-:Y:S05]  /*2830*/  BSYNC.RECONVERGENT B1 ;  /* 0x0000000000017941 */ /* 0x000fea0003800200 */
.L_x_200:
[----:B------:R-:W-:Y:S04]  /*2840*/  BSSY.RECONVERGENT B1, `(.L_x_202) ;  /* 0x0000004000017945 */ /* 0x000fe80003800200 */
[----:B------:R-:W-:Y:S05]  /*2850*/  @!P5 BRA `(.L_x_203) ;  /* 0x000000000008d947 */ /* 0x000fea0003800000 */
[----:B------:R-:W-:-:S05]  /*2860*/  IMAD.MOV.U32 R11, RZ, RZ, RZ ;  /* 0x000000ffff0b7224 */ /* 0x000fca00078e00ff */
[----:B------:R0:W-:Y:S02]  /*2870*/  REDG.E.ADD.64.STRONG.GPU desc[UR20][R6.64+0x3c00], R10 ;  /* 0x003c000a0600798e */ /* 0x0001e4000c12e514 */
.L_x_203:
[----:B------:R-:W-:Y:S05]  /*2880*/  BSYNC.RECONVERGENT B1 ;  /* 0x0000000000017941 */ /* 0x000fea0003800200 */
.L_x_202:
[----:B------:R-:W-:Y:S05]  /*2890*/  @P0 BRA `(.L_x_204) ;  /* 0xfffffff800f80947 */ /* 0x000fea000383ffff */
[----:B------:R-:W-:-:S07]  /*28a0*/  IMAD.U32 R3, RZ, RZ, UR27 ;  /* 0x0000001bff037e24 */ /* 0x000fce000f8e00ff */
.L_x_187:
[----:B------:R-:W-:-:S09]  /*28b0*/  UISETP.NE.AND UP0, UPT, UR24, URZ, UPT ;  /* 0x000000ff1800728c */ /* 0x000fd2000bf05270 */
[----:B------:R-:W-:Y:S05]  /*28c0*/  BRA.U !UP0, `(.L_x_152) ;  /* 0x0000000508687547 */ /* 0x000fea000b800000 */
[----:B------:R-:W-:-:S13]  /*28d0*/  ISETP.GE.U32.AND P0, PT, R8, 0x3, PT ;  /* 0x000000030800780c */ /* 0x000fda0003f06070 */
[----:B------:R-:W-:Y:S05]  /*28e0*/  @!P0 BRA `(.L_x_205) ;  /* 0x0000000000bc8947 */ /* 0x000fea0003800000 */
[----:B01234-:R-:W-:Y:S01]  /*28f0*/  IMAD R7, R3, 0x400, R0 ;  /* 0x0000040003077824 */ /* 0x01ffe200078e0200 */
[----:B------:R-:W-:Y:S04]  /*2900*/  BSSY.RECONVERGENT B1, `(.L_x_206) ;  /* 0x000000f000017945 */ /* 0x000fe80003800200 */
[----:B------:R-:W0:Y:S04]  /*2910*/  LDS R10, [R7+0x200] ;  /* 0x00020000070a7984 */ /* 0x000e280000000800 */
[----:B------:R-:W1:Y:S04]  /*2920*/  LDS R12, [R7+0x600] ;  /* 0x00060000070c7984 */ /* 0x000e680000000800 */
[----:B------:R-:W2:Y:S04]  /*2930*/  LDS R6, [R7+0xa00] ;  /* 0x000a000007067984 */ /* 0x000ea80000000800 */
[----:B------:R-:W3:Y:S01]  /*2940*/  LDS R2, [R7+0xe00] ;  /* 0x000e000007027984 */ /* 0x000ee20000000800 */
[----:B0-----:R-:W-:-:S02]  /*2950*/  ISETP.NE.AND P0, PT, R10, RZ, PT ;  /* 0x000000ff0a00720c */ /* 0x001fc40003f05270 */
[----:B-1----:R-:W-:Y:S02]  /*2960*/  ISETP.NE.AND P1, PT, R12, RZ, PT ;  /* 0x000000ff0c00720c */ /* 0x002fe40003f25270 */
[----:B--2---:R-:W-:Y:S02]  /*2970*/  ISETP.NE.AND P2, PT, R6, RZ, PT ;  /* 0x000000ff0600720c */ /* 0x004fe40003f45270 */
[----:B---3--:R-:W-:-:S07]  /*2980*/  ISETP.NE.AND P3, PT, R2, RZ, PT ;  /* 0x000000ff0200720c */ /* 0x008fce0003f65270 */
[----:B------:R-:W-:Y:S06]  /*2990*/  @!P0 BRA `(.L_x_207) ;  /* 0x0000000000148947 */ /* 0x000fec0003800000 */
[----:B------:R-:W0:Y:S01]  /*29a0*/  LDC.64 R8, c[0x0][0x380] ;  /* 0x0000e000ff087b82 */ /* 0x000e220000000a00 */
[----:B------:R-:W-:Y:S01]  /*29b0*/  LEA R7, R3, R4, 0x8 ;  /* 0x0000000403077211 */ /* 0x000fe200078e40ff */
[----:B------:R-:W-:-:S04]  /*29c0*/  IMAD.MOV.U32 R11, RZ, RZ, RZ ;  /* 0x000000ffff0b7224 */ /* 0x000fc800078e00ff */
[----:B0-----:R-:W-:-:S05]  /*29d0*/  IMAD.WIDE.U32 R8, R7, 0x8, R8 ;  /* 0x0000000807087825 */ /* 0x001fca00078e0008 */
[----:B------:R0:W-:Y:S02]  /*29e0*/  REDG.E.ADD.64.STRONG.GPU desc[UR20][R8.64+0x400], R10 ;  /* 0x0004000a0800798e */ /* 0x0001e4000c12e514 */
.L_x_207:
[----:B------:R-:W-:Y:S05]  /*29f0*/  BSYNC.RECONVERGENT B1 ;  /* 0x0000000000017941 */ /* 0x000fea0003800200 */
.L_x_206:
[----:B------:R-:W-:Y:S04]  /*2a00*/  BSSY.RECONVERGENT B1, `(.L_x_208) ;  /* 0x0000009000017945 */ /* 0x000fe80003800200 */
[----:B------:R-:W-:Y:S05]  /*2a10*/  @!P1 BRA `(.L_x_209) ;  /* 0x00000000001c9947 */ /* 0x000fea0003800000 */
[----:B0-----:R-:W0:Y:S01]  /*2a20*/  LDC.64 R8, c[0x0][0x380] ;  /* 0x0000e000ff087b82 */ /* 0x001e220000000a00 */
[----:B------:R-:W-:Y:S02]  /*2a30*/  IMAD R7, R3, 0x100, R4 ;  /* 0x0000010003077824 */ /* 0x000fe400078e0204 */
[----:B------:R-:W-:Y:S02]  /*2a40*/  IMAD.MOV.U32 R10, RZ, RZ, R12 ;  /* 0x000000ffff0a7224 */ /* 0x000fe400078e000c */
[----:B------:R-:W-:Y:S02]  /*2a50*/  VIADD R7, R7, 0x100 ;  /* 0x0000010007077836 */ /* 0x000fe40000000000 */
[----:B------:R-:W-:Y:S02]  /*2a60*/  IMAD.MOV.U32 R11, RZ, RZ, RZ ;  /* 0x000000ffff0b7224 */ /* 0x000fe400078e00ff */
[----:B0-----:R-:W-:-:S05]  /*2a70*/  IMAD.WIDE.U32 R8, R7, 0x8, R8 ;  /* 0x0000000807087825 */ /* 0x001fca00078e0008 */
[----:B------:R1:W-:Y:S02]  /*2a80*/  REDG.E.ADD.64.STRONG.GPU desc[UR20][R8.64+0x400], R10 ;  /* 0x0004000a0800798e */ /* 0x0003e4000c12e514 */
.L_x_209:
[----:B------:R-:W-:Y:S05]  /*2a90*/  BSYNC.RECONVERGENT B1 ;  /* 0x0000000000017941 */ /* 0x000fea0003800200 */
.L_x_208:
[----:B------:R-:W-:Y:S04]  /*2aa0*/  BSSY.RECONVERGENT B1, `(.L_x_210) ;  /* 0x0000008000017945 */ /* 0x000fe80003800200 */
[----:B------:R-:W-:Y:S05]  /*2ab0*/  @!P2 BRA `(.L_x_211) ;  /* 0x000000000018a947 */ /* 0x000fea0003800000 */
[----:B01----:R-:W0:Y:S01]  /*2ac0*/  LDC.64 R8, c[0x0][0x380] ;  /* 0x0000e000ff087b82 */ /* 0x003e220000000a00 */
[----:B------:R-:W-:-:S05]  /*2ad0*/  IMAD R7, R3, 0x100, R4 ;  /* 0x0000010003077824 */ /* 0x000fca00078e0204 */
[----:B------:R-:W-:-:S05]  /*2ae0*/  IADD3 R7, PT, PT, R7, 0x200, RZ ;  /* 0x0000020007077810 */ /* 0x000fca0007ffe0ff */
[----:B0-----:R-:W-:-:S04]  /*2af0*/  IMAD.WIDE.U32 R8, R7, 0x8, R8 ;  /* 0x0000000807087825 */ /* 0x001fc800078e0008 */
[----:B------:R-:W-:-:S05]  /*2b00*/  IMAD.MOV.U32 R7, RZ, RZ, RZ ;  /* 0x000000ffff077224 */ /* 0x000fca00078e00ff */
[----:B------:R2:W-:Y:S02]  /*2b10*/  REDG.E.ADD.64.STRONG.GPU desc[UR20][R8.64+0x400], R6 ;  /* 0x000400060800798e */ /* 0x0005e4000c12e514 */
.L_x_211:
[----:B------:R-:W-:Y:S05]  /*2b20*/  BSYNC.RECONVERGENT B1 ;  /* 0x0000000000017941 */ /* 0x000fea0003800200 */
.L_x_210:
[----:B------:R-:W-:Y:S04]  /*2b30*/  BSSY.RECONVERGENT B1, `(.L_x_212) ;  /* 0x0000009000017945 */ /* 0x000fe80003800200 */
[----:B------:R-:W-:Y:S05]  /*2b40*/  @!P3 BRA `(.L_x_213) ;  /* 0x00000000001cb947 */ /* 0x000fea0003800000 */
[----:B--2---:R-:W2:Y:S01]  /*2b50*/  LDC.64 R6, c[0x0][0x380] ;  /* 0x0000e000ff067b82 */ /* 0x004ea20000000a00 */
[----:B01----:R-:W-:Y:S02]  /*2b60*/  IMAD R9, R3, 0x100, R4 ;  /* 0x0000010003097824 */ /* 0x003fe400078e0204 */
[----:B------:R-:W-:Y:S02]  /*2b70*/  IMAD.MOV.U32 R8, RZ, RZ, R2 ;  /* 0x000000ffff087224 */ /* 0x000fe400078e0002 */
[----:B------:R-:W-:-:S04]  /*2b80*/  VIADD R9, R9, 0x300 ;  /* 0x0000030009097836 */ /* 0x000fc80000000000 */
[----:B--2---:R-:W-:-:S04]  /*2b90*/  IMAD.WIDE.U32 R6, R9, 0x8, R6 ;  /* 0x0000000809067825 */ /* 0x004fc800078e0006 */
[----:B------:R-:W-:-:S05]  /*2ba0*/  IMAD.MOV.U32 R9, RZ, RZ, RZ ;  /* 0x000000ffff097224 */ /* 0x000fca00078e00ff */
[----:B------:R3:W-:Y:S02]  /*2bb0*/  REDG.E.ADD.64.STRONG.GPU desc[UR20][R6.64+0x400], R8 ;  /* 0x000400080600798e */ /* 0x0007e4000c12e514 */
.L_x_213:
[----:B------:R-:W-:Y:S05]  /*2bc0*/  BSYNC.RECONVERGENT B1 ;  /* 0x0000000000017941 */ /* 0x000fea0003800200 */
.L_x_212:
[----:B------:R-:W-:-:S07]  /*2bd0*/  VIADD R3, R3, 0x4 ;  /* 0x0000000403037836 */ /* 0x000fce0000000000 */
.L_x_205:
[----:B------:R-:W-:-:S09]  /*2be0*/  UISETP.NE.AND UP0, UPT, UR25, URZ, UPT ;  /* 0x000000ff1900728c */ /* 0x000fd2000bf05270 */
[----:B------:R-:W-:Y:S05]  /*2bf0*/  BRA.U !UP0, `(.L_x_152) ;  /* 0x00000001089c7547 */ /* 0x000fea000b800000 */
[----:B------:R-:W-:-:S13]  /*2c00*/  ISETP.NE.AND P0, PT, R5, RZ, PT ;  /* 0x000000ff0500720c */ /* 0x000fda0003f05270 */
[----:B------:R-:W-:Y:S05]  /*2c10*/  @!P0 BRA `(.L_x_214) ;  /* 0x0000000000648947 */ /* 0x000fea0003800000 */
[----:B01234-:R-:W-:Y:S01]  /*2c20*/  LEA R6, R3, R0, 0xa ;  /* 0x0000000003067211 */ /* 0x01ffe200078e50ff */
[----:B------:R-:W-:Y:S04]  /*2c30*/  BSSY.RECONVERGENT B1, `(.L_x_215) ;  /* 0x000000c000017945 */ /* 0x000fe80003800200 */
[----:B------:R-:W0:Y:S04]  /*2c40*/  LDS R2, [R6+0x200] ;  /* 0x0002000006027984 */ /* 0x000e280000000800 */
[----:B------:R-:W1:Y:S01]  /*2c50*/  LDS R5, [R6+0x600] ;  /* 0x0006000006057984 */ /* 0x000e620000000800 */
[----:B0-----:R-:W-:-:S02]  /*2c60*/  ISETP.NE.AND P0, PT, R2, RZ, PT ;  /* 0x000000ff0200720c */ /* 0x001fc40003f05270 */
[----:B-1----:R-:W-:-:S11]  /*2c70*/  ISETP.NE.AND P1, PT, R5, RZ, PT ;  /* 0x000000ff0500720c */ /* 0x002fd60003f25270 */
[----:B------:R-:W-:Y:S05]  /*2c80*/  @!P0 BRA `(.L_x_216) ;  /* 0x0000000000188947 */ /* 0x000fea0003800000 */
[----:B------:R-:W0:Y:S01]  /*2c90*/  LDC.64 R6, c[0x0][0x380] ;  /* 0x0000e000ff067b82 */ /* 0x000e220000000a00 */
[----:B------:R-:W-:-:S04]  /*2ca0*/  IMAD R9, R3, 0x100, R4 ;  /* 0x0000010003097824 */ /* 0x000fc800078e0204 */
[----:B0-----:R-:W-:-:S04]  /*2cb0*/  IMAD.WIDE.U32 R8, R9, 0x8, R6 ;  /* 0x0000000809087825 */ /* 0x001fc800078e0006 */
[----:B------:R-:W-:Y:S02]  /*2cc0*/  IMAD.MOV.U32 R6, RZ, RZ, R2 ;  /* 0x000000ffff067224 */ /* 0x000fe400078e0002 */
[----:B------:R-:W-:-:S05]  /*2cd0*/  IMAD.MOV.U32 R7, RZ, RZ, RZ ;  /* 0x000000ffff077224 */ /* 0x000fca00078e00ff */
[----:B------:R0:W-:Y:S02]  /*2ce0*/  REDG.E.ADD.64.STRONG.GPU desc[UR20][R8.64+0x400], R6 ;  /* 0x000400060800798e */ /* 0x0001e4000c12e514 */
.L_x_216:
[----:B------:R-:W-:Y:S05]  /*2cf0*/  BSYNC.RECONVERGENT B1 ;  /* 0x0000000000017941 */ /* 0x000fea0003800200 */
.L_x_215:
[----:B------:R-:W-:Y:S04]  /*2d00*/  BSSY.RECONVERGENT B1, `(.L_x_217) ;  /* 0x0000009000017945 */ /* 0x000fe80003800200 */
[----:B------:R-:W-:Y:S05]  /*2d10*/  @!P1 BRA `(.L_x_218) ;  /* 0x00000000001c9947 */ /* 0x000fea0003800000 */
[----:B0-----:R-:W0:Y:S01]  /*2d20*/  LDC.64 R6, c[0x0][0x380] ;  /* 0x0000e000ff067b82 */ /* 0x001e220000000a00 */
[----:B------:R-:W-:-:S04]  /*2d30*/  IMAD R2, R3, 0x100, R4 ;  /* 0x0000010003027824 */ /* 0x000fc800078e0204 */
[----:B------:R-:W-:-:S04]  /*2d40*/  VIADD R9, R2, 0x100 ;  /* 0x0000010002097836 */ /* 0x000fc80000000000 */
[----:B0-----:R-:W-:-:S04]  /*2d50*/  IMAD.WIDE.U32 R8, R9, 0x8, R6 ;  /* 0x0000000809087825 */ /* 0x001fc800078e0006 */
[----:B------:R-:W-:Y:S02]  /*2d60*/  HFMA2 R7, -RZ, RZ, 0, 0 ;  /* 0x00000000ff077431 */ /* 0x000fe400000001ff */
[----:B------:R-:W-:-:S05]  /*2d70*/  IMAD.MOV.U32 R6, RZ, RZ, R5 ;  /* 0x000000ffff067224 */ /* 0x000fca00078e0005 */
[----:B------:R1:W-:Y:S02]  /*2d80*/  REDG.E.ADD.64.STRONG.GPU desc[UR20][R8.64+0x400], R6 ;  /* 0x000400060800798e */ /* 0x0003e4000c12e514 */
.L_x_218:
[----:B------:R-:W-:Y:S05]  /*2d90*/  BSYNC.RECONVERGENT B1 ;  /* 0x0000000000017941 */ /* 0x000fea0003800200 */
.L_x_217:
[----:B------:R-:W-:-:S07]  /*2da0*/  VIADD R3, R3, 0x2 ;  /* 0x0000000203037836 */ /* 0x000fce0000000000 */
.L_x_214:
[----:B------:R-:W-:-:S09]  /*2db0*/  UISETP.NE.AND UP0, UPT, UR9, URZ, UPT ;  /* 0x000000ff0900728c */ /* 0x000fd2000bf05270 */
[----:B------:R-:W-:Y:S05]  /*2dc0*/  BRA.U !UP0, `(.L_x_152) ;  /* 0x0000000108287547 */ /* 0x000fea000b800000 */
[----:B------:R-:W-:-:S05]  /*2dd0*/  IMAD R2, R3, 0x400, R0 ;  /* 0x0000040003027824 */ /* 0x000fca00078e0200 */
[----:B------:R-:W5:Y:S02]  /*2de0*/  LDS R5, [R2+0x200] ;  /* 0x0002000002057984 */ /* 0x000f640000000800 */
[----:B-----5:R-:W-:-:S13]  /*2df0*/  ISETP.NE.AND P0, PT, R5, RZ, PT ;  /* 0x000000ff0500720c */ /* 0x020fda0003f05270 */
[----:B------:R-:W-:Y:S05]  /*2e00*/  @!P0 BRA `(.L_x_152) ;  /* 0x0000000000188947 */ /* 0x000fea0003800000 */
[----:B01234-:R-:W0:Y:S01]  /*2e10*/  LDC.64 R6, c[0x0][0x380] ;  /* 0x0000e000ff067b82 */ /* 0x01fe220000000a00 */
[----:B------:R-:W-:-:S04]  /*2e20*/  IMAD R3, R3, 0x100, R4 ;  /* 0x0000010003037824 */ /* 0x000fc800078e0204 */
[----:B0-----:R-:W-:-:S04]  /*2e30*/  IMAD.WIDE.U32 R2, R3, 0x8, R6 ;  /* 0x0000000803027825 */ /* 0x001fc800078e0006 */
[----:B------:R-:W-:Y:S02]  /*2e40*/  IMAD.MOV.U32 R6, RZ, RZ, R5 ;  /* 0x000000ffff067224 */ /* 0x000fe400078e0005 */
[----:B------:R-:W-:-:S05]  /*2e50*/  IMAD.MOV.U32 R7, RZ, RZ, RZ ;  /* 0x000000ffff077224 */ /* 0x000fca00078e00ff */
[----:B------:R0:W-:Y:S02]  /*2e60*/  REDG.E.ADD.64.STRONG.GPU desc[UR20][R2.64+0x400], R6 ;  /* 0x000400060200798e */ /* 0x0001e4000c12e514 */
.L_x_152:
[----:B------:R-:W-:Y:S05]  /*2e70*/  BSYNC.RECONVERGENT B0 ;  /* 0x0000000000007941 */ /* 0x000fea0003800200 */
.L_x_151:
[----:B------:R-:W-:Y:S01]  /*2e80*/  BAR.SYNC.DEFER_BLOCKING 0x0 ;  /* 0x0000000000007b1d */ /* 0x000fe20000010000 */
[----:B------:R-:W-:-:S04]  /*2e90*/  UIADD3 UR6, UP0, UPT, UR6, 0x1, URZ ;  /* 0x0000000106067890 */ /* 0x000fc8000ff1e0ff */
[----:B------:R-:W-:Y:S02]  /*2ea0*/  UIADD3.X UR7, UPT, UPT, URZ, UR7, URZ, UP0, !UPT ;  /* 0x00000007ff077290 */ /* 0x000fe400087fe4ff */
[----:B------:R-:W-:-:S04]  /*2eb0*/  UISETP.NE.U32.AND UP0, UPT, UR6, UR11, UPT ;  /* 0x0000000b0600728c */ /* 0x000fc8000bf05070 */
[----:B------:R-:W-:-:S09]  /*2ec0*/  UISETP.NE.AND.EX UP0, UPT, UR7, UR12, UPT, UP0 ;  /* 0x0000000c0700728c */ /* 0x000fd2000bf05300 */
[----:B------:R-:W-:Y:S05]  /*2ed0*/  BRA.U UP0, `(.L_x_219) ;  /* 0xffffffd100f07547 */ /* 0x000fea000b83ffff */
[----:B------:R-:W-:Y:S05]  /*2ee0*/  EXIT ;  /* 0x000000000000794d */ /* 0x000fea0003800000 */
.L_x_220:
        /* <DEDUP_REMOVED lines=9> */
.L_x_485:


//--------------------- .text._ZN3cub18CUB_300001_SM_10006detail10radix_sort31DeviceRadixSortSingleTileKernelINS1_5radix10policy_hubIiiyE10Policy1000ELNS0_9SortOrderE0EiiyNS1_21identity_decomposer_tEEEvPKT1_PSA_PKT2_PSE_T3_iiT4_ --------------------------
	.section	.text._ZN3cub18CUB_300001_SM_10006detail10radix_sort31DeviceRadixSortSingleTileKernelINS1_5radix10policy_hubIiiyE10Policy1000ELNS0_9SortOrderE0EiiyNS1_21identity_decomposer_tEEEvPKT1_PSA_PKT2_PSE_T3_iiT4_,"ax",@progbits
	.align	128
        .global         _ZN3cub18CUB_300001_SM_10006detail10radix_sort31DeviceRadixSortSingleTileKernelINS1_5radix10policy_hubIiiyE10Policy1000ELNS0_9SortOrderE0EiiyNS1_21identity_decomposer_tEEEvPKT1_PSA_PKT2_PSE_T3_iiT4_
        .type           _ZN3cub18CUB_300001_SM_10006detail10radix_sort31DeviceRadixSortSingleTileKernelINS1_5radix10policy_hubIiiyE10Policy1000ELNS0_9SortOrderE0EiiyNS1_21identity_decomposer_tEEEvPKT1_PSA_PKT2_PSE_T3_iiT4_,@function
        .size           _ZN3cub18CUB_300001_SM_10006detail10radix_sort31DeviceRadixSortSingleTileKernelINS1_5radix10policy_hubIiiyE10Policy1000ELNS0_9SortOrderE0EiiyNS1_21identity_decomposer_tEEEvPKT1_PSA_PKT2_PSE_T3_iiT4_,(.L_x_486 - _ZN3cub18CUB_300001_SM_10006detail10radix_sort31DeviceRadixSortSingleTileKernelINS1_5radix10policy_hubIiiyE10Policy1000ELNS0_9SortOrderE0EiiyNS1_21identity_decomposer_tEEEvPKT1_PSA_PKT2_PSE_T3_iiT4_)
        .other          _ZN3cub18CUB_300001_SM_10006detail10radix_sort31DeviceRadixSortSingleTileKernelINS1_5radix10policy_hubIiiyE10Policy1000ELNS0_9SortOrderE0EiiyNS1_21identity_decomposer_tEEEvPKT1_PSA_PKT2_PSE_T3_iiT4_,@"STO_CUDA_ENTRY STV_DEFAULT"
_ZN3cub18CUB_300001_SM_10006detail10radix_sort31DeviceRadixSortSingleTileKernelINS1_5radix10policy_hubIiiyE10Policy1000ELNS0_9SortOrderE0EiiyNS1_21identity_decomposer_tEEEvPKT1_PSA_PKT2_PSE_T3_iiT4_:
.text._ZN3cub18CUB_300001_SM_10006detail10radix_sort31DeviceRadixSortSingleTileKernelINS1_5radix10policy_hubIiiyE10Policy1000ELNS0_9SortOrderE0EiiyNS1_21identity_decomposer_tEEEvPKT1_PSA_PKT2_PSE_T3_iiT4_:
[----:B------:R-:W-:Y:S01]  /*0000*/  LDC R1, c[0x0][0x37c] ;  /* 0x0000df00ff017b82 */ /* 0x000fe20000000800 */
[----:B------:R-:W0:Y:S01]  /*0010*/  S2R R0, SR_TID.X ;  /* 0x0000000000007919 */ /* 0x000e220000002100 */
[----:B------:R-:W1:Y:S06]  /*0020*/  LDCU UR4, c[0x0][0x3a0] ;  /* 0x00007400ff0477ac */ /* 0x000e6c0008000800 */
[----:B------:R-:W2:Y:S01]  /*0030*/  LDC.64 R6, c[0x0][0x380] ;  /* 0x0000e000ff067b82 */ /* 0x000ea20000000a00 */
[----:B------:R-:W3:Y:S01]  /*0040*/  LDCU.64 UR8, c[0x0][0x358] ;  /* 0x00006b00ff0877ac */ /* 0x000ee20008000a00 */
[----:B------:R-:W4:Y:S01]  /*0050*/  LDCU UR10, c[0x0][0x3ac] ;  /* 0x00007580ff0a77ac */ /* 0x000f220008000800 */
[----:B0-----:R-:W-:-:S04]  /*0060*/  IMAD R9, R0, 0x13, RZ ;  /* 0x0000001300097824 */ /* 0x001fc800078e02ff */
[C---:B------:R-:W-:Y:S01]  /*0070*/  VIADD R4, R9.reuse, 0x1 ;  /* 0x0000000109047836 */ /* 0x040fe20000000000 */
[C---:B-1----:R-:W-:Y:S01]  /*0080*/  ISETP.GE.AND P6, PT, R9.reuse, UR4, PT ;  /* 0x0000000409007c0c */ /* 0x042fe2000bfc6270 */
[C---:B------:R-:W-:Y:S02]  /*0090*/  VIADD R8, R9.reuse, 0x5 ;  /* 0x0000000509087836 */ /* 0x040fe40000000000 */
[C---:B--2---:R-:W-:Y:S01]  /*00a0*/  IMAD.WIDE.U32 R6, R9.reuse, 0x4, R6 ;  /* 0x0000000409067825 */ /* 0x044fe200078e0006 */
[----:B------:R-:W-:Y:S02]  /*00b0*/  ISETP.GE.AND P5, PT, R4, UR4, PT ;  /* 0x0000000404007c0c */ /* 0x000fe4000bfa6270 */
[----:B------:R-:W-:Y:S01]  /*00c0*/  ISETP.GE.AND P1, PT, R8, UR4, PT ;  /* 0x0000000408007c0c */ /* 0x000fe2000bf26270 */
[C---:B------:R-:W-:Y:S01]  /*00d0*/  VIADD R5, R9.reuse, 0x2 ;  /* 0x0000000209057836 */ /* 0x040fe20000000000 */
[----:B------:R-:W-:Y:S01]  /*00e0*/  P2R R46, PR, RZ, 0x20 ;  /* 0x00000020ff2e7803 */ /* 0x000fe20000000000 */
[C---:B------:R-:W-:Y:S01]  /*00f0*/  VIADD R10, R9.reuse, 0x6 ;  /* 0x00000006090a7836 */ /* 0x040fe20000000000 */
[----:B------:R-:W-:Y:S01]  /*0100*/  P2R R49, PR, RZ, 0x2 ;  /* 0x00000002ff317803 */ /* 0x000fe20000000000 */
[----:B------:R-:W-:Y:S01]  /*0110*/  VIADD R4, R9, 0x3 ;  /* 0x0000000309047836 */ /* 0x000fe20000000000 */
[----:B------:R-:W-:Y:S01]  /*0120*/  ISETP.GE.AND P4, PT, R5, UR4, PT ;  /* 0x0000000405007c0c */ /* 0x000fe2000bf86270 */
[C---:B------:R-:W-:Y:S01]  /*0130*/  VIADD R5, R9.reuse, 0x4 ;  /* 0x0000000409057836 */ /* 0x040fe20000000000 */
[----:B------:R-:W-:Y:S01]  /*0140*/  ISETP.GE.AND P0, PT, R10, UR4, PT ;  /* 0x000000040a007c0c */ /* 0x000fe2000bf06270 */
[----:B------:R-:W-:Y:S01]  /*0150*/  VIADD R29, R9, 0x9 ;  /* 0x00000009091d7836 */ /* 0x000fe20000000000 */
[----:B------:R-:W-:Y:S01]  /*0160*/  ISETP.GE.AND P3, PT, R4, UR4, PT ;  /* 0x0000000404007c0c */ /* 0x000fe2000bf66270 */
[----:B---3--:R-:W2:Y:S01]  /*0170*/  @!P5 LDG.E R8, desc[UR8][R6.64+0x4] ;  /* 0x000004080608d981 */ /* 0x008ea2000c1e1900 */
[----:B------:R-:W-:Y:S01]  /*0180*/  ISETP.GE.AND P2, PT, R5, UR4, PT ;  /* 0x0000000405007c0c */ /* 0x000fe2000bf46270 */
[C---:B------:R-:W-:Y:S01]  /*0190*/  VIADD R4, R9.reuse, 0x7 ;  /* 0x0000000709047836 */ /* 0x040fe20000000000 */
[----:B------:R-:W-:Y:S01]  /*01a0*/  P2R R50, PR, RZ, 0x1 ;  /* 0x00000001ff327803 */ /* 0x000fe20000000000 */
[----:B------:R-:W3:Y:S01]  /*01b0*/  @!P1 LDG.E R35, desc[UR8][R6.64+0x14] ;  /* 0x0000140806239981 */ /* 0x000ee2000c1e1900 */
[C---:B------:R-:W-:Y:S01]  /*01c0*/  VIADD R5, R9.reuse, 0x8 ;  /* 0x0000000809057836 */ /* 0x040fe20000000000 */
[----:B------:R-:W-:Y:S01]  /*01d0*/  P2R R47, PR, RZ, 0x8 ;  /* 0x00000008ff2f7803 */ /* 0x000fe20000000000 */
[C---:B------:R-:W-:Y:S01]  /*01e0*/  VIADD R30, R9.reuse, 0xa ;  /* 0x0000000a091e7836 */ /* 0x040fe20000000000 */
[----:B------:R-:W4:Y:S01]  /*01f0*/  @!P4 LDG.E R10, desc[UR8][R6.64+0x8] ;  /* 0x00000808060ac981 */ /* 0x000f22000c1e1900 */
[C---:B------:R-:W-:Y:S01]  /*0200*/  VIADD R31, R9.reuse, 0xb ;  /* 0x0000000b091f7836 */ /* 0x040fe20000000000 */
[----:B------:R-:W-:Y:S01]  /*0210*/  P2R R48, PR, RZ, 0x4 ;  /* 0x00000004ff307803 */ /* 0x000fe20000000000 */
[C---:B------:R-:W-:Y:S01]  /*0220*/  VIADD R32, R9.reuse, 0xc ;  /* 0x0000000c09207836 */ /* 0x040fe20000000000 */
[----:B------:R-:W3:Y:S01]  /*0230*/  @!P3 LDG.E R11, desc[UR8][R6.64+0xc] ;  /* 0x00000c08060bb981 */ /* 0x000ee2000c1e1900 */
[----:B------:R-:W-:Y:S01]  /*0240*/  VIADD R33, R9, 0x10 ;  /* 0x0000001009217836 */ /* 0x000fe20000000000 */
[----:B------:R-:W-:-:S02]  /*0250*/  P2R R45, PR, RZ, 0x10 ;  /* 0x00000010ff2d7803 */ /* 0x000fc40000000000 */
[----:B------:R-:W3:Y:S04]  /*0260*/  @!P2 LDG.E R34, desc[UR8][R6.64+0x10] ;  /* 0x000010080622a981 */ /* 0x000ee8000c1e1900 */
[----:B------:R-:W3:Y:S01]  /*0270*/  @!P0 LDG.E R36, desc[UR8][R6.64+0x18] ;  /* 0x0000180806248981 */ /* 0x000ee2000c1e1900 */
[----:B------:R-:W-:-:S03]  /*0280*/  ISETP.GE.AND P0, PT, R4, UR4, PT ;  /* 0x0000000404007c0c */ /* 0x000fc6000bf06270 */
[----:B------:R-:W3:Y:S01]  /*0290*/  @!P6 LDG.E R61, desc[UR8][R6.64] ;  /* 0x00000008063de981 */ /* 0x000ee2000c1e1900 */
[----:B------:R-:W-:-:S09]  /*02a0*/  P2R R51, PR, RZ, 0x1 ;  /* 0x00000001ff337803 */ /* 0x000fd20000000000 */
[----:B------:R-:W3:Y:S01]  /*02b0*/  @!P0 LDG.E R37, desc[UR8][R6.64+0x1c] ;  /* 0x00001c0806258981 */ /* 0x000ee2000c1e1900 */
[----:B------:R-:W-:Y:S02]  /*02c0*/  ISETP.GE.AND P0, PT, R5, UR4, PT ;  /* 0x0000000405007c0c */ /* 0x000fe4000bf06270 */
[----:B------:R-:W0:Y:S02]  /*02d0*/  LDC.64 R4, c[0x0][0x390] ;  /* 0x0000e400ff047b82 */ /* 0x000e240000000a00 */
[----:B------:R-:W-:-:S09]  /*02e0*/  P2R R52, PR, RZ, 0x1 ;  /* 0x00000001ff347803 */ /* 0x000fd20000000000 */
[----:B------:R-:W3:Y:S01]  /*02f0*/  @!P0 LDG.E R38, desc[UR8][R6.64+0x20] ;  /* 0x0000200806268981 */ /* 0x000ee2000c1e1900 */
[----:B------:R-:W-:-:S04]  /*0300*/  ISETP.GE.AND P0, PT, R29, UR4, PT ;  /* 0x000000041d007c0c */ /* 0x000fc8000bf06270 */
[----:B------:R-:W-:-:S09]  /*0310*/  P2R R53, PR, RZ, 0x1 ;  /* 0x00000001ff357803 */ /* 0x000fd20000000000 */
[----:B------:R-:W3:Y:S01]  /*0320*/  @!P0 LDG.E R39, desc[UR8][R6.64+0x24] ;  /* 0x0000240806278981 */ /* 0x000ee2000c1e1900 */
[----:B------:R-:W-:Y:S01]  /*0330*/  ISETP.GE.AND P0, PT, R30, UR4, PT ;  /* 0x000000041e007c0c */ /* 0x000fe2000bf06270 */
[----:B------:R-:W-:-:S05]  /*0340*/  VIADD R30, R9, 0xd ;  /* 0x0000000d091e7836 */ /* 0x000fca0000000000 */
[----:B------:R-:W-:Y:S02]  /*0350*/  ISETP.GE.AND P1, PT, R30, UR4, PT ;  /* 0x000000041e007c0c */ /* 0x000fe4000bf26270 */
[----:B------:R-:W-:Y:S02]  /*0360*/  P2R R54, PR, RZ, 0x1 ;  /* 0x00000001ff367803 */ /* 0x000fe40000000000 */
[----:B------:R-:W-:-:S03]  /*0370*/  P2R R58, PR, RZ, 0x2 ;  /* 0x00000002ff3a7803 */ /* 0x000fc60000000000 */
[----:B------:R-:W3:Y:S01]  /*0380*/  @!P0 LDG.E R40, desc[UR8][R6.64+0x28] ;  /* 0x0000280806288981 */ /* 0x000ee2000c1e1900 */
[----:B------:R-:W-:-:S05]  /*0390*/  ISETP.GE.AND P0, PT, R31, UR4, PT ;  /* 0x000000041f007c0c */ /* 0x000fca000bf06270 */
[----:B------:R-:W3:Y:S01]  /*03a0*/  @!P1 LDG.E R62, desc[UR8][R6.64+0x34] ;  /* 0x00003408063e9981 */ /* 0x000ee2000c1e1900 */
[----:B------:R-:W-:-:S04]  /*03b0*/  ISETP.NE.AND P1, PT, R54, RZ, PT ;  /* 0x000000ff3600720c */ /* 0x000fc80003f25270 */
[----:B------:R-:W-:Y:S02]  /*03c0*/  P2R R57, PR, RZ, 0x2 ;  /* 0x00000002ff397803 */ /* 0x000fe40000000000 */
[----:B------:R-:W-:Y:S01]  /*03d0*/  ISETP.NE.AND P1, PT, R53, RZ, PT ;  /* 0x000000ff3500720c */ /* 0x000fe20003f25270 */
[----:B------:R-:W3:Y:S03]  /*03e0*/  @!P0 LDG.E R41, desc[UR8][R6.64+0x2c] ;  /* 0x00002c0806298981 */ /* 0x000ee6000c1e1900 */
[----:B------:R-:W-:Y:S02]  /*03f0*/  P2R R56, PR, RZ, 0x2 ;  /* 0x00000002ff387803 */ /* 0x000fe40000000000 */
[----:B------:R-:W-:Y:S02]  /*0400*/  ISETP.NE.AND P1, PT, R52, RZ, PT ;  /* 0x000000ff3400720c */ /* 0x000fe40003f25270 */
[----:B------:R-:W-:-:S02]  /*0410*/  P2R R60, PR, RZ, 0x1 ;  /* 0x00000001ff3c7803 */ /* 0x000fc40000000000 */
[----:B------:R-:W-:Y:S02]  /*0420*/  P2R R55, PR, RZ, 0x2 ;  /* 0x00000002ff377803 */ /* 0x000fe40000000000 */
[----:B------:R-:W-:Y:S02]  /*0430*/  ISETP.GE.AND P0, PT, R32, UR4, PT ;  /* 0x0000000420007c0c */ /* 0x000fe4000bf06270 */
[----:B------:R-:W-:Y:S01]  /*0440*/  ISETP.NE.AND P1, PT, R51, RZ, PT ;  /* 0x000000ff3300720c */ /* 0x000fe20003f25270 */
[----:B------:R-:W-:-:S03]  /*0450*/  VIADD R32, R9, 0xf ;  /* 0x0000000f09207836 */ /* 0x000fc60000000000 */
[----:B------:R-:W-:Y:S02]  /*0460*/  P2R R54, PR, RZ, 0x2 ;  /* 0x00000002ff367803 */ /* 0x000fe40000000000 */
[----:B------:R-:W-:Y:S02]  /*0470*/  ISETP.NE.AND P1, PT, R50, RZ, PT ;  /* 0x000000ff3200720c */ /* 0x000fe40003f25270 */
[----:B------:R-:W-:Y:S02]  /*0480*/  ISETP.GE.AND P3, PT, R32, UR4, PT ;  /* 0x0000000420007c0c */ /* 0x000fe4000bf66270 */
[----:B------:R-:W-:Y:S01]  /*0490*/  P2R R53, PR, RZ, 0x2 ;  /* 0x00000002ff357803 */ /* 0x000fe20000000000 */
[----:B------:R-:W3:Y:S01]  /*04a0*/  @!P0 LDG.E R42, desc[UR8][R6.64+0x30] ;  /* 0x00003008062a8981 */ /* 0x000ee2000c1e1900 */
[----:B------:R-:W-:Y:S01]  /*04b0*/  ISETP.NE.AND P1, PT, R49, RZ, PT ;  /* 0x000000ff3100720c */ /* 0x000fe20003f25270 */
[----:B------:R-:W-:-:S03]  /*04c0*/  VIADD R31, R9, 0xe ;  /* 0x0000000e091f7836 */ /* 0x000fc60000000000 */
[----:B------:R-:W-:Y:S01]  /*04d0*/  P2R R51, PR, RZ, 0x2 ;  /* 0x00000002ff337803 */ /* 0x000fe20000000000 */
[C---:B------:R-:W-:Y:S01]  /*04e0*/  VIADD R43, R9.reuse, 0x11 ;  /* 0x00000011092b7836 */ /* 0x040fe20000000000 */
[----:B------:R-:W-:Y:S01]  /*04f0*/  ISETP.NE.AND P1, PT, R48, RZ, PT ;  /* 0x000000ff3000720c */ /* 0x000fe20003f25270 */
[----:B------:R-:W-:Y:S01]  /*0500*/  VIADD R44, R9, 0x12 ;  /* 0x00000012092c7836 */ /* 0x000fe20000000000 */
[----:B------:R-:W-:Y:S02]  /*0510*/  ISETP.GE.AND P2, PT, R31, UR4, PT ;  /* 0x000000041f007c0c */ /* 0x000fe4000bf46270 */
[----:B------:R-:W-:Y:S02]  /*0520*/  P2R R49, PR, RZ, 0x2 ;  /* 0x00000002ff317803 */ /* 0x000fe40000000000 */
[----:B------:R-:W-:Y:S02]  /*0530*/  ISETP.NE.AND P1, PT, R47, RZ, PT ;  /* 0x000000ff2f00720c */ /* 0x000fe40003f25270 */
[----:B------:R-:W-:Y:S01]  /*0540*/  ISETP.GE.AND P4, PT, R33, UR4, PT ;  /* 0x0000000421007c0c */ /* 0x000fe2000bf86270 */
[----:B------:R-:W3:Y:S01]  /*0550*/  @!P3 LDG.E R47, desc[UR8][R6.64+0x3c] ;  /* 0x00003c08062fb981 */ /* 0x000ee2000c1e1900 */
[----:B------:R-:W-:-:S02]  /*0560*/  ISETP.GE.AND P5, PT, R43, UR4, PT ;  /* 0x000000042b007c0c */ /* 0x000fc4000bfa6270 */
[----:B------:R-:W-:Y:S02]  /*0570*/  ISETP.GE.AND P6, PT, R44, UR4, PT ;  /* 0x000000042c007c0c */ /* 0x000fe4000bfc6270 */
[----:B------:R-:W-:Y:S02]  /*0580*/  P2R R48, PR, RZ, 0x2 ;  /* 0x00000002ff307803 */ /* 0x000fe40000000000 */
[----:B------:R-:W-:-:S04]  /*0590*/  ISETP.NE.AND P1, PT, R45, RZ, PT ;  /* 0x000000ff2d00720c */ /* 0x000fc80003f25270 */
[----:B------:R-:W-:Y:S01]  /*05a0*/  P2R R45, PR, RZ, 0x2 ;  /* 0x00000002ff2d7803 */ /* 0x000fe20000000000 */
[----:B0-----:R-:W-:Y:S01]  /*05b0*/  IMAD.WIDE.U32 R4, R9, 0x4, R4 ;  /* 0x0000000409047825 */ /* 0x001fe200078e0004 */
[----:B------:R-:W-:Y:S01]  /*05c0*/  ISETP.NE.AND P1, PT, R46, RZ, PT ;  /* 0x000000ff2e00720c */ /* 0x000fe20003f25270 */
[----:B------:R-:W3:Y:S01]  /*05d0*/  @!P4 LDG.E R50, desc[UR8][R6.64+0x40] ;  /* 0x000040080632c981 */ /* 0x000ee2000c1e1900 */
[----:B------:R-:W-:-:S03]  /*05e0*/  P2R R59, PR, RZ, 0x1 ;  /* 0x00000001ff3b7803 */ /* 0x000fc60000000000 */
[----:B------:R-:W3:Y:S01]  /*05f0*/  @!P2 LDG.E R46, desc[UR8][R6.64+0x38] ;  /* 0x00003808062ea981 */ /* 0x000ee2000c1e1900 */
[----:B------:R-:W-:Y:S01]  /*0600*/  ISETP.GE.AND P0, PT, R9, UR4, PT ;  /* 0x0000000409007c0c */ /* 0x000fe2000bf06270 */
[----:B------:R-:W-:Y:S01]  /*0610*/  IMAD.MOV.U32 R30, RZ, RZ, -0x1 ;  /* 0xffffffffff1e7424 */ /* 0x000fe200078e00ff */
[----:B------:R-:W0:Y:S01]  /*0620*/  S2UR UR6, SR_CgaCtaId ;  /* 0x00000000000679c3 */ /* 0x000e220000008800 */
[----:B------:R-:W3:Y:S01]  /*0630*/  @!P5 LDG.E R9, desc[UR8][R6.64+0x44] ;  /* 0x000044080609d981 */ /* 0x000ee2000c1e1900 */
[----:B------:R-:W-:Y:S01]  /*0640*/  IMAD.MOV.U32 R31, RZ, RZ, -0x1 ;  /* 0xffffffffff1f7424 */ /* 0x000fe200078e00ff */
[----:B------:R-:W1:Y:S02]  /*0650*/  LDCU.64 UR4, c[0x0][0x3a8] ;  /* 0x00007500ff0477ac */ /* 0x000e640008000a00 */
[----:B------:R-:W3:Y:S03]  /*0660*/  @!P6 LDG.E R52, desc[UR8][R6.64+0x48] ;  /* 0x000048080634e981 */ /* 0x000ee6000c1e1900 */
[----:B------:R-:W-:Y:S06]  /*0670*/  BAR.SYNC.DEFER_BLOCKING 0x0 ;  /* 0x0000000000007b1d */ /* 0x000fec0000010000 */
[----:B------:R0:W5:Y:S01]  /*0680*/  @!P1 LDG.E R3, desc[UR8][R4.64+0x4] ;  /* 0x0000040804039981 */ /* 0x000162000c1e1900 */
[----:B------:R-:W-:-:S02]  /*0690*/  IMAD.MOV.U32 R32, RZ, RZ, -0x1 ;  /* 0xffffffffff207424 */ /* 0x000fc400078e00ff */
[----:B------:R-:W-:Y:S01]  /*06a0*/  IMAD.MOV.U32 R33, RZ, RZ, -0x1 ;  /* 0xffffffffff217424 */ /* 0x000fe200078e00ff */
[----:B------:R0:W5:Y:S01]  /*06b0*/  @!P0 LDG.E R2, desc[UR8][R4.64] ;  /* 0x0000000804028981 */ /* 0x000162000c1e1900 */
[----:B--2---:R-:W-:Y:S01]  /*06c0*/  @!P1 LOP3.LUT R30, R8, 0x80000000, RZ, 0x3c, !PT ;  /* 0x80000000081e9812 */ /* 0x004fe200078e3cff */
[----:B------:R-:W-:Y:S01]  /*06d0*/  IMAD.MOV.U32 R29, RZ, RZ, -0x1 ;  /* 0xffffffffff1d7424 */ /* 0x000fe200078e00ff */
[----:B------:R-:W-:Y:S01]  /*06e0*/  ISETP.NE.AND P1, PT, R45, RZ, PT ;  /* 0x000000ff2d00720c */ /* 0x000fe20003f25270 */
[----:B------:R2:W5:Y:S01]  /*06f0*/  @!P2 LDG.E R24, desc[UR8][R4.64+0x38] ;  /* 0x000038080418a981 */ /* 0x000562000c1e1900 */
[----:B-1----:R-:W-:-:S03]  /*0700*/  UIADD3 UR7, UPT, UPT, UR4, 0x6, URZ ;  /* 0x0000000604077890 */ /* 0x002fc6000fffe0ff */
[----:B------:R2:W5:Y:S01]  /*0710*/  @!P3 LDG.E R25, desc[UR8][R4.64+0x3c] ;  /* 0x00003c080419b981 */ /* 0x000562000c1e1900 */
[----:B------:R-:W-:-:S03]  /*0720*/  UIADD3 UR5, UPT, UPT, -UR4, UR5, URZ ;  /* 0x0000000504057290 */ /* 0x000fc6000fffe1ff */
[----:B------:R2:W5:Y:S04]  /*0730*/  @!P4 LDG.E R26, desc[UR8][R4.64+0x40] ;  /* 0x00004008041ac981 */ /* 0x000568000c1e1900 */
[----:B----4-:R-:W-:Y:S01]  /*0740*/  @!P1 LOP3.LUT R31, R10, 0x80000000, RZ, 0x3c, !PT ;  /* 0x800000000a1f9812 */ /* 0x010fe200078e3cff */
[----:B------:R2:W5:Y:S01]  /*0750*/  @!P1 LDG.E R12, desc[UR8][R4.64+0x8] ;  /* 0x00000808040c9981 */ /* 0x000562000c1e1900 */
[----:B------:R-:W-:-:S03]  /*0760*/  ISETP.NE.AND P1, PT, R48, RZ, PT ;  /* 0x000000ff3000720c */ /* 0x000fc60003f25270 */
[----:B------:R2:W5:Y:S04]  /*0770*/  @!P5 LDG.E R27, desc[UR8][R4.64+0x44] ;  /* 0x00004408041bd981 */ /* 0x000568000c1e1900 */
[----:B------:R2:W5:Y:S06]  /*0780*/  @!P6 LDG.E R28, desc[UR8][R4.64+0x48] ;  /* 0x00004808041ce981 */ /* 0x00056c000c1e1900 */
[----:B---3--:R-:W-:Y:S01]  /*0790*/  @!P1 LOP3.LUT R32, R11, 0x80000000, RZ, 0x3c, !PT ;  /* 0x800000000b209812 */ /* 0x008fe200078e3cff */
[----:B------:R2:W5:Y:S01]  /*07a0*/  @!P1 LDG.E R13, desc[UR8][R4.64+0xc] ;  /* 0x00000c08040d9981 */ /* 0x000562000c1e1900 */
[----:B------:R-:W-:-:S13]  /*07b0*/  ISETP.NE.AND P1, PT, R49, RZ, PT ;  /* 0x000000ff3100720c */ /* 0x000fda0003f25270 */
[----:B------:R-:W-:Y:S01]  /*07c0*/  @!P1 LOP3.LUT R33, R34, 0x80000000, RZ, 0x3c, !PT ;  /* 0x8000000022219812 */ /* 0x000fe200078e3cff */
[----:B------:R2:W5:Y:S01]  /*07d0*/  @!P1 LDG.E R14, desc[UR8][R4.64+0x10] ;  /* 0x00001008040e9981 */ /* 0x000562000c1e1900 */
[----:B------:R-:W-:Y:S01]  /*07e0*/  ISETP.NE.AND P1, PT, R51, RZ, PT ;  /* 0x000000ff3300720c */ /* 0x000fe20003f25270 */
[----:B------:R-:W-:-:S12]  /*07f0*/  IMAD.MOV.U32 R34, RZ, RZ, -0x1 ;  /* 0xffffffffff227424 */ /* 0x000fd800078e00ff */
        /* <DEDUP_REMOVED lines=15> */
[----:B------:R-:W-:Y:S01]  /*08f0*/  IMAD.MOV.U32 R38, RZ, RZ, -0x1 ;  /* 0xffffffffff267424 */ /* 0x000fe200078e00ff */
[----:B------:R-:W-:Y:S02]  /*0900*/  @!P0 LOP3.LUT R29, R61, 0x80000000, RZ, 0x3c, !PT ;  /* 0x800000003d1d8812 */ /* 0x000fe400078e3cff */
[----:B------:R-:W-:-:S09]  /*0910*/  ISETP.NE.AND P0, PT, R60, RZ, PT ;  /* 0x000000ff3c00720c */ /* 0x000fd20003f05270 */
[----:B------:R-:W-:Y:S01]  /*0920*/  @!P1 LOP3.LUT R38, R39, 0x80000000, RZ, 0x3c, !PT ;  /* 0x8000000027269812 */ /* 0x000fe200078e3cff */
[----:B------:R2:W5:Y:S01]  /*0930*/  @!P1 LDG.E R19, desc[UR8][R4.64+0x24] ;  /* 0x0000240804139981 */ /* 0x000562000c1e1900 */
[----:B------:R-:W-:Y:S01]  /*0940*/  ISETP.NE.AND P1, PT, R57, RZ, PT ;  /* 0x000000ff3900720c */ /* 0x000fe20003f25270 */
[----:B------:R-:W-:Y:S02]  /*0950*/  IMAD.MOV.U32 R39, RZ, RZ, -0x1 ;  /* 0xffffffffff277424 */ /* 0x000fe400078e00ff */
[----:B------:R2:W5:Y:S10]  /*0960*/  @!P0 LDG.E R21, desc[UR8][R4.64+0x2c] ;  /* 0x00002c0804158981 */ /* 0x000574000c1e1900 */
[----:B------:R-:W-:Y:S01]  /*0970*/  @!P1 LOP3.LUT R39, R40, 0x80000000, RZ, 0x3c, !PT ;  /* 0x8000000028279812 */ /* 0x000fe200078e3cff */
[----:B------:R-:W-:Y:S01]  /*0980*/  IMAD.MOV.U32 R40, RZ, RZ, -0x1 ;  /* 0xffffffffff287424 */ /* 0x000fe200078e00ff */
[----:B------:R2:W5:Y:S01]  /*0990*/  @!P1 LDG.E R20, desc[UR8][R4.64+0x28] ;  /* 0x0000280804149981 */ /* 0x000562000c1e1900 */
[----:B------:R-:W-:-:S02]  /*09a0*/  @!P0 LOP3.LUT R40, R41, 0x80000000, RZ, 0x3c, !PT ;  /* 0x8000000029288812 */ /* 0x000fc400078e3cff */
[----:B------:R-:W-:Y:S02]  /*09b0*/  ISETP.NE.AND P1, PT, R58, RZ, PT ;  /* 0x000000ff3a00720c */ /* 0x000fe40003f25270 */
[----:B------:R-:W-:Y:S01]  /*09c0*/  ISETP.NE.AND P0, PT, R59, RZ, PT ;  /* 0x000000ff3b00720c */ /* 0x000fe20003f05270 */
[----:B------:R-:W-:Y:S01]  /*09d0*/  IMAD.MOV.U32 R41, RZ, RZ, -0x1 ;  /* 0xffffffffff297424 */ /* 0x000fe200078e00ff */
[----:B------:R-:W-:Y:S02]  /*09e0*/  UMOV UR4, 0x400 ;  /* 0x0000040000047882 */ /* 0x000fe40000000000 */
[----:B0-----:R-:W-:-:S07]  /*09f0*/  ULEA UR4, UR6, UR4, 0x18 ;  /* 0x0000000406047291 */ /* 0x001fce000f8ec0ff */
[----:B------:R2:W5:Y:S02]  /*0a00*/  @!P1 LDG.E R23, desc[UR8][R4.64+0x34] ;  /* 0x0000340804179981 */ /* 0x000564000c1e1900 */
[----:B------:R-:W-:Y:S02]  /*0a10*/  @!P0 LOP3.LUT R41, R42, 0x80000000, RZ, 0x3c, !PT ;  /* 0x800000002a298812 */ /* 0x000fe400078e3cff */
[----:B------:R2:W5:Y:S01]  /*0a20*/  @!P0 LDG.E R22, desc[UR8][R4.64+0x30] ;  /* 0x0000300804168981 */ /* 0x000562000c1e1900 */
[----:B------:R-:W0:Y:S01]  /*0a30*/  S2R R42, SR_LANEID ;  /* 0x00000000002a7919 */ /* 0x000e220000000000 */
[----:B------:R-:W-:Y:S01]  /*0a40*/  IMAD.MOV.U32 R45, RZ, RZ, -0x1 ;  /* 0xffffffffff2d7424 */ /* 0x000fe200078e00ff */
[----:B------:R-:W-:Y:S02]  /*0a50*/  @!P3 LOP3.LUT R45, R47, 0x80000000, RZ, 0x3c, !PT ;  /* 0x800000002f2db812 */ /* 0x000fe400078e3cff */
[----:B------:R-:W-:Y:S01]  /*0a60*/  LEA R47, R0, UR4, 0x2 ;  /* 0x00000004002f7c11 */ /* 0x000fe2000f8e10ff */
[----:B------:R-:W-:Y:S01]  /*0a70*/  IMAD.MOV.U32 R44, RZ, RZ, -0x1 ;  /* 0xffffffffff2c7424 */ /* 0x000fe200078e00ff */
[----:B------:R-:W-:-:S02]  /*0a80*/  SHF.R.U32.HI R124, RZ, 0x5, R0 ;  /* 0x00000005ff7c7819 */ /* 0x000fc40000011600 */
[----:B------:R-:W-:Y:S01]  /*0a90*/  @!P2 LOP3.LUT R44, R46, 0x80000000, RZ, 0x3c, !PT ;  /* 0x800000002e2ca812 */ /* 0x000fe200078e3cff */
[----:B------:R-:W-:Y:S02]  /*0aa0*/  IMAD R51, R0, 0x80, R47 ;  /* 0x0000008000337824 */ /* 0x000fe400078e022f */
[----:B------:R-:W-:Y:S01]  /*0ab0*/  IMAD.MOV.U32 R46, RZ, RZ, -0x1 ;  /* 0xffffffffff2e7424 */ /* 0x000fe200078e00ff */
[----:B------:R-:W-:Y:S01]  /*0ac0*/  @!P4 LOP3.LUT R46, R50, 0x80000000, RZ, 0x3c, !PT ;  /* 0x80000000322ec812 */ /* 0x000fe200078e3cff */
[----:B------:R-:W-:Y:S01]  /*0ad0*/  IMAD.MOV.U32 R43, RZ, RZ, -0x1 ;  /* 0xffffffffff2b7424 */ /* 0x000fe200078e00ff */
[----:B------:R-:W-:Y:S01]  /*0ae0*/  @!P1 LOP3.LUT R43, R62, 0x80000000, RZ, 0x3c, !PT ;  /* 0x800000003e2b9812 */ /* 0x000fe200078e3cff */
[----:B------:R-:W-:Y:S01]  /*0af0*/  IMAD.MOV.U32 R48, RZ, RZ, -0x1 ;  /* 0xffffffffff307424 */ /* 0x000fe200078e00ff */
[----:B------:R-:W-:Y:S01]  /*0b00*/  @!P5 LOP3.LUT R48, R9, 0x80000000, RZ, 0x3c, !PT ;  /* 0x800000000930d812 */ /* 0x000fe200078e3cff */
[----:B------:R-:W-:Y:S01]  /*0b10*/  IMAD.MOV.U32 R49, RZ, RZ, -0x1 ;  /* 0xffffffffff317424 */ /* 0x000fe200078e00ff */
[----:B------:R-:W-:Y:S01]  /*0b20*/  @!P6 LOP3.LUT R49, R52, 0x80000000, RZ, 0x3c, !PT ;  /* 0x800000003431e812 */ /* 0x000fe200078e3cff */
[----:B------:R-:W-:Y:S01]  /*0b30*/  IMAD R53, R0, -0x38, R51 ;  /* 0xffffffc800357824 */ /* 0x000fe200078e0233 */
[----:B------:R-:W-:Y:S01]  /*0b40*/  LEA R50, R124, UR4, 0x2 ;  /* 0x000000047c327c11 */ /* 0x000fe2000f8e10ff */
[----:B--2---:R-:W-:Y:S06]  /*0b50*/  BAR.SYNC.DEFER_BLOCKING 0x0 ;  /* 0x0000000000007b1d */ /* 0x004fec0000010000 */
.L_x_222:
[----:B------:R-:W-:Y:S01]  /*0b60*/  UISETP.LT.AND UP0, UPT, UR5, 0x6, UPT ;  /* 0x000000060500788c */ /* 0x000fe2000bf01270 */
[----:B------:R-:W-:Y:S01]  /*0b70*/  STS [R47], RZ ;  /* 0x000000ff2f007388 */ /* 0x000fe20000000800 */
[----:B------:R-:W-:Y:S01]  /*0b80*/  UIADD3 UR6, UPT, UPT, UR7, -0x6, URZ ;  /* 0xfffffffa07067890 */ /* 0x000fe2000fffe0ff */
[----:B0-----:R-:W-:Y:S01]  /*0b90*/  ISETP.NE.AND P1, PT, R42, 0x1f, PT ;  /* 0x0000001f2a00780c */ /* 0x001fe20003f25270 */
[----:B------:R-:W-:Y:S01]  /*0ba0*/  USEL UR4, UR5, 0x6, UP0 ;  /* 0x0000000605047887 */ /* 0x000fe20008000000 */
[----:B------:R-:W-:Y:S01]  /*0bb0*/  STS [R47+0x400], RZ ;  /* 0x000400ff2f007388 */ /* 0x000fe20000000800 */
[C---:B------:R-:W-:Y:S01]  /*0bc0*/  ISETP.NE.AND P2, PT, R124.reuse, 0x6, PT ;  /* 0x000000067c00780c */ /* 0x040fe20003f45270 */
[----:B------:R-:W-:Y:S01]  /*0bd0*/  UISETP.GE.AND UP0, UPT, UR7, UR10, UPT ;  /* 0x0000000a0700728c */ /* 0x000fe2000bf06270 */
[----:B-1----:R-:W-:Y:S01]  /*0be0*/  SHF.R.U32.HI R4, RZ, UR6, R29 ;  /* 0x00000006ff047c19 */ /* 0x002fe2000801161d */
[----:B------:R-:W-:Y:S01]  /*0bf0*/  UBMSK UR4, URZ, UR4 ;  /* 0x00000004ff04729b */ /* 0x000fe20008000000 */
[----:B------:R-:W-:Y:S01]  /*0c00*/  STS [R47+0x800], RZ ;  /* 0x000800ff2f007388 */ /* 0x000fe20000000800 */
[----:B------:R-:W-:-:S03]  /*0c10*/  ISETP.NE.AND P3, PT, R124, 0x7, PT ;  /* 0x000000077c00780c */ /* 0x000fc60003f65270 */
[----:B------:R-:W-:Y:S01]  /*0c20*/  STS [R47+0xc00], RZ ;  /* 0x000c00ff2f007388 */ /* 0x000fe20000000800 */
[----:B------:R-:W-:-:S03]  /*0c30*/  LOP3.LUT R4, R4, UR4, RZ, 0xc0, !PT ;  /* 0x0000000404047c12 */ /* 0x000fc6000f8ec0ff */
[----:B------:R-:W-:Y:S02]  /*0c40*/  STS [R47+0x1000], RZ ;  /* 0x001000ff2f007388 */ /* 0x000fe40000000800 */
[----:B------:R-:W-:Y:S01]  /*0c50*/  IMAD.SHL.U32 R5, R4, 0x400, RZ ;  /* 0x0000040004057824 */ /* 0x000fe200078e00ff */
[----:B------:R-:W-:Y:S01]  /*0c60*/  SHF.R.U32.HI R4, RZ, 0x4, R4 ;  /* 0x00000004ff047819 */ /* 0x000fe20000011604 */
[----:B------:R-:W-:Y:S03]  /*0c70*/  STS [R47+0x1400], RZ ;  /* 0x001400ff2f007388 */ /* 0x000fe60000000800 */
[----:B------:R-:W-:Y:S01]  /*0c80*/  LOP3.LUT R54, R5, 0x7c00, RZ, 0xc0, !PT ;  /* 0x00007c0005367812 */ /* 0x000fe200078ec0ff */
[----:B------:R-:W-:Y:S01]  /*0c90*/  STS [R47+0x1800], RZ ;  /* 0x001800ff2f007388 */ /* 0x000fe20000000800 */
[----:B------:R-:W-:-:S03]  /*0ca0*/  LOP3.LUT R4, R4, 0xffffffe, RZ, 0xc0, !PT ;  /* 0x0ffffffe04047812 */ /* 0x000fc600078ec0ff */
[----:B------:R-:W-:Y:S01]  /*0cb0*/  STS [R47+0x1c00], RZ ;  /* 0x001c00ff2f007388 */ /* 0x000fe20000000800 */
[----:B------:R-:W-:Y:S02]  /*0cc0*/  IADD3 R54, PT, PT, R4, R47, R54 ;  /* 0x0000002f04367210 */ /* 0x000fe40007ffe036 */
[----:B------:R-:W-:Y:S01]  /*0cd0*/  SHF.R.U32.HI R4, RZ, UR6, R30 ;  /* 0x00000006ff047c19 */ /* 0x000fe2000801161e */
[----:B------:R-:W-:Y:S03]  /*0ce0*/  STS [R47+0x2000], RZ ;  /* 0x002000ff2f007388 */ /* 0x000fe60000000800 */
[----:B------:R-:W-:Y:S01]  /*0cf0*/  LOP3.LUT R4, R4, UR4, RZ, 0xc0, !PT ;  /* 0x0000000404047c12 */ /* 0x000fe2000f8ec0ff */
[----:B------:R-:W-:Y:S04]  /*0d00*/  STS [R47+0x2400], RZ ;  /* 0x002400ff2f007388 */ /* 0x000fe80000000800 */
[----:B------:R-:W-:Y:S01]  /*0d10*/  STS [R47+0x2800], RZ ;  /* 0x002800ff2f007388 */ /* 0x000fe20000000800 */
[----:B------:R-:W-:Y:S01]  /*0d20*/  IMAD.SHL.U32 R5, R4, 0x400, RZ ;  /* 0x0000040004057824 */ /* 0x000fe200078e00ff */
[----:B------:R-:W-:-:S02]  /*0d30*/  SHF.R.U32.HI R4, RZ, 0x4, R4 ;  /* 0x00000004ff047819 */ /* 0x000fc40000011604 */
[----:B------:R-:W-:Y:S02]  /*0d40*/  STS [R47+0x2c00], RZ ;  /* 0x002c00ff2f007388 */ /* 0x000fe40000000800 */
[----:B------:R-:W-:Y:S02]  /*0d50*/  LOP3.LUT R56, R5, 0x7c00, RZ, 0xc0, !PT ;  /* 0x00007c0005387812 */ /* 0x000fe400078ec0ff */
        /* <DEDUP_REMOVED lines=32> */
[----:B------:R-:W0:Y:S02]  /*0f60*/  LDS.U16 R52, [R54] ;  /* 0x0000000036347984 */ /* 0x000e240000000400 */
[----:B0-----:R-:W-:-:S05]  /*0f70*/  VIADD R5, R52, 0x1 ;  /* 0x0000000134057836 */ /* 0x001fca0000000000 */
[----:B------:R0:W-:Y:S04]  /*0f80*/  STS.U16 [R54], R5 ;  /* 0x0000000536007388 */ /* 0x0001e80000000400 */
[----:B------:R-:W1:Y:S01]  /*0f90*/  LDS.U16 R57, [R56] ;  /* 0x0000000038397984 */ /* 0x000e620000000400 */
[----:B0-----:R-:W-:Y:S01]  /*0fa0*/  IMAD.SHL.U32 R5, R4, 0x400, RZ ;  /* 0x0000040004057824 */ /* 0x001fe200078e00ff */
[----:B------:R-:W-:-:S04]  /*0fb0*/  SHF.R.U32.HI R4, RZ, 0x4, R4 ;  /* 0x00000004ff047819 */ /* 0x000fc80000011604 */
[----:B------:R-:W-:Y:S02]  /*0fc0*/  LOP3.LUT R60, R5, 0x7c00, RZ, 0xc0, !PT ;  /* 0x00007c00053c7812 */ /* 0x000fe400078ec0ff */
[----:B------:R-:W-:-:S04]  /*0fd0*/  LOP3.LUT R4, R4, 0xffffffe, RZ, 0xc0, !PT ;  /* 0x0ffffffe04047812 */ /* 0x000fc800078ec0ff */
[----:B------:R-:W-:Y:S02]  /*0fe0*/  IADD3 R60, PT, PT, R4, R47, R60 ;  /* 0x0000002f043c7210 */ /* 0x000fe40007ffe03c */
[----:B------:R-:W-:-:S04]  /*0ff0*/  SHF.R.U32.HI R4, RZ, UR6, R33 ;  /* 0x00000006ff047c19 */ /* 0x000fc80008011621 */
[----:B------:R-:W-:-:S05]  /*1000*/  LOP3.LUT R4, R4, UR4, RZ, 0xc0, !PT ;  /* 0x0000000404047c12 */ /* 0x000fca000f8ec0ff */
[----:B------:R-:W-:Y:S01]  /*1010*/  IMAD.SHL.U32 R6, R4, 0x400, RZ ;  /* 0x0000040004067824 */ /* 0x000fe200078e00ff */
[----:B------:R-:W-:-:S04]  /*1020*/  SHF.R.U32.HI R4, RZ, 0x4, R4 ;  /* 0x00000004ff047819 */ /* 0x000fc80000011604 */
[----:B------:R-:W-:Y:S02]  /*1030*/  LOP3.LUT R6, R6, 0x7c00, RZ, 0xc0, !PT ;  /* 0x00007c0006067812 */ /* 0x000fe400078ec0ff */
[----:B------:R-:W-:-:S04]  /*1040*/  LOP3.LUT R4, R4, 0xffffffe, RZ, 0xc0, !PT ;  /* 0x0ffffffe04047812 */ /* 0x000fc800078ec0ff */
[----:B------:R-:W-:Y:S01]  /*1050*/  IADD3 R62, PT, PT, R4, R47, R6 ;  /* 0x0000002f043e7210 */ /* 0x000fe20007ffe006 */
[----:B-1----:R-:W-:Y:S01]  /*1060*/  VIADD R7, R57, 0x1 ;  /* 0x0000000139077836 */ /* 0x002fe20000000000 */
[----:B------:R-:W-:-:S04]  /*1070*/  SHF.R.U32.HI R4, RZ, UR6, R34 ;  /* 0x00000006ff047c19 */ /* 0x000fc80008011622 */
[----:B------:R-:W-:Y:S01]  /*1080*/  STS.U16 [R56], R7 ;  /* 0x0000000738007388 */ /* 0x000fe20000000400 */
[----:B------:R-:W-:-:S03]  /*1090*/  LOP3.LUT R4, R4, UR4, RZ, 0xc0, !PT ;  /* 0x0000000404047c12 */ /* 0x000fc6000f8ec0ff */
        /* <DEDUP_REMOVED lines=129> */
[----:B------:R-:W-:Y:S01]  /*18b0*/  SHF.R.U32.HI R4, RZ, UR6, R49 ;  /* 0x00000006ff047c19 */ /* 0x000fe20008011631 */
[----:B------:R-:W0:Y:S03]  /*18c0*/  S2UR UR6, SR_CgaCtaId ;  /* 0x00000000000679c3 */ /* 0x000e260000008800 */
[----:B------:R-:W-:Y:S01]  /*18d0*/  LOP3.LUT R4, R4, UR4, RZ, 0xc0, !PT ;  /* 0x0000000404047c12 */ /* 0x000fe2000f8ec0ff */
[----:B------:R-:W-:-:S04]  /*18e0*/  UMOV UR4, 0x400 ;  /* 0x0000040000047882 */ /* 0x000fc80000000000 */
[----:B------:R-:W-:Y:S01]  /*18f0*/  IMAD.SHL.U32 R6, R4, 0x400, RZ ;  /* 0x0000040004067824 */ /* 0x000fe200078e00ff */
[----:B------:R-:W-:-:S04]  /*1900*/  SHF.R.U32.HI R4, RZ, 0x4, R4 ;  /* 0x00000004ff047819 */ /* 0x000fc80000011604 */
[----:B------:R-:W-:Y:S02]  /*1910*/  LOP3.LUT R6, R6, 0x7c00, RZ, 0xc0, !PT ;  /* 0x00007c0006067812 */ /* 0x000fe400078ec0ff */
[----:B------:R-:W-:-:S04]  /*1920*/  LOP3.LUT R4, R4, 0xffffffe, RZ, 0xc0, !PT ;  /* 0x0ffffffe04047812 */ /* 0x000fc800078ec0ff */
[----:B------:R-:W-:Y:S01]  /*1930*/  IADD3 R90, PT, PT, R4, R47, R6 ;  /* 0x0000002f045a7210 */ /* 0x000fe20007ffe006 */
[----:B-1----:R-:W-:Y:S01]  /*1940*/  VIADD R7, R85, 0x1 ;  /* 0x0000000155077836 */ /* 0x002fe20000000000 */
[----:B0-----:R-:W-:-:S04]  /*1950*/  ULEA UR4, UR6, UR4, 0x18 ;  /* 0x0000000406047291 */ /* 0x001fc8000f8ec0ff */
[----:B------:R-:W-:Y:S04]  /*1960*/  STS.U16 [R84], R7 ;  /* 0x0000000754007388 */ /* 0x000fe80000000400 */
[----:B------:R-:W0:Y:S02]  /*1970*/  LDS.U16 R87, [R86] ;  /* 0x0000000056577984 */ /* 0x000e240000000400 */
[----:B0-----:R-:W-:-:S05]  /*1980*/  VIADD R5, R87, 0x1 ;  /* 0x0000000157057836 */ /* 0x001fca0000000000 */
[----:B------:R-:W-:Y:S04]  /*1990*/  STS.U16 [R86], R5 ;  /* 0x0000000556007388 */ /* 0x000fe80000000400 */
[----:B------:R-:W0:Y:S02]  /*19a0*/  LDS.U16 R89, [R88] ;  /* 0x0000000058597984 */ /* 0x000e240000000400 */
[----:B0-----:R-:W-:-:S05]  /*19b0*/  VIADD R7, R89, 0x1 ;  /* 0x0000000159077836 */ /* 0x001fca0000000000 */
[----:B------:R-:W-:Y:S04]  /*19c0*/  STS.U16 [R88], R7 ;  /* 0x0000000758007388 */ /* 0x000fe80000000400 */
[----:B------:R-:W0:Y:S02]  /*19d0*/  LDS.U16 R91, [R90] ;  /* 0x000000005a5b7984 */ /* 0x000e240000000400 */
[----:B0-----:R-:W-:-:S05]  /*19e0*/  VIADD R5, R91, 0x1 ;  /* 0x000000015b057836 */ /* 0x001fca0000000000 */
[----:B------:R-:W-:Y:S01]  /*19f0*/  STS.U16 [R90], R5 ;  /* 0x000000055a007388 */ /* 0x000fe20000000400 */
[----:B------:R-:W-:Y:S06]  /*1a00*/  BAR.SYNC.DEFER_BLOCKING 0x0 ;  /* 0x0000000000007b1d */ /* 0x000fec0000010000 */
[----:B------:R-:W-:Y:S04]  /*1a10*/  LDS R92, [R51] ;  /* 0x00000000335c7984 */ /* 0x000fe80000000800 */
[----:B------:R-:W0:Y:S04]  /*1a20*/  LDS R93, [R51+0x4] ;  /* 0x00000400335d7984 */ /* 0x000e280000000800 */
[----:B------:R-:W1:Y:S04]  /*1a30*/  LDS R94, [R51+0x8] ;  /* 0x00000800335e7984 */ /* 0x000e680000000800 */
[----:B------:R-:W2:Y:S04]  /*1a40*/  LDS R95, [R51+0xc] ;  /* 0x00000c00335f7984 */ /* 0x000ea80000000800 */
[----:B------:R-:W3:Y:S04]  /*1a50*/  LDS R96, [R51+0x10] ;  /* 0x0000100033607984 */ /* 0x000ee80000000800 */
[----:B------:R-:W4:Y:S04]  /*1a60*/  LDS R97, [R51+0x14] ;  /* 0x0000140033617984 */ /* 0x000f280000000800 */
[----:B------:R-:W4:Y:S04]  /*1a70*/  LDS R98, [R51+0x18] ;  /* 0x0000180033627984 */ /* 0x000f280000000800 */
[----:B------:R-:W4:Y:S04]  /*1a80*/  LDS R99, [R51+0x1c] ;  /* 0x00001c0033637984 */ /* 0x000f280000000800 */
[----:B------:R-:W4:Y:S04]  /*1a90*/  LDS R100, [R51+0x20] ;  /* 0x0000200033647984 */ /* 0x000f280000000800 */
[----:B------:R-:W4:Y:S04]  /*1aa0*/  LDS R101, [R51+0x24] ;  /* 0x0000240033657984 */ /* 0x000f280000000800 */
[----:B------:R-:W4:Y:S04]  /*1ab0*/  LDS R102, [R51+0x28] ;  /* 0x0000280033667984 */ /* 0x000f280000000800 */
[----:B------:R-:W4:Y:S01]  /*1ac0*/  LDS R103, [R51+0x2c] ;  /* 0x00002c0033677984 */ /* 0x000f220000000800 */
[----:B0-----:R-:W-:-:S03]  /*1ad0*/  IMAD.IADD R93, R92, 0x1, R93 ;  /* 0x000000015c5d7824 */ /* 0x001fc600078e025d */
[----:B------:R-:W0:Y:S01]  /*1ae0*/  LDS R104, [R51+0x30] ;  /* 0x0000300033687984 */ /* 0x000e220000000800 */
[----:B-1----:R-:W-:-:S03]  /*1af0*/  IMAD.IADD R94, R94, 0x1, R93 ;  /* 0x000000015e5e7824 */ /* 0x002fc600078e025d */
[----:B------:R-:W1:Y:S01]  /*1b00*/  LDS R105, [R51+0x34] ;  /* 0x0000340033697984 */ /* 0x000e620000000800 */
[----:B--2---:R-:W-:-:S03]  /*1b10*/  IMAD.IADD R95, R95, 0x1, R94 ;  /* 0x000000015f5f7824 */ /* 0x004fc600078e025e */
[----:B------:R-:W2:Y:S01]  /*1b20*/  LDS R106, [R51+0x38] ;  /* 0x00003800336a7984 */ /* 0x000ea20000000800 */
[----:B---3--:R-:W-:-:S03]  /*1b30*/  IMAD.IADD R96, R96, 0x1, R95 ;  /* 0x0000000160607824 */ /* 0x008fc600078e025f */
[----:B------:R-:W3:Y:S01]  /*1b40*/  LDS R107, [R51+0x3c] ;  /* 0x00003c00336b7984 */ /* 0x000ee20000000800 */
[----:B----4-:R-:W-:-:S03]  /*1b50*/  IMAD.IADD R97, R97, 0x1, R96 ;  /* 0x0000000161617824 */ /* 0x010fc600078e0260 */
[----:B------:R-:W4:Y:S01]  /*1b60*/  LDS R108, [R51+0x40] ;  /* 0x00004000336c7984 */ /* 0x000f220000000800 */
[----:B------:R-:W-:-:S03]  /*1b70*/  IMAD.IADD R98, R98, 0x1, R97 ;  /* 0x0000000162627824 */ /* 0x000fc600078e0261 */
        /* <DEDUP_REMOVED lines=31> */
[----:B------:R-:W-:-:S04]  /*1d70*/  IMAD.IADD R114, R114, 0x1, R113 ;  /* 0x0000000172727824 */ /* 0x000fc800078e0271 */
[----:B0-----:R-:W-:-:S04]  /*1d80*/  IMAD.IADD R115, R115, 0x1, R114 ;  /* 0x0000000173737824 */ /* 0x001fc800078e0272 */
[----:B-1----:R-:W-:-:S04]  /*1d90*/  IMAD.IADD R116, R116, 0x1, R115 ;  /* 0x0000000174747824 */ /* 0x002fc800078e0273 */
[----:B--2---:R-:W-:-:S04]  /*1da0*/  IMAD.IADD R117, R117, 0x1, R116 ;  /* 0x0000000175757824 */ /* 0x004fc800078e0274 */
[----:B---3--:R-:W-:-:S04]  /*1db0*/  IMAD.IADD R118, R118, 0x1, R117 ;  /* 0x0000000176767824 */ /* 0x008fc800078e0275 */
[----:B----4-:R-:W-:-:S04]  /*1dc0*/  IMAD.IADD R119, R119, 0x1, R118 ;  /* 0x0000000177777824 */ /* 0x010fc800078e0276 */
[----:B------:R-:W-:-:S04]  /*1dd0*/  IMAD.IADD R120, R120, 0x1, R119 ;  /* 0x0000000178787824 */ /* 0x000fc800078e0277 */
[----:B------:R-:W-:-:S04]  /*1de0*/  IMAD.IADD R121, R121, 0x1, R120 ;  /* 0x0000000179797824 */ /* 0x000fc800078e0278 */
[----:B------:R-:W-:-:S04]  /*1df0*/  IMAD.IADD R122, R122, 0x1, R121 ;  /* 0x000000017a7a7824 */ /* 0x000fc800078e0279 */
[----:B------:R-:W-:-:S04]  /*1e00*/  IMAD.IADD R123, R123, 0x1, R122 ;  /* 0x000000017b7b7824 */ /* 0x000fc800078e027a */
[----:B------:R-:W-:-:S05]  /*1e10*/  IMAD.IADD R125, R4, 0x1, R123 ;  /* 0x00000001047d7824 */ /* 0x000fca00078e027b */
        /* <DEDUP_REMOVED lines=8> */
[----:B------:R-:W0:Y:S02]  /*1ea0*/  SHFL.UP P0, R126, R127, 0x10, RZ ;  /* 0x060000007f7e7989 */ /* 0x000e2400000000ff */
[----:B0-----:R-:W-:Y:S01]  /*1eb0*/  @P0 IMAD.IADD R126, R127, 0x1, R126 ;  /* 0x000000017f7e0824 */ /* 0x001fe200078e027e */
[----:B------:R-:W-:-:S03]  /*1ec0*/  ISETP.NE.AND P0, PT, R124, 0x1, PT ;  /* 0x000000017c00780c */ /* 0x000fc60003f05270 */
[----:B------:R-:W-:Y:S01]  /*1ed0*/  IMAD.IADD R125, R126, 0x1, -R125 ;  /* 0x000000017e7d7824 */ /* 0x000fe200078e0a7d */
[----:B------:R-:W-:Y:S01]  /*1ee0*/  @!P1 STS [R50+0x8400], R126 ;  /* 0x0084007e32009388 */ /* 0x000fe20000000800 */
[----:B------:R-:W-:Y:S01]  /*1ef0*/  BAR.SYNC.DEFER_BLOCKING 0x0 ;  /* 0x0000000000007b1d */ /* 0x000fe20000010000 */
[----:B------:R-:W-:-:S05]  /*1f00*/  ISETP.NE.AND P1, PT, R124, 0x4, PT ;  /* 0x000000047c00780c */ /* 0x000fca0003f25270 */
[----:B------:R-:W0:Y:S04]  /*1f10*/  LDS.128 R4, [UR4+0x8400] ;  /* 0x00840004ff047984 */ /* 0x000e280008000c00 */
[----:B------:R-:W1:Y:S01]  /*1f20*/  LDS.128 R8, [UR4+0x8410] ;  /* 0x00841004ff087984 */ /* 0x000e620008000c00 */
[C---:B0-----:R-:W-:Y:S01]  /*1f30*/  SEL R55, R4.reuse, R55, !P0 ;  /* 0x0000003704377207 */ /* 0x041fe20004000000 */
[----:B------:R-:W-:Y:S01]  /*1f40*/  IMAD.IADD R5, R4, 0x1, R5 ;  /* 0x0000000104057824 */ /* 0x000fe200078e0205 */
[----:B------:R-:W-:-:S03]  /*1f50*/  ISETP.NE.AND P0, PT, R124, 0x2, PT ;  /* 0x000000027c00780c */ /* 0x000fc60003f05270 */
[----:B------:R-:W-:Y:S01]  /*1f60*/  IMAD.IADD R6, R6, 0x1, R5 ;  /* 0x0000000106067824 */ /* 0x000fe200078e0205 */
[----:B------:R-:W-:Y:S02]  /*1f70*/  SEL R55, R5, R55, !P0 ;  /* 0x0000003705377207 */ /* 0x000fe40004000000 */
[----:B------:R-:W-:Y:S01]  /*1f80*/  ISETP.NE.AND P0, PT, R124, 0x3, PT ;  /* 0x000000037c00780c */ /* 0x000fe20003f05270 */
[----:B------:R-:W-:-:S03]  /*1f90*/  IMAD.IADD R7, R7, 0x1, R6 ;  /* 0x0000000107077824 */ /* 0x000fc600078e0206 */
[----:B------:R-:W-:Y:S01]  /*1fa0*/  SEL R55, R6, R55, !P0 ;  /* 0x0000003706377207 */ /* 0x000fe20004000000 */
[C---:B-1----:R-:W-:Y:S01]  /*1fb0*/  IMAD.IADD R8, R7.reuse, 0x1, R8 ;  /* 0x0000000107087824 */ /* 0x042fe200078e0208 */
[----:B------:R-:W-:Y:S02]  /*1fc0*/  ISETP.NE.AND P0, PT, R124, 0x5, PT ;  /* 0x000000057c00780c */ /* 0x000fe40003f05270 */
[----:B------:R-:W-:Y:S01]  /*1fd0*/  SEL R55, R7, R55, !P1 ;  /* 0x0000003707377207 */ /* 0x000fe20004800000 */
[----:B------:R-:W-:Y:S01]  /*1fe0*/  IMAD.IADD R9, R9, 0x1, R8 ;  /* 0x0000000109097824 */ /* 0x000fe200078e0208 */
[----:B------:R-:W-:Y:S02]  /*1ff0*/  ISETP.NE.AND P1, PT, R42, RZ, PT ;  /* 0x000000ff2a00720c */ /* 0x000fe40003f25270 */
[----:B------:R-:W-:Y:S01]  /*2000*/  SEL R55, R8, R55, !P0 ;  /* 0x0000003708377207 */ /* 0x000fe20004000000 */
[----:B------:R-:W-:Y:S01]  /*2010*/  IMAD.IADD R10, R10, 0x1, R9 ;  /* 0x000000010a0a7824 */ /* 0x000fe200078e0209 */
[----:B------:R-:W-:-:S02]  /*2020*/  ISETP.GT.U32.AND P0, PT, R0, 0x1f, PT ;  /* 0x0000001f0000780c */ /* 0x000fc40003f04070 */
[----:B------:R-:W-:Y:S01]  /*2030*/  SEL R55, R9, R55, !P2 ;  /* 0x0000003709377207 */ /* 0x000fe20005000000 */
[----:B------:R-:W-:Y:S01]  /*2040*/  IMAD.IADD R11, R11, 0x1, R10 ;  /* 0x000000010b0b7824 */ /* 0x000fe200078e020a */
[----:B------:R-:W-:Y:S02]  /*2050*/  ISETP.GT.U32.OR P2, PT, R0, 0x1f, P1 ;  /* 0x0000001f0000780c */ /* 0x000fe40000f44470 */
[----:B------:R-:W-:Y:S02]  /*2060*/  SEL R4, R125, RZ, P1 ;  /* 0x000000ff7d047207 */ /* 0x000fe40000800000 */
[----:B------:R-:W-:-:S05]  /*2070*/  SEL R55, R10, R55, !P3 ;  /* 0x000000370a377207 */ /* 0x000fca0005800000 */
[----:B------:R-:W-:Y:S01]  /*2080*/  @P0 IMAD.IADD R125, R55, 0x1, R4 ;  /* 0x00000001377d0824 */ /* 0x000fe200078e0204 */
[----:B------:R-:W-:-:S03]  /*2090*/  ISETP.NE.AND P0, PT, R0, RZ, PT ;  /* 0x000000ff0000720c */ /* 0x000fc60003f05270 */
[----:B------:R-:W-:-:S05]  /*20a0*/  @!P2 IMAD.U32 R125, R11, 0x10000, RZ ;  /* 0x000100000b7da824 */ /* 0x000fca00078e00ff */
[----:B------:R-:W-:Y:S01]  /*20b0*/  @!P2 STS [UR4+0x8428], R125 ;  /* 0x0084287dff00a988 */ /* 0x000fe20008000804 */
[----:B------:R-:W-:Y:S06]  /*20c0*/  BAR.SYNC.DEFER_BLOCKING 0x0 ;  /* 0x0000000000007b1d */ /* 0x000fec0000010000 */
[----:B------:R-:W0:Y:S02]  /*20d0*/  LDS R4, [UR4+0x8428] ;  /* 0x00842804ff047984 */ /* 0x000e240008000800 */
[----:B0-----:R-:W-:-:S05]  /*20e0*/  SEL R4, R4, RZ, P0 ;  /* 0x000000ff04047207 */ /* 0x001fca0000000000 */
[----:B------:R-:W-:-:S04]  /*20f0*/  IMAD.IADD R4, R4, 0x1, R125 ;  /* 0x0000000104047824 */ /* 0x000fc800078e027d */
[--C-:B------:R-:W-:Y:S01]  /*2100*/  IMAD.IADD R92, R92, 0x1, R4.reuse ;  /* 0x000000015c5c7824 */ /* 0x100fe200078e0204 */
[----:B------:R-:W-:Y:S01]  /*2110*/  STS [R51], R4 ;  /* 0x0000000433007388 */ /* 0x000fe20000000800 */
[--C-:B------:R-:W-:Y:S02]  /*2120*/  IMAD.IADD R6, R93, 0x1, R4.reuse ;  /* 0x000000015d067824 */ /* 0x100fe400078e0204 */
[--C-:B------:R-:W-:Y:S01]  /*2130*/  IMAD.IADD R94, R94, 0x1, R4.reuse ;  /* 0x000000015e5e7824 */ /* 0x100fe200078e0204 */
[----:B------:R-:W-:Y:S01]  /*2140*/  STS [R51+0x4], R92 ;  /* 0x0000045c33007388 */ /* 0x000fe20000000800 */
[--C-:B------:R-:W-:Y:S02]  /*2150*/  IMAD.IADD R8, R95, 0x1, R4.reuse ;  /* 0x000000015f087824 */ /* 0x100fe400078e0204 */
[--C-:B------:R-:W-:Y:S01]  /*2160*/  IMAD.IADD R96, R96, 0x1, R4.reuse ;  /* 0x0000000160607824 */ /* 0x100fe200078e0204 */
[----:B------:R-:W-:Y:S01]  /*2170*/  STS [R51+0x8], R6 ;  /* 0x0000080633007388 */ /* 0x000fe20000000800 */
[----:B------:R-:W-:-:S02]  /*2180*/  IMAD.IADD R10, R97, 0x1, R4 ;  /* 0x00000001610a7824 */ /* 0x000fc400078e0204 */
[--C-:B------:R-:W-:Y:S01]  /*2190*/  IMAD.IADD R98, R98, 0x1, R4.reuse ;  /* 0x0000000162627824 */ /* 0x100fe200078e0204 */
[----:B------:R-:W-:Y:S01]  /*21a0*/  STS [R51+0xc], R94 ;  /* 0x00000c5e33007388 */ /* 0x000fe20000000800 */
        /* <DEDUP_REMOVED lines=36> */
[----:B------:R-:W-:-:S03]  /*23f0*/  IMAD.IADD R150, R123, 0x1, R4 ;  /* 0x000000017b967824 */ /* 0x000fc600078e0204 */
[----:B------:R-:W-:Y:S04]  /*2400*/  STS [R51+0x40], R134 ;  /* 0x0000408633007388 */ /* 0x000fe80000000800 */
        /* <DEDUP_REMOVED lines=15> */
[----:B------:R-:W-:Y:S01]  /*2500*/  STS [R51+0x80], R150 ;  /* 0x0000809633007388 */ /* 0x000fe20000000800 */
[----:B------:R-:W-:Y:S06]  /*2510*/  BAR.SYNC.DEFER_BLOCKING 0x0 ;  /* 0x0000000000007b1d */ /* 0x000fec0000010000 */
[----:B------:R-:W0:Y:S04]  /*2520*/  LDS.U16 R5, [R54] ;  /* 0x0000000036057984 */ /* 0x000e280000000400 */
[----:B------:R-:W1:Y:S04]  /*2530*/  LDS.U16 R56, [R56] ;  /* 0x0000000038387984 */ /* 0x000e680000000400 */
[----:B------:R-:W2:Y:S04]  /*2540*/  LDS.U16 R58, [R58] ;  /* 0x000000003a3a7984 */ /* 0x000ea80000000400 */
[----:B------:R-:W3:Y:S04]  /*2550*/  LDS.U16 R60, [R60] ;  /* 0x000000003c3c7984 */ /* 0x000ee80000000400 */
[----:B------:R-:W4:Y:S04]  /*2560*/  LDS.U16 R62, [R62] ;  /* 0x000000003e3e7984 */ /* 0x000f280000000400 */
[----:B------:R-:W4:Y:S04]  /*2570*/  LDS.U16 R64, [R64] ;  /* 0x0000000040407984 */ /* 0x000f280000000400 */
[----:B------:R-:W4:Y:S04]  /*2580*/  LDS.U16 R66, [R66] ;  /* 0x0000000042427984 */ /* 0x000f280000000400 */
[----:B------:R-:W4:Y:S04]  /*2590*/  LDS.U16 R68, [R68] ;  /* 0x0000000044447984 */ /* 0x000f280000000400 */
[----:B------:R-:W4:Y:S04]  /*25a0*/  LDS.U16 R70, [R70] ;  /* 0x0000000046467984 */ /* 0x000f280000000400 */
[----:B------:R-:W4:Y:S04]  /*25b0*/  LDS.U16 R72, [R72] ;  /* 0x0000000048487984 */ /* 0x000f280000000400 */
[----:B------:R-:W4:Y:S01]  /*25c0*/  LDS.U16 R74, [R74] ;  /* 0x000000004a4a7984 */ /* 0x000f220000000400 */
[----:B0-----:R-:W-:-:S03]  /*25d0*/  IMAD.IADD R5, R52, 0x1, R5 ;  /* 0x0000000134057824 */ /* 0x001fc600078e0205 */
[----:B------:R-:W0:Y:S01]  /*25e0*/  LDS.U16 R76, [R76] ;  /* 0x000000004c4c7984 */ /* 0x000e220000000400 */
[----:B-1----:R-:W-:-:S03]  /*25f0*/  IMAD.IADD R56, R57, 0x1, R56 ;  /* 0x0000000139387824 */ /* 0x002fc600078e0238 */
[----:B------:R-:W1:Y:S01]  /*2600*/  LDS.U16 R78, [R78] ;  /* 0x000000004e4e7984 */ /* 0x000e620000000400 */
[----:B--2---:R-:W-:-:S03]  /*2610*/  IMAD.IADD R58, R59, 0x1, R58 ;  /* 0x000000013b3a7824 */ /* 0x004fc600078e023a */
[----:B------:R-:W2:Y:S01]  /*2620*/  LDS.U16 R80, [R80] ;  /* 0x0000000050507984 */ /* 0x000ea20000000400 */
[----:B---3--:R-:W-:-:S03]  /*2630*/  IMAD.IADD R60, R61, 0x1, R60 ;  /* 0x000000013d3c7824 */ /* 0x008fc600078e023c */
[----:B------:R-:W3:Y:S01]  /*2640*/  LDS.U16 R82, [R82] ;  /* 0x0000000052527984 */ /* 0x000ee20000000400 */
[----:B----4-:R-:W-:-:S03]  /*2650*/  IMAD.IADD R62, R63, 0x1, R62 ;  /* 0x000000013f3e7824 */ /* 0x010fc600078e023e */
[----:B------:R-:W4:Y:S01]  /*2660*/  LDS.U16 R84, [R84] ;  /* 0x0000000054547984 */ /* 0x000f220000000400 */
[----:B------:R-:W-:-:S03]  /*2670*/  IMAD.IADD R64, R65, 0x1, R64 ;  /* 0x0000000141407824 */ /* 0x000fc600078e0240 */
[----:B------:R-:W4:Y:S01]  /*2680*/  LDS.U16 R86, [R86] ;  /* 0x0000000056567984 */ /* 0x000f220000000400 */
[----:B------:R-:W-:-:S03]  /*2690*/  IMAD.IADD R66, R67, 0x1, R66 ;  /* 0x0000000143427824 */ /* 0x000fc600078e0242 */
[----:B------:R-:W4:Y:S01]  /*26a0*/  LDS.U16 R88, [R88] ;  /* 0x0000000058587984 */ /* 0x000f220000000400 */
[----:B------:R-:W-:-:S03]  /*26b0*/  IMAD.IADD R68, R69, 0x1, R68 ;  /* 0x0000000145447824 */ /* 0x000fc600078e0244 */
[----:B------:R-:W4:Y:S01]  /*26c0*/  LDS.U16 R90, [R90] ;  /* 0x000000005a5a7984 */ /* 0x000f220000000400 */
[----:B------:R-:W-:Y:S02]  /*26d0*/  IMAD.IADD R70, R71, 0x1, R70 ;  /* 0x0000000147467824 */ /* 0x000fe400078e0246 */
[----:B------:R-:W-:Y:S02]  /*26e0*/  IMAD.IADD R72, R73, 0x1, R72 ;  /* 0x0000000149487824 */ /* 0x000fe400078e0248 */
[----:B------:R-:W-:Y:S02]  /*26f0*/  IMAD.IADD R74, R75, 0x1, R74 ;  /* 0x000000014b4a7824 */ /* 0x000fe400078e024a */
[----:B0-----:R-:W-:Y:S02]  /*2700*/  IMAD.IADD R76, R77, 0x1, R76 ;  /* 0x000000014d4c7824 */ /* 0x001fe400078e024c */
[----:B-1----:R-:W-:Y:S02]  /*2710*/  IMAD.IADD R78, R79, 0x1, R78 ;  /* 0x000000014f4e7824 */ /* 0x002fe400078e024e */
[----:B--2---:R-:W-:-:S02]  /*2720*/  IMAD.IADD R80, R81, 0x1, R80 ;  /* 0x0000000151507824 */ /* 0x004fc400078e0250 */
[----:B---3--:R-:W-:Y:S02]  /*2730*/  IMAD.IADD R82, R83, 0x1, R82 ;  /* 0x0000000153527824 */ /* 0x008fe400078e0252 */
[----:B----4-:R-:W-:Y:S02]  /*2740*/  IMAD.IADD R84, R85, 0x1, R84 ;  /* 0x0000000155547824 */ /* 0x010fe400078e0254 */
[----:B------:R-:W-:Y:S02]  /*2750*/  IMAD.IADD R86, R87, 0x1, R86 ;  /* 0x0000000157567824 */ /* 0x000fe400078e0256 */
[----:B------:R-:W-:Y:S02]  /*2760*/  IMAD.IADD R88, R89, 0x1, R88 ;  /* 0x0000000159587824 */ /* 0x000fe400078e0258 */
[----:B------:R-:W-:Y:S01]  /*2770*/  IMAD.IADD R90, R91, 0x1, R90 ;  /* 0x000000015b5a7824 */ /* 0x000fe200078e025a */
[----:B------:R-:W-:Y:S06]  /*2780*/  BAR.SYNC.DEFER_BLOCKING 0x0 ;  /* 0x0000000000007b1d */ /* 0x000fec0000010000 */
[----:B------:R-:W-:Y:S05]  /*2790*/  BRA.U UP0, `(.L_x_221) ;  /* 0x0000000500987547 */ /* 0x000fea000b800000 */
[----:B------:R-:W-:Y:S01]  /*27a0*/  LEA R4, R5, UR4, 0x2 ;  /* 0x0000000405047c11 */ /* 0x000fe2000f8e10ff */
[----:B------:R-:W-:Y:S01]  /*27b0*/  UIADD3 UR7, UPT, UPT, UR7, 0x6, URZ ;  /* 0x0000000607077890 */ /* 0x000fe2000fffe0ff */
[----:B------:R-:W-:Y:S01]  /*27c0*/  LEA R5, R56, UR4, 0x2 ;  /* 0x0000000438057c11 */ /* 0x000fe2000f8e10ff */
[----:B------:R-:W-:Y:S01]  /*27d0*/  UIADD3 UR5, UPT, UPT, UR5, -0x6, URZ ;  /* 0xfffffffa05057890 */ /* 0x000fe2000fffe0ff */
[----:B------:R-:W-:Y:S01]  /*27e0*/  LEA R6, R58, UR4, 0x2 ;  /* 0x000000043a067c11 */ /* 0x000fe2000f8e10ff */
[----:B------:R1:W-:Y:S01]  /*27f0*/  STS [R4], R29 ;  /* 0x0000001d04007388 */ /* 0x0003e20000000800 */
[----:B------:R-:W-:Y:S02]  /*2800*/  LEA R7, R60, UR4, 0x2 ;  /* 0x000000043c077c11 */ /* 0x000fe4000f8e10ff */
[----:B------:R-:W-:Y:S01]  /*2810*/  LEA R8, R62, UR4, 0x2 ;  /* 0x000000043e087c11 */ /* 0x000fe2000f8e10ff */
[----:B------:R1:W-:Y:S01]  /*2820*/  STS [R5], R30 ;  /* 0x0000001e05007388 */ /* 0x0003e20000000800 */
[----:B------:R-:W-:-:S02]  /*2830*/  LEA R9, R64, UR4, 0x2 ;  /* 0x0000000440097c11 */ /* 0x000fc4000f8e10ff */
[----:B------:R-:W-:Y:S01]  /*2840*/  LEA R10, R66, UR4, 0x2 ;  /* 0x00000004420a7c11 */ /* 0x000fe2000f8e10ff */
[----:B------:R1:W-:Y:S01]  /*2850*/  STS [R6], R31 ;  /* 0x0000001f06007388 */ /* 0x0003e20000000800 */
[----:B------:R-:W-:Y:S02]  /*2860*/  LEA R11, R68, UR4, 0x2 ;  /* 0x00000004440b7c11 */ /* 0x000fe4000f8e10ff */
        /* <DEDUP_REMOVED lines=16> */
[----:B------:R1:W-:Y:S04]  /*2970*/  STS [R52], R37 ;  /* 0x0000002534007388 */ /* 0x0003e80000000800 */
        /* <DEDUP_REMOVED lines=9> */
[----:B------:R1:W-:Y:S01]  /*2a10*/  STS [R64], R49 ;  /* 0x0000003140007388 */ /* 0x0003e20000000800 */
[----:B------:R-:W-:Y:S06]  /*2a20*/  BAR.SYNC.DEFER_BLOCKING 0x0 ;  /* 0x0000000000007b1d */ /* 0x000fec0000010000 */
[----:B------:R1:W2:Y:S04]  /*2a30*/  LDS R29, [R53] ;  /* 0x00000000351d7984 */ /* 0x0002a80000000800 */
[----:B------:R1:W3:Y:S04]  /*2a40*/  LDS R30, [R53+0x4] ;  /* 0x00000400351e7984 */ /* 0x0002e80000000800 */
[----:B------:R1:W4:Y:S04]  /*2a50*/  LDS R31, [R53+0x8] ;  /* 0x00000800351f7984 */ /* 0x0003280000000800 */
[----:B------:R1:W0:Y:S04]  /*2a60*/  LDS R32, [R53+0xc] ;  /* 0x00000c0035207984 */ /* 0x0002280000000800 */
        /* <DEDUP_REMOVED lines=14> */
[----:B------:R1:W0:Y:S01]  /*2b50*/  LDS R49, [R53+0x48] ;  /* 0x0000480035317984 */ /* 0x0002220000000800 */
[----:B------:R-:W-:Y:S06]  /*2b60*/  BAR.SYNC.DEFER_BLOCKING 0x0 ;  /* 0x0000000000007b1d */ /* 0x000fec0000010000 */
[----:B-----5:R1:W-:Y:S04]  /*2b70*/  STS [R4], R2 ;  /* 0x0000000204007388 */ /* 0x0203e80000000800 */
        /* <DEDUP_REMOVED lines=19> */
[----:B------:R1:W0:Y:S04]  /*2cb0*/  LDS R2, [R53] ;  /* 0x0000000035027984 */ /* 0x0002280000000800 */
        /* <DEDUP_REMOVED lines=19> */
[----:B--234-:R-:W-:Y:S05]  /*2df0*/  BRA `(.L_x_222) ;  /* 0xffffffdc00587947 */ /* 0x01cfea000383ffff */
.L_x_221:
[----:B------:R-:W-:Y:S01]  /*2e00*/  LEA R5, R5, UR4, 0x2 ;  /* 0x0000000405057c11 */ /* 0x000fe2000f8e10ff */
[----:B------:R-:W-:Y:S01]  /*2e10*/  IMAD R53, R0, -0x48, R53 ;  /* 0xffffffb800357824 */ /* 0x000fe200078e0235 */
[----:B------:R-:W-:Y:S01]  /*2e20*/  LEA R56, R56, UR4, 0x2 ;  /* 0x0000000438387c11 */ /* 0x000fe2000f8e10ff */
[----:B------:R-:W0:Y:S01]  /*2e30*/  LDCU.64 UR6, c[0x0][0x3a0] ;  /* 0x00007400ff0677ac */ /* 0x000e220008000a00 */
[----:B------:R-:W-:Y:S01]  /*2e40*/  LEA R58, R58, UR4, 0x2 ;  /* 0x000000043a3a7c11 */ /* 0x000fe2000f8e10ff */
[----:B------:R-:W-:Y:S01]  /*2e50*/  STS [R5], R29 ;  /* 0x0000001d05007388 */ /* 0x000fe20000000800 */
[----:B------:R-:W-:Y:S02]  /*2e60*/  LEA R60, R60, UR4, 0x2 ;  /* 0x000000043c3c7c11 */ /* 0x000fe4000f8e10ff */
[----:B------:R-:W-:Y:S01]  /*2e70*/  LEA R62, R62, UR4, 0x2 ;  /* 0x000000043e3e7c11 */ /* 0x000fe2000f8e10ff */
[----:B------:R-:W-:Y:S01]  /*2e80*/  STS [R56], R30 ;  /* 0x0000001e38007388 */ /* 0x000fe20000000800 */
[----:B------:R-:W-:-:S02]  /*2e90*/  LEA R64, R64, UR4, 0x2 ;  /* 0x0000000440407c11 */ /* 0x000fc4000f8e10ff */
[----:B------:R-:W-:Y:S01]  /*2ea0*/  LEA R66, R66, UR4, 0x2 ;  /* 0x0000000442427c11 */ /* 0x000fe2000f8e10ff */
[----:B------:R-:W-:Y:S01]  /*2eb0*/  STS [R58], R31 ;  /* 0x0000001f3a007388 */ /* 0x000fe20000000800 */
[----:B------:R-:W-:Y:S02]  /*2ec0*/  LEA R68, R68, UR4, 0x2 ;  /* 0x0000000444447c11 */ /* 0x000fe4000f8e10ff */
[----:B------:R-:W-:Y:S01]  /*2ed0*/  LEA R70, R70, UR4, 0x2 ;  /* 0x0000000446467c11 */ /* 0x000fe2000f8e10ff */
[----:B------:R-:W-:Y:S01]  /*2ee0*/  STS [R60], R32 ;  /* 0x000000203c007388 */ /* 0x000fe20000000800 */
[----:B------:R-:W-:Y:S02]  /*2ef0*/  LEA R72, R72, UR4, 0x2 ;  /* 0x0000000448487c11 */ /* 0x000fe4000f8e10ff */
[----:B------:R-:W-:Y:S01]  /*2f00*/  LEA R74, R74, UR4, 0x2 ;  /* 0x000000044a4a7c11 */ /* 0x000fe2000f8e10ff */
[----:B------:R-:W-:Y:S01]  /*2f10*/  STS [R62], R33 ;  /* 0x000000213e007388 */ /* 0x000fe20000000800 */
[----:B------:R-:W-:Y:S01]  /*2f20*/  LEA R76, R76, UR4, 0x2 ;  /* 0x000000044c4c7c11 */ /* 0x000fe2000f8e10ff */
[----:B0-----:R-:W-:Y:S01]  /*2f30*/  IMAD.U32 R4, RZ, RZ, UR7 ;  /* 0x00000007ff047e24 */ /* 0x001fe2000f8e00ff */
        /* <DEDUP_REMOVED lines=11> */
[----:B------:R-:W-:-:S03]  /*2ff0*/  ISETP.LT.U32.AND P2, PT, R0, UR6, PT ;  /* 0x0000000600007c0c */ /* 0x000fc6000bf41070 */
[----:B------:R-:W-:Y:S01]  /*3000*/  STS [R72], R38 ;  /* 0x0000002648007388 */ /* 0x000fe20000000800 */
[----:B------:R-:W-:-:S03]  /*3010*/  ISETP.GT.U32.AND.EX P2, PT, R4, RZ, PT, P2 ;  /* 0x000000ff0400720c */ /* 0x000fc60003f44120 */
[----:B------:R-:W-:Y:S04]  /*3020*/  STS [R74], R39 ;  /* 0x000000274a007388 */ /* 0x000fe80000000800 */
[----:B------:R-:W-:Y:S04]  /*3030*/  STS [R76], R40 ;  /* 0x000000284c007388 */ /* 0x000fe80000000800 */
[----:B------:R-:W-:Y:S04]  /*3040*/  STS [R78], R41 ;  /* 0x000000294e007388 */ /* 0x000fe80000000800 */
[----:B------:R-:W-:Y:S04]  /*3050*/  STS [R80], R43 ;  /* 0x0000002b50007388 */ /* 0x000fe80000000800 */
[----:B------:R-:W-:Y:S04]  /*3060*/  STS [R47], R44 ;  /* 0x0000002c2f007388 */ /* 0x000fe80000000800 */
[----:B------:R-:W-:Y:S04]  /*3070*/  STS [R84], R45 ;  /* 0x0000002d54007388 */ /* 0x000fe80000000800 */
[----:B------:R-:W-:Y:S04]  /*3080*/  STS [R51], R46 ;  /* 0x0000002e33007388 */ /* 0x000fe80000000800 */
[----:B------:R-:W-:Y:S04]  /*3090*/  STS [R88], R48 ;  /* 0x0000003058007388 */ /* 0x000fe80000000800 */
[----:B------:R-:W-:Y:S01]  /*30a0*/  STS [R90], R49 ;  /* 0x000000315a007388 */ /* 0x000fe20000000800 */
[----:B------:R-:W-:Y:S06]  /*30b0*/  BAR.SYNC.DEFER_BLOCKING 0x0 ;  /* 0x0000000000007b1d */ /* 0x000fec0000010000 */
[----:B------:R-:W0:Y:S04]  /*30c0*/  LDS R6, [R53] ;  /* 0x0000000035067984 */ /* 0x000e280000000800 */
[----:B------:R-:W1:Y:S04]  /*30d0*/  LDS R7, [R53+0x400] ;  /* 0x0004000035077984 */ /* 0x000e680000000800 */
[----:B------:R-:W2:Y:S04]  /*30e0*/  LDS R8, [R53+0x800] ;  /* 0x0008000035087984 */ /* 0x000ea80000000800 */
[----:B------:R-:W-:Y:S04]  /*30f0*/  LDS R9, [R53+0xc00] ;  /* 0x000c000035097984 */ /* 0x000fe80000000800 */
[----:B------:R-:W-:Y:S04]  /*3100*/  LDS R10, [R53+0x1000] ;  /* 0x00100000350a7984 */ /* 0x000fe80000000800 */
[----:B------:R-:W-:Y:S04]  /*3110*/  LDS R11, [R53+0x1400] ;  /* 0x00140000350b7984 */ /* 0x000fe80000000800 */
[----:B------:R-:W3:Y:S04]  /*3120*/  LDS R29, [R53+0x1800] ;  /* 0x00180000351d7984 */ /* 0x000ee80000000800 */
[----:B------:R-:W-:Y:S04]  /*3130*/  LDS R30, [R53+0x1c00] ;  /* 0x001c0000351e7984 */ /* 0x000fe80000000800 */
        /* <DEDUP_REMOVED lines=10> */
[----:B------:R-:W-:Y:S01]  /*31e0*/  LDS R41, [R53+0x4800] ;  /* 0x0048000035297984 */ /* 0x000fe20000000800 */
[----:B------:R-:W-:Y:S06]  /*31f0*/  BAR.SYNC.DEFER_BLOCKING 0x0 ;  /* 0x0000000000007b1d */ /* 0x000fec0000010000 */
[----:B-----5:R4:W-:Y:S04]  /*3200*/  STS [R5], R2 ;  /* 0x0000000205007388 */ /* 0x0209e80000000800 */
[----:B------:R0:W-:Y:S04]  /*3210*/  STS [R56], R3 ;  /* 0x0000000338007388 */ /* 0x0001e80000000800 */
[----:B------:R1:W-:Y:S01]  /*3220*/  STS [R58], R12 ;  /* 0x0000000c3a007388 */ /* 0x0003e20000000800 */
[----:B----4-:R-:W4:Y:S03]  /*3230*/  LDC.64 R4, c[0x0][0x398] ;  /* 0x0000e600ff047b82 */ /* 0x010f260000000a00 */
[----:B------:R-:W-:Y:S04]  /*3240*/  STS [R60], R13 ;  /* 0x0000000d3c007388 */ /* 0x000fe80000000800 */
[----:B------:R2:W-:Y:S01]  /*3250*/  STS [R62], R14 ;  /* 0x0000000e3e007388 */ /* 0x0005e20000000800 */
[----:B0-----:R-:W0:Y:S01]  /*3260*/  LDC.64 R2, c[0x0][0x388] ;  /* 0x0000e200ff027b82 */ /* 0x001e220000000a00 */
[----:B-1----:R-:W-:-:S02]  /*3270*/  VIADD R12, R0, 0x100 ;  /* 0x00000100000c7836 */ /* 0x002fc40000000000 */
[----:B------:R-:W-:Y:S04]  /*3280*/  STS [R64], R15 ;  /* 0x0000000f40007388 */ /* 0x000fe80000000800 */
[----:B------:R1:W-:Y:S01]  /*3290*/  STS [R66], R16 ;  /* 0x0000001042007388 */ /* 0x0003e20000000800 */
[----:B------:R-:W-:Y:S01]  /*32a0*/  ISETP.LT.U32.AND P4, PT, R12, UR6, PT ;  /* 0x000000060c007c0c */ /* 0x000fe2000bf81070 */
[C---:B--2---:R-:W-:Y:S01]  /*32b0*/  VIADD R14, R0.reuse, 0x200 ;  /* 0x00000200000e7836 */ /* 0x044fe20000000000 */
[----:B------:R-:W-:Y:S01]  /*32c0*/  LOP3.LUT R12, R0, 0x400, RZ, 0xfc, !PT ;  /* 0x00000400000c7812 */ /* 0x000fe200078efcff */
[----:B------:R-:W-:Y:S03]  /*32d0*/  STS [R68], R17 ;  /* 0x0000001144007388 */ /* 0x000fe60000000800 */
[----:B------:R-:W-:Y:S01]  /*32e0*/  ISETP.LT.U32.AND P3, PT, R14, UR6, PT ;  /* 0x000000060e007c0c */ /* 0x000fe2000bf61070 */
[----:B------:R-:W-:Y:S01]  /*32f0*/  STS [R70], R18 ;  /* 0x0000001246007388 */ /* 0x000fe20000000800 */
[----:B------:R-:W-:Y:S01]  /*3300*/  VIADD R14, R0, 0x500 ;  /* 0x00000500000e7836 */ /* 0x000fe20000000000 */
[----:B------:R-:W-:Y:S01]  /*3310*/  ISETP.LT.U32.AND P0, PT, R12, UR6, PT ;  /* 0x000000060c007c0c */ /* 0x000fe2000bf01070 */
[C---:B-1----:R-:W-:Y:S01]  /*3320*/  VIADD R16, R0.reuse, 0x300 ;  /* 0x0000030000107836 */ /* 0x042fe20000000000 */
[----:B------:R-:W-:Y:S01]  /*3330*/  STS [R72], R19 ;  /* 0x0000001348007388 */ /* 0x000fe20000000800 */
[----:B------:R-:W-:Y:S01]  /*3340*/  VIADD R12, R0, 0x600 ;  /* 0x00000600000c7836 */ /* 0x000fe20000000000 */
[----:B------:R-:W-:Y:S01]  /*3350*/  ISETP.LT.U32.AND P1, PT, R14, UR6, PT ;  /* 0x000000060e007c0c */ /* 0x000fe2000bf21070 */
[----:B------:R-:W-:Y:S01]  /*3360*/  IMAD.U32 R14, RZ, RZ, UR7 ;  /* 0x00000007ff0e7e24 */ /* 0x000fe2000f8e00ff */
[----:B------:R-:W-:Y:S01]  /*3370*/  STS [R74], R20 ;  /* 0x000000144a007388 */ /* 0x000fe20000000800 */
[----:B------:R-:W-:Y:S01]  /*3380*/  ISETP.LT.U32.AND P5, PT, R16, UR6, PT ;  /* 0x0000000610007c0c */ /* 0x000fe2000bfa1070 */
[----:B------:R-:W-:Y:S01]  /*3390*/  IMAD.U32 R16, RZ, RZ, UR7 ;  /* 0x00000007ff107e24 */ /* 0x000fe2000f8e00ff */
[----:B------:R-:W-:Y:S01]  /*33a0*/  ISETP.LT.U32.AND P6, PT, R12, UR6, PT ;  /* 0x000000060c007c0c */ /* 0x000fe2000bfc1070 */
[----:B------:R-:W-:Y:S01]  /*33b0*/  STS [R76], R21 ;  /* 0x000000154c007388 */ /* 0x000fe20000000800 */
[----:B0-----:R-:W-:Y:S01]  /*33c0*/  IMAD.WIDE.U32 R2, R0, 0x4, R2 ;  /* 0x0000000400027825 */ /* 0x001fe200078e0002 */
[----:B------:R-:W-:-:S02]  /*33d0*/  ISETP.GT.U32.AND.EX P3, PT, R14, RZ, PT, P3 ;  /* 0x000000ff0e00720c */ /* 0x000fc40003f64130 */
[----:B------:R-:W-:Y:S01]  /*33e0*/  STS [R78], R22 ;  /* 0x000000164e007388 */ /* 0x000fe20000000800 */
[----:B------:R-:W-:Y:S01]  /*33f0*/  ISETP.GT.U32.AND.EX P4, PT, R16, RZ, PT, P4 ;  /* 0x000000ff1000720c */ /* 0x000fe20003f84140 */
[----:B----4-:R-:W-:Y:S02]  /*3400*/  IMAD.WIDE.U32 R4, R0, 0x4, R4 ;  /* 0x0000000400047825 */ /* 0x010fe400078e0004 */
[----:B------:R0:W-:Y:S02]  /*3410*/  STS [R80], R23 ;  /* 0x0000001750007388 */ /* 0x0001e40000000800 */
[----:B------:R-:W-:Y:S02]  /*3420*/  IMAD.U32 R12, RZ, RZ, UR7 ;  /* 0x00000007ff0c7e24 */ /* 0x000fe4000f8e00ff */
[----:B------:R-:W-:Y:S03]  /*3430*/  STS [R47], R24 ;  /* 0x000000182f007388 */ /* 0x000fe60000000800 */
[----:B------:R-:W-:Y:S01]  /*3440*/  ISETP.GT.U32.AND.EX P5, PT, R12, RZ, PT, P5 ;  /* 0x000000ff0c00720c */ /* 0x000fe20003fa4150 */
[----:B------:R1:W-:Y:S01]  /*3450*/  STS [R84], R25 ;  /* 0x0000001954007388 */ /* 0x0003e20000000800 */
[----:B0-----:R-:W-:Y:S01]  /*3460*/  @P2 LOP3.LUT R23, R6, 0x80000000, RZ, 0x3c, !PT ;  /* 0x8000000006172812 */ /* 0x001fe200078e3cff */
[----:B------:R-:W-:-:S02]  /*3470*/  VIADD R6, R0, 0x700 ;  /* 0x0000070000067836 */ /* 0x000fc40000000000 */
[----:B------:R-:W-:Y:S04]  /*3480*/  STS [R51], R26 ;  /* 0x0000001a33007388 */ /* 0x000fe80000000800 */
[----:B------:R0:W-:Y:S01]  /*3490*/  STS [R88], R27 ;  /* 0x0000001b58007388 */ /* 0x0001e20000000800 */
[----:B-1----:R-:W-:-:S03]  /*34a0*/  @P4 LOP3.LUT R25, R7, 0x80000000, RZ, 0x3c, !PT ;  /* 0x8000000007194812 */ /* 0x002fc600078e3cff */
[----:B------:R-:W-:Y:S01]  /*34b0*/  STS [R90], R28 ;  /* 0x0000001c5a007388 */ /* 0x000fe20000000800 */
[----:B------:R-:W-:Y:S01]  /*34c0*/  BAR.SYNC.DEFER_BLOCKING 0x0 ;  /* 0x0000000000007b1d */ /* 0x000fe20000010000 */
[----:B0-----:R-:W-:Y:S01]  /*34d0*/  @P3 LOP3.LUT R27, R8, 0x80000000, RZ, 0x3c, !PT ;  /* 0x80000000081b3812 */ /* 0x001fe200078e3cff */
[----:B------:R-:W-:-:S05]  /*34e0*/  IMAD.U32 R8, RZ, RZ, UR7 ;  /* 0x00000007ff087e24 */ /* 0x000fca000f8e00ff */
[C---:B------:R-:W-:Y:S02]  /*34f0*/  ISETP.GT.U32.AND.EX P1, PT, R8.reuse, RZ, PT, P1 ;  /* 0x000000ff0800720c */ /* 0x040fe40003f24110 */
[----:B------:R-:W-:-:S13]  /*3500*/  ISETP.GT.U32.AND.EX P6, PT, R8, RZ, PT, P6 ;  /* 0x000000ff0800720c */ /* 0x000fda0003fc4160 */
[----:B---3--:R-:W-:Y:S01]  /*3510*/  @P6 LOP3.LUT R29, R29, 0x80000000, RZ, 0x3c, !PT ;  /* 0x800000001d1d6812 */ /* 0x008fe200078e3cff */
[----:B------:R-:W0:Y:S04]  /*3520*/  @P2 LDS R43, [R53] ;  /* 0x00000000352b2984 */ /* 0x000e280000000800 */
[----:B------:R-:W1:Y:S04]  /*3530*/  LDS R13, [R53+0x400] ;  /* 0x00040000350d7984 */ /* 0x000e680000000800 */
[----:B------:R-:W2:Y:S04]  /*3540*/  LDS R15, [R53+0x800] ;  /* 0x00080000350f7984 */ /* 0x000ea80000000800 */
[----:B------:R-:W3:Y:S04]  /*3550*/  LDS R17, [R53+0xc00] ;  /* 0x000c000035117984 */ /* 0x000ee80000000800 */
[----:B------:R-:W4:Y:S04]  /*3560*/  LDS R19, [R53+0x1000] ;  /* 0x0010000035137984 */ /* 0x000f280000000800 */
[----:B------:R-:W-:Y:S04]  /*3570*/  @P2 STG.E desc[UR8][R2.64], R23 ;  /* 0x0000001702002986 */ /* 0x000fe8000c101908 */
[----:B------:R-:W4:Y:S04]  /*3580*/  LDS R21, [R53+0x1400] ;  /* 0x0014000035157984 */ /* 0x000f280000000800 */
[----:B------:R-:W4:Y:S04]  /*3590*/  LDS R7, [R53+0x1800] ;  /* 0x0018000035077984 */ /* 0x000f280000000800 */
[----:B------:R-:W4:Y:S04]  /*35a0*/  LDS R23, [R53+0x1c00] ;  /* 0x001c000035177984 */ /* 0x000f280000000800 */
[----:B0-----:R0:W-:Y:S01]  /*35b0*/  @P2 STG.E desc[UR8][R4.64], R43 ;  /* 0x0000002b04002986 */ /* 0x0011e2000c101908 */
[----:B------:R-:W-:Y:S01]  /*35c0*/  ISETP.LT.U32.AND P2, PT, R6, UR6, PT ;  /* 0x0000000606007c0c */ /* 0x000fe2000bf41070 */
[----:B------:R-:W-:-:S02]  /*35d0*/  IMAD.U32 R6, RZ, RZ, UR7 ;  /* 0x00000007ff067e24 */ /* 0x000fc4000f8e00ff */
[----:B------:R2:W-:Y:S01]  /*35e0*/  @P4 STG.E desc[UR8][R2.64+0x400], R25 ;  /* 0x0004001902004986 */ /* 0x0005e2000c101908 */
[----:B------:R-:W-:Y:S02]  /*35f0*/  ISETP.GT.U32.AND.EX P2, PT, R8, RZ, PT, P2 ;  /* 0x000000ff0800720c */ /* 0x000fe40003f44120 */
[----:B------:R-:W-:Y:S01]  /*3600*/  ISETP.GT.U32.AND.EX P0, PT, R6, RZ, PT, P0 ;  /* 0x000000ff0600720c */ /* 0x000fe20003f04100 */
[----:B-1----:R-:W-:Y:S01]  /*3610*/  @P4 STG.E desc[UR8][R4.64+0x400], R13 ;  /* 0x0004000d04004986 */ /* 0x002fe2000c101908 */
[----:B------:R-:W-:Y:S02]  /*3620*/  LOP3.LUT R6, R0, 0x800, RZ, 0xfc, !PT ;  /* 0x0000080000067812 */ /* 0x000fe400078efcff */
[----:B0-----:R-:W-:Y:S01]  /*3630*/  @P5 LOP3.LUT R43, R9, 0x80000000, RZ, 0x3c, !PT ;  /* 0x80000000092b5812 */ /* 0x001fe200078e3cff */
[----:B------:R-:W-:Y:S01]  /*3640*/  @P3 STG.E desc[UR8][R2.64+0x800], R27 ;  /* 0x0008001b02003986 */ /* 0x000fe2000c101908 */
[----:B------:R-:W-:Y:S01]  /*3650*/  ISETP.LT.U32.AND P4, PT, R6, UR6, PT ;  /* 0x0000000606007c0c */ /* 0x000fe2000bf81070 */
[----:B------:R-:W-:-:S02]  /*3660*/  VIADD R6, R0, 0x900 ;  /* 0x0000090000067836 */ /* 0x000fc40000000000 */
[----:B------:R-:W0:Y:S04]  /*3670*/  LDS R9, [R53+0x2000] ;  /* 0x0020000035097984 */ /* 0x000e280000000800 */
[----:B--2---:R-:W-:Y:S01]  /*3680*/  @P0 LOP3.LUT R25, R10, 0x80000000, RZ, 0x3c, !PT ;  /* 0x800000000a190812 */ /* 0x004fe200078e3cff */
[----:B------:R-:W-:Y:S01]  /*3690*/  @P3 STG.E desc[UR8][R4.64+0x800], R15 ;  /* 0x0008000f04003986 */ /* 0x000fe2000c101908 */
[----:B------:R-:W-:Y:S01]  /*36a0*/  ISETP.LT.U32.AND P3, PT, R6, UR6, PT ;  /* 0x0000000606007c0c */ /* 0x000fe2000bf61070 */
[----:B------:R-:W-:Y:S02]  /*36b0*/  VIADD R6, R0, 0xa00 ;  /* 0x00000a0000067836 */ /* 0x000fe40000000000 */
[----:B------:R-:W-:Y:S01]  /*36c0*/  @P5 STG.E desc[UR8][R2.64+0xc00], R43 ;  /* 0x000c002b02005986 */ /* 0x000fe2000c101908 */
[----:B------:R-:W-:Y:S01]  /*36d0*/  ISETP.GT.U32.AND.EX P3, PT, R8, RZ, PT, P3 ;  /* 0x000000ff0800720c */ /* 0x000fe20003f64130 */
[----:B------:R-:W-:-:S02]  /*36e0*/  IMAD.U32 R10, RZ, RZ, UR7 ;  /* 0x00000007ff0a7e24 */ /* 0x000fc4000f8e00ff */
[----:B---3--:R1:W-:Y:S01]  /*36f0*/  @P5 STG.E desc[UR8][R4.64+0xc00], R17 ;  /* 0x000c001104005986 */ /* 0x0083e2000c101908 */
[----:B------:R-:W-:Y:S01]  /*3700*/  ISETP.LT.U32.AND P5, PT, R6, UR6, PT ;  /* 0x0000000606007c0c */ /* 0x000fe2000bfa1070 */
[----:B------:R-:W-:Y:S02]  /*3710*/  VIADD R6, R0, 0xb00 ;  /* 0x00000b0000067836 */ /* 0x000fe40000000000 */
[----:B------:R-:W2:Y:S01]  /*3720*/  LDS R13, [R53+0x2400] ;  /* 0x00240000350d7984 */ /* 0x000ea20000000800 */
[----:B------:R-:W-:-:S03]  /*3730*/  ISETP.GT.U32.AND.EX P5, PT, R8, RZ, PT, P5 ;  /* 0x000000ff0800720c */ /* 0x000fc60003fa4150 */
[----:B------:R-:W-:Y:S04]  /*3740*/  @P0 STG.E desc[UR8][R2.64+0x1000], R25 ;  /* 0x0010001902000986 */ /* 0x000fe8000c101908 */
[----:B----4-:R3:W-:Y:S01]  /*3750*/  @P0 STG.E desc[UR8][R4.64+0x1000], R19 ;  /* 0x0010001304000986 */ /* 0x0107e2000c101908 */
[----:B-1----:R-:W-:Y:S02]  /*3760*/  @P1 LOP3.LUT R17, R11, 0x80000000, RZ, 0x3c, !PT ;  /* 0x800000000b111812 */ /* 0x002fe400078e3cff */
[----:B------:R-:W-:Y:S01]  /*3770*/  ISETP.LT.U32.AND P0, PT, R6, UR6, PT ;  /* 0x0000000606007c0c */ /* 0x000fe2000bf01070 */
[----:B------:R-:W1:Y:S01]  /*3780*/  LDS R11, [R53+0x2800] ;  /* 0x00280000350b7984 */ /* 0x000e620000000800 */
[----:B------:R-:W-:Y:S01]  /*3790*/  IMAD.U32 R6, RZ, RZ, UR7 ;  /* 0x00000007ff067e24 */ /* 0x000fe2000f8e00ff */
[----:B------:R-:W-:-:S02]  /*37a0*/  @P5 LOP3.LUT R33, R33, 0x80000000, RZ, 0x3c, !PT ;  /* 0x8000000021215812 */ /* 0x000fc400078e3cff */
[----:B------:R-:W4:Y:S01]  /*37b0*/  LDS R15, [R53+0x2c00] ;  /* 0x002c0000350f7984 */ /* 0x000f220000000800 */
[----:B------:R-:W-:Y:S02]  /*37c0*/  ISETP.GT.U32.AND.EX P0, PT, R8, RZ, PT, P0 ;  /* 0x000000ff0800720c */ /* 0x000fe40003f04100 */
[----:B------:R-:W-:Y:S01]  /*37d0*/  ISETP.GT.U32.AND.EX P4, PT, R6, RZ, PT, P4 ;  /* 0x000000ff0600720c */ /* 0x000fe20003f84140 */
[----:B------:R-:W-:Y:S01]  /*37e0*/  @P1 STG.E desc[UR8][R2.64+0x1400], R17 ;  /* 0x0014001102001986 */ /* 0x000fe2000c101908 */
[----:B------:R-:W-:Y:S02]  /*37f0*/  LOP3.LUT R6, R0, 0xc00, RZ, 0xfc, !PT ;  /* 0x00000c0000067812 */ /* 0x000fe400078efcff */
[----:B---3--:R-:W-:Y:S01]  /*3800*/  @P2 LOP3.LUT R19, R30, 0x80000000, RZ, 0x3c, !PT ;  /* 0x800000001e132812 */ /* 0x008fe200078e3cff */
[----:B------:R-:W-:Y:S01]  /*3810*/  @P1 STG.E desc[UR8][R4.64+0x1400], R21 ;  /* 0x0014001504001986 */ /* 0x000fe2000c101908 */
[----:B------:R-:W-:Y:S01]  /*3820*/  ISETP.LT.U32.AND P1, PT, R6, UR6, PT ;  /* 0x0000000606007c0c */ /* 0x000fe2000bf21070 */
[----:B------:R-:W-:Y:S01]  /*3830*/  VIADD R6, R0, 0xd00 ;  /* 0x00000d0000067836 */ /* 0x000fe20000000000 */
[----:B------:R-:W-:Y:S01]  /*3840*/  @P3 LOP3.LUT R25, R32, 0x80000000, RZ, 0x3c, !PT ;  /* 0x8000000020193812 */ /* 0x000fe200078e3cff */
[----:B------:R-:W-:Y:S01]  /*3850*/  @P6 STG.E desc[UR8][R2.64+0x1800], R29 ;  /* 0x0018001d02006986 */ /* 0x000fe2000c101908 */
[----:B------:R-:W-:-:S03]  /*3860*/  ISETP.GT.U32.AND.EX P1, PT, R8, RZ, PT, P1 ;  /* 0x000000ff0800720c */ /* 0x000fc60003f24110 */
[----:B------:R-:W-:Y:S01]  /*3870*/  @P6 STG.E desc[UR8][R4.64+0x1800], R7 ;  /* 0x0018000704006986 */ /* 0x000fe2000c101908 */
[----:B------:R-:W-:Y:S01]  /*3880*/  ISETP.LT.U32.AND P6, PT, R6, UR6, PT ;  /* 0x0000000606007c0c */ /* 0x000fe2000bfc1070 */
[----:B------:R-:W-:Y:S01]  /*3890*/  VIADD R6, R0, 0xe00 ;  /* 0x00000e0000067836 */ /* 0x000fe20000000000 */
[----:B------:R-:W-:Y:S01]  /*38a0*/  @P4 LOP3.LUT R31, R31, 0x80000000, RZ, 0x3c, !PT ;  /* 0x800000001f1f4812 */ /* 0x000fe200078e3cff */
[----:B------:R-:W3:Y:S01]  /*38b0*/  LDS R7, [R53+0x3000] ;  /* 0x0030000035077984 */ /* 0x000ee20000000800 */
[----:B------:R-:W-:-:S03]  /*38c0*/  ISETP.GT.U32.AND.EX P6, PT, R10, RZ, PT, P6 ;  /* 0x000000ff0a00720c */ /* 0x000fc60003fc4160 */
[----:B------:R-:W-:Y:S02]  /*38d0*/  @P2 STG.E desc[UR8][R2.64+0x1c00], R19 ;  /* 0x001c001302002986 */ /* 0x000fe4000c101908 */
[----:B------:R-:W-:Y:S02]  /*38e0*/  @P1 LOP3.LUT R35, R35, 0x80000000, RZ, 0x3c, !PT ;  /* 0x8000000023231812 */ /* 0x000fe400078e3cff */
[----:B------:R-:W3:Y:S04]  /*38f0*/  LDS R17, [R53+0x3400] ;  /* 0x0034000035117984 */ /* 0x000ee80000000800 */
[----:B------:R-:W-:Y:S01]  /*3900*/  @P2 STG.E desc[UR8][R4.64+0x1c00], R23 ;  /* 0x001c001704002986 */ /* 0x000fe2000c101908 */
[----:B------:R-:W-:Y:S01]  /*3910*/  ISETP.LT.U32.AND P2, PT, R6, UR6, PT ;  /* 0x0000000606007c0c */ /* 0x000fe2000bf41070 */
[----:B------:R-:W-:-:S02]  /*3920*/  VIADD R6, R0, 0xf00 ;  /* 0x00000f0000067836 */ /* 0x000fc40000000000 */
[----:B------:R-:W-:Y:S01]  /*3930*/  @P4 STG.E desc[UR8][R2.64+0x2000], R31 ;  /* 0x0020001f02004986 */ /* 0x000fe2000c101908 */
[----:B------:R-:W-:-:S03]  /*3940*/  ISETP.GT.U32.AND.EX P2, PT, R12, RZ, PT, P2 ;  /* 0x000000ff0c00720c */ /* 0x000fc60003f44120 */
[----:B------:R-:W3:Y:S04]  /*3950*/  LDS R19, [R53+0x3800] ;  /* 0x0038000035137984 */ /* 0x000ee80000000800 */
[----:B0-----:R-:W-:Y:S01]  /*3960*/  @P4 STG.E desc[UR8][R4.64+0x2000], R9 ;  /* 0x0020000904004986 */ /* 0x001fe2000c101908 */
[----:B------:R-:W-:Y:S02]  /*3970*/  ISETP.LT.U32.AND P4, PT, R6, UR6, PT ;  /* 0x0000000606007c0c */ /* 0x000fe4000bf81070 */
[----:B------:R-:W-:Y:S01]  /*3980*/  LOP3.LUT R6, R0, 0x1000, RZ, 0xfc, !PT ;  /* 0x0000100000067812 */ /* 0x000fe200078efcff */
[----:B------:R-:W0:Y:S02]  /*3990*/  LDS R9, [R53+0x3c00] ;  /* 0x003c000035097984 */ /* 0x000e240000000800 */
[----:B------:R-:W-:-:S02]  /*39a0*/  @P2 LOP3.LUT R37, R37, 0x80000000, RZ, 0x3c, !PT ;  /* 0x8000000025252812 */ /* 0x000fc400078e3cff */
[----:B------:R-:W0:Y:S04]  /*39b0*/  LDS R21, [R53+0x4000] ;  /* 0x0040000035157984 */ /* 0x000e280000000800 */
[----:B------:R-:W0:Y:S04]  /*39c0*/  LDS R23, [R53+0x4400] ;  /* 0x0044000035177984 */ /* 0x000e280000000800 */
[----:B------:R-:W-:Y:S04]  /*39d0*/  @P3 STG.E desc[UR8][R2.64+0x2400], R25 ;  /* 0x0024001902003986 */ /* 0x000fe8000c101908 */
[----:B--2---:R2:W-:Y:S01]  /*39e0*/  @P3 STG.E desc[UR8][R4.64+0x2400], R13 ;  /* 0x0024000d04003986 */ /* 0x0045e2000c101908 */
[----:B------:R-:W-:Y:S01]  /*39f0*/  ISETP.LT.U32.AND P3, PT, R6, UR6, PT ;  /* 0x0000000606007c0c */ /* 0x000fe2000bf61070 */
[----:B------:R-:W-:-:S02]  /*3a00*/  VIADD R6, R0, 0x1100 ;  /* 0x0000110000067836 */ /* 0x000fc40000000000 */
[----:B------:R-:W-:Y:S01]  /*3a10*/  @P5 STG.E desc[UR8][R2.64+0x2800], R33 ;  /* 0x0028002102005986 */ /* 0x000fe2000c101908 */
[----:B------:R-:W-:Y:S01]  /*3a20*/  VIADD R0, R0, 0x1200 ;  /* 0x0000120000007836 */ /* 0x000fe20000000000 */
[----:B------:R-:W-:Y:S02]  /*3a30*/  ISETP.GT.U32.AND.EX P3, PT, R8, RZ, PT, P3 ;  /* 0x000000ff0800720c */ /* 0x000fe40003f64130 */
[----:B-1----:R1:W-:Y:S01]  /*3a40*/  @P5 STG.E desc[UR8][R4.64+0x2800], R11 ;  /* 0x0028000b04005986 */ /* 0x0023e2000c101908 */
[----:B------:R-:W-:Y:S01]  /*3a50*/  ISETP.LT.U32.AND P5, PT, R6, UR6, PT ;  /* 0x0000000606007c0c */ /* 0x000fe2000bfa1070 */
[----:B------:R-:W-:Y:S01]  /*3a60*/  IMAD.U32 R6, RZ, RZ, UR7 ;  /* 0x00000007ff067e24 */ /* 0x000fe2000f8e00ff */
[----:B--2---:R-:W-:-:S04]  /*3a70*/  @P0 LOP3.LUT R13, R34, 0x80000000, RZ, 0x3c, !PT ;  /* 0x80000000220d0812 */ /* 0x004fc800078e3cff */
[----:B------:R-:W-:Y:S01]  /*3a80*/  ISETP.GT.U32.AND.EX P4, PT, R6, RZ, PT, P4 ;  /* 0x000000ff0600720c */ /* 0x000fe20003f84140 */
[----:B------:R2:W-:Y:S03]  /*3a90*/  @P0 STG.E desc[UR8][R2.64+0x2c00], R13 ;  /* 0x002c000d02000986 */ /* 0x0005e6000c101908 */
[----:B------:R-:W-:Y:S01]  /*3aa0*/  @P3 LOP3.LUT R39, R39, 0x80000000, RZ, 0x3c, !PT ;  /* 0x8000000027273812 */ /* 0x000fe200078e3cff */
[----:B----4-:R4:W-:Y:S01]  /*3ab0*/  @P0 STG.E desc[UR8][R4.64+0x2c00], R15 ;  /* 0x002c000f04000986 */ /* 0x0109e2000c101908 */
[----:B------:R-:W-:Y:S01]  /*3ac0*/  ISETP.LT.U32.AND P0, PT, R0, UR6, PT ;  /* 0x0000000600007c0c */ /* 0x000fe2000bf01070 */
[----:B------:R-:W-:Y:S01]  /*3ad0*/  IMAD.U32 R0, RZ, RZ, UR7 ;  /* 0x00000007ff007e24 */ /* 0x000fe2000f8e00ff */
[----:B-1----:R-:W-:Y:S01]  /*3ae0*/  @P6 LOP3.LUT R11, R36, 0x80000000, RZ, 0x3c, !PT ;  /* 0x80000000240b6812 */ /* 0x002fe200078e3cff */
[----:B------:R1:W-:Y:S01]  /*3af0*/  @P1 STG.E desc[UR8][R2.64+0x3000], R35 ;  /* 0x0030002302001986 */ /* 0x0003e2000c101908 */
[----:B------:R-:W-:-:S02]  /*3b00*/  ISETP.GT.U32.AND.EX P0, PT, R6, RZ, PT, P0 ;  /* 0x000000ff0600720c */ /* 0x000fc40003f04100 */
[----:B------:R-:W-:Y:S01]  /*3b10*/  ISETP.GT.U32.AND.EX P5, PT, R0, RZ, PT, P5 ;  /* 0x000000ff0000720c */ /* 0x000fe20003fa4150 */
[----:B---3--:R1:W-:Y:S01]  /*3b20*/  @P1 STG.E desc[UR8][R4.64+0x3000], R7 ;  /* 0x0030000704001986 */ /* 0x0083e2000c101908 */
[----:B--2---:R-:W-:-:S03]  /*3b30*/  @P4 LOP3.LUT R13, R38, 0x80000000, RZ, 0x3c, !PT ;  /* 0x80000000260d4812 */ /* 0x004fc600078e3cff */
[----:B------:R1:W-:Y:S04]  /*3b40*/  @P6 STG.E desc[UR8][R2.64+0x3400], R11 ;  /* 0x0034000b02006986 */ /* 0x0003e8000c101908 */
[----:B------:R1:W-:Y:S04]  /*3b50*/  @P6 STG.E desc[UR8][R4.64+0x3400], R17 ;  /* 0x0034001104006986 */ /* 0x0003e8000c101908 */
[----:B------:R1:W-:Y:S01]  /*3b60*/  @P2 STG.E desc[UR8][R2.64+0x3800], R37 ;  /* 0x0038002502002986 */ /* 0x0003e2000c101908 */
[----:B----4-:R-:W-:-:S03]  /*3b70*/  @P5 LOP3.LUT R15, R40, 0x80000000, RZ, 0x3c, !PT ;  /* 0x80000000280f5812 */ /* 0x010fc600078e3cff */
[----:B------:R1:W-:Y:S04]  /*3b80*/  @P2 STG.E desc[UR8][R4.64+0x3800], R19 ;  /* 0x0038001304002986 */ /* 0x0003e8000c101908 */
[----:B------:R1:W-:Y:S04]  /*3b90*/  @P4 STG.E desc[UR8][R2.64+0x3c00], R13 ;  /* 0x003c000d02004986 */ /* 0x0003e8000c101908 */
[----:B0-----:R1:W-:Y:S04]  /*3ba0*/  @P4 STG.E desc[UR8][R4.64+0x3c00], R9 ;  /* 0x003c000904004986 */ /* 0x0013e8000c101908 */
[----:B------:R1:W-:Y:S04]  /*3bb0*/  @P3 STG.E desc[UR8][R2.64+0x4000], R39 ;  /* 0x0040002702003986 */ /* 0x0003e8000c101908 */
[----:B------:R1:W-:Y:S04]  /*3bc0*/  @P3 STG.E desc[UR8][R4.64+0x4000], R21 ;  /* 0x0040001504003986 */ /* 0x0003e8000c101908 */
[----:B------:R1:W-:Y:S04]  /*3bd0*/  @P5 STG.E desc[UR8][R2.64+0x4400], R15 ;  /* 0x0044000f02005986 */ /* 0x0003e8000c101908 */
[----:B------:R1:W-:Y:S01]  /*3be0*/  @P5 STG.E desc[UR8][R4.64+0x4400], R23 ;  /* 0x0044001704005986 */ /* 0x0003e2000c101908 */
[----:B------:R-:W-:Y:S05]  /*3bf0*/  @!P0 EXIT ;  /* 0x000000000000894d */ /* 0x000fea0003800000 */
[----:B------:R-:W0:Y:S01]  /*3c00*/  LDS R53, [R53+0x4800] ;  /* 0x0048000035357984 */ /* 0x000e220000000800 */
[----:B------:R-:W-:-:S05]  /*3c10*/  LOP3.LUT R41, R41, 0x80000000, RZ, 0x3c, !PT ;  /* 0x8000000029297812 */ /* 0x000fca00078e3cff */
[----:B------:R-:W-:Y:S04]  /*3c20*/  STG.E desc[UR8][R2.64+0x4800], R41 ;  /* 0x0048002902007986 */ /* 0x000fe8000c101908 */
[----:B0-----:R-:W-:Y:S01]  /*3c30*/  STG.E desc[UR8][R4.64+0x4800], R53 ;  /* 0x0048003504007986 */ /* 0x001fe2000c101908 */
[----:B------:R-:W-:Y:S05]  /*3c40*/  EXIT ;  /* 0x000000000000794d */ /* 0x000fea0003800000 */
.L_x_223:
        /* <DEDUP_REMOVED lines=11> */
.L_x_486:


//--------------------- .text._ZN3cub18CUB_300001_SM_10006detail10merge_sort26DeviceMergeSortMergeKernelINS2_10policy_hubIN6thrust24THRUST_300001_SM_1000_NS10device_ptrI6MyItemEEE9Policy600ES9_PNS0_8NullTypeES9_SD_mN4cuda3std3__44lessIS8_EES8_SC_EEvbT2_T3_T4_PT6_PT7_T5_PSL_SL_NS1_7vsmem_tE --------------------------
	.section	.text._ZN3cub18CUB_300001_SM_10006detail10merge_sort26DeviceMergeSortMergeKernelINS2_10policy_hubIN6thrust24THRUST_300001_SM_1000_NS10device_ptrI6MyItemEEE9Policy600ES9_PNS0_8NullTypeES9_SD_mN4cuda3std3__44lessIS8_EES8_SC_EEvbT2_T3_T4_PT6_PT7_T5_PSL_SL_NS1_7vsmem_tE,"ax",@progbits
	.align	128
        .global         _ZN3cub18CUB_300001_SM_10006detail10merge_sort26DeviceMergeSortMergeKernelINS2_10policy_hubIN6thrust24THRUST_300001_SM_1000_NS10device_ptrI6MyItemEEE9Policy600ES9_PNS0_8NullTypeES9_SD_mN4cuda3std3__44lessIS8_EES8_SC_EEvbT2_T3_T4_PT6_PT7_T5_PSL_SL_NS1_7vsmem_tE
        .type           _ZN3cub18CUB_300001_SM_10006detail10merge_sort26DeviceMergeSortMergeKernelINS2_10policy_hubIN6thrust24THRUST_300001_SM_1000_NS10device_ptrI6MyItemEEE9Policy600ES9_PNS0_8NullTypeES9_SD_mN4cuda3std3__44lessIS8_EES8_SC_EEvbT2_T3_T4_PT6_PT7_T5_PSL_SL_NS1_7vsmem_tE,@function
        .size           _ZN3cub18CUB_300001_SM_10006detail10merge_sort26DeviceMergeSortMergeKernelINS2_10policy_hubIN6thrust24THRUST_300001_SM_1000_NS10device_ptrI6MyItemEEE9Policy600ES9_PNS0_8NullTypeES9_SD_mN4cuda3std3__44lessIS8_EES8_SC_EEvbT2_T3_T4_PT6_PT7_T5_PSL_SL_NS1_7vsmem_tE,(.L_x_487 - _ZN3cub18CUB_300001_SM_10006detail10merge_sort26DeviceMergeSortMergeKernelINS2_10policy_hubIN6thrust24THRUST_300001_SM_1000_NS10device_ptrI6MyItemEEE9Policy600ES9_PNS0_8NullTypeES9_SD_mN4cuda3std3__44lessIS8_EES8_SC_EEvbT2_T3_T4_PT6_PT7_T5_PSL_SL_NS1_7vsmem_tE)
        .other          _ZN3cub18CUB_300001_SM_10006detail10merge_sort26DeviceMergeSortMergeKernelINS2_10policy_hubIN6thrust24THRUST_300001_SM_1000_NS10device_ptrI6MyItemEEE9Policy600ES9_PNS0_8NullTypeES9_SD_mN4cuda3std3__44lessIS8_EES8_SC_EEvbT2_T3_T4_PT6_PT7_T5_PSL_SL_NS1_7vsmem_tE,@"STO_CUDA_ENTRY STV_DEFAULT"
_ZN3cub18CUB_300001_SM_10006detail10merge_sort26DeviceMergeSortMergeKernelINS2_10policy_hubIN6thrust24THRUST_300001_SM_1000_NS10device_ptrI6MyItemEEE9Policy600ES9_PNS0_8NullTypeES9_SD_mN4cuda3std3__44lessIS8_EES8_SC_EEvbT2_T3_T4_PT6_PT7_T5_PSL_SL_NS1_7vsmem_tE:
.text._ZN3cub18CUB_300001_SM_10006detail10merge_sort26DeviceMergeSortMergeKernelINS2_10policy_hubIN6thrust24THRUST_300001_SM_1000_NS10device_ptrI6MyItemEEE9Policy600ES9_PNS0_8NullTypeES9_SD_mN4cuda3std3__44lessIS8_EES8_SC_EEvbT2_T3_T4_PT6_PT7_T5_PSL_SL_NS1_7vsmem_tE:
[----:B------:R-:W-:Y:S01]  /*0000*/  LDC R1, c[0x0][0x37c] ;  /* 0x0000df00ff017b82 */ /* 0x000fe20000000800 */
[----:B------:R-:W0:Y:S01]  /*0010*/  S2R R18, SR_CTAID.X ;  /* 0x0000000000127919 */ /* 0x000e220000002500 */
[----:B------:R-:W1:Y:S06]  /*0020*/  LDCU UR4, c[0x0][0x370] ;  /* 0x00006e00ff0477ac */ /* 0x000e6c0008000800 */
[----:B------:R-:W2:Y:S01]  /*0030*/  LDC.64 R2, c[0x0][0x3c0] ;  /* 0x0000f000ff027b82 */ /* 0x000ea20000000a00 */
[----:B------:R-:W3:Y:S01]  /*0040*/  S2R R0, SR_TID.X ;  /* 0x0000000000007919 */ /* 0x000ee20000002100 */
[----:B------:R-:W4:Y:S01]  /*0050*/  LDCU.64 UR6, c[0x0][0x358] ;  /* 0x00006b00ff0677ac */ /* 0x000f220008000a00 */
[----:B-1----:R-:W-:-:S06]  /*0060*/  UIADD3 UR4, UPT, UPT, UR4, -0x1, URZ ;  /* 0xffffffff04047890 */ /* 0x002fcc000fffe0ff */
[----:B0-----:R-:W-:-:S13]  /*0070*/  ISETP.GE.U32.AND P0, PT, R18, UR4, PT ;  /* 0x0000000412007c0c */ /* 0x001fda000bf06070 */
[----:B---34-:R-:W-:Y:S05]  /*0080*/  @P0 BRA `(.L_x_224) ;  /* 0x0000002000000947 */ /* 0x018fea0003800000 */
[----:B------:R-:W0:Y:S01]  /*0090*/  LDC.64 R16, c[0x0][0x3b8] ;  /* 0x0000ee00ff107b82 */ /* 0x000e220000000a00 */
[----:B--2---:R-:W-:-:S07]  /*00a0*/  IADD3 R21, P2, PT, RZ, -R2, RZ ;  /* 0x80000002ff157210 */ /* 0x004fce0007f5e0ff */
[----:B------:R-:W1:Y:S01]  /*00b0*/  LDC.64 R10, c[0x0][0x398] ;  /* 0x0000e600ff0a7b82 */ /* 0x000e620000000a00 */
[----:B------:R-:W-:Y:S01]  /*00c0*/  IMAD.WIDE.U32 R14, R2, 0x400, RZ ;  /* 0x00000400020e7825 */ /* 0x000fe200078e00ff */
[----:B------:R-:W2:Y:S01]  /*00d0*/  LDCU.U8 UR4, c[0x0][0x380] ;  /* 0x00007000ff0477ac */ /* 0x000ea20008000000 */
[----:B0-----:R-:W-:-:S04]  /*00e0*/  LEA R16, P0, R18, R16, 0x3 ;  /* 0x0000001012107211 */ /* 0x001fc800078018ff */
[----:B------:R-:W-:-:S05]  /*00f0*/  LEA.HI.X R17, R18, R17, RZ, 0x3, P0 ;  /* 0x0000001112117211 */ /* 0x000fca00000f1cff */
[----:B------:R-:W3:Y:S04]  /*0100*/  LDG.E.64 R12, desc[UR6][R16.64+0x8] ;  /* 0x00000806100c7981 */ /* 0x000ee8000c1e1b00 */
[----:B------:R0:W4:Y:S01]  /*0110*/  LDG.E.64 R4, desc[UR6][R16.64] ;  /* 0x0000000610047981 */ /* 0x000122000c1e1b00 */
[-C--:B------:R-:W-:Y:S01]  /*0120*/  LOP3.LUT R19, R21, R18.reuse, RZ, 0xc0, !PT ;  /* 0x0000001215137212 */ /* 0x080fe200078ec0ff */
[----:B------:R-:W-:Y:S01]  /*0130*/  IMAD.SHL.U32 R7, R3, 0x400, RZ ;  /* 0x0000040003077824 */ /* 0x000fe200078e00ff */
[----:B------:R-:W-:Y:S01]  /*0140*/  LOP3.LUT R8, R14, 0xfffff800, RZ, 0xc0, !PT ;  /* 0xfffff8000e087812 */ /* 0x000fe200078ec0ff */
[----:B--2---:R-:W-:Y:S01]  /*0150*/  UPRMT UR4, UR4, 0x8880, URZ ;  /* 0x0000888004047896 */ /* 0x004fe200080000ff */
[C---:B------:R-:W-:Y:S01]  /*0160*/  SHF.L.U64.HI R6, R19.reuse, 0xb, RZ ;  /* 0x0000000b13067819 */ /* 0x040fe200000102ff */
[----:B------:R-:W-:Y:S01]  /*0170*/  IMAD.SHL.U32 R9, R19, 0x800, RZ ;  /* 0x0000080013097824 */ /* 0x000fe200078e00ff */
[----:B------:R-:W-:Y:S01]  /*0180*/  ACQBULK ;  /* 0x000000000000782e */ /* 0x000fe20000000000 */
[----:B------:R-:W-:Y:S01]  /*0190*/  IMAD.IADD R7, R15, 0x1, R7 ;  /* 0x000000010f077824 */ /* 0x000fe200078e0207 */
[----:B------:R-:W-:Y:S01]  /*01a0*/  LOP3.LUT R15, R21, R18, RZ, 0xfc, !PT ;  /* 0x00000012150f7212 */ /* 0x000fe200078efcff */
[----:B0-----:R-:W-:Y:S01]  /*01b0*/  IMAD.X R17, RZ, RZ, ~R3, P2 ;  /* 0x000000ffff117224 */ /* 0x001fe200010e0e03 */
[----:B------:R-:W-:Y:S01]  /*01c0*/  IADD3 R16, P3, PT, R18, -R19, RZ ;  /* 0x8000001312107210 */ /* 0x000fe20007f7e0ff */
[----:B------:R-:W-:Y:S01]  /*01d0*/  UISETP.NE.AND UP0, UPT, UR4, URZ, UPT ;  /* 0x000000ff0400728c */ /* 0x000fe2000bf05270 */
[----:B------:R-:W-:-:S03]  /*01e0*/  ISETP.NE.U32.AND P0, PT, R15, -0x1, PT ;  /* 0xffffffff0f00780c */ /* 0x000fc60003f05070 */
[----:B------:R-:W-:Y:S01]  /*01f0*/  IMAD.X R19, RZ, RZ, -0x1, P3 ;  /* 0xffffffffff137424 */ /* 0x000fe200018e06ff */
[----:B------:R-:W-:Y:S02]  /*0200*/  ISETP.NE.AND.EX P0, PT, R17, -0x1, PT, P0 ;  /* 0xffffffff1100780c */ /* 0x000fe40003f05300 */
[-C--:B---3--:R-:W-:Y:S02]  /*0210*/  IADD3 R2, P1, PT, R12, -R9.reuse, RZ ;  /* 0x800000090c027210 */ /* 0x088fe40007f3e0ff */
[----:B----4-:R-:W-:-:S03]  /*0220*/  IADD3 R3, P3, PT, R4, -R9, RZ ;  /* 0x8000000904037210 */ /* 0x010fc60007f7e0ff */
[--C-:B------:R-:W-:Y:S01]  /*0230*/  IMAD.X R12, R13, 0x1, ~R6.reuse, P1 ;  /* 0x000000010d0c7824 */ /* 0x100fe200008e0e06 */
[----:B-1----:R-:W-:Y:S02]  /*0240*/  IADD3 R13, P4, PT, -R9, R10, RZ ;  /* 0x0000000a090d7210 */ /* 0x002fe40007f9e1ff */
[C---:B------:R-:W-:Y:S01]  /*0250*/  ISETP.NE.U32.AND P1, PT, R16.reuse, -0x1, PT ;  /* 0xffffffff1000780c */ /* 0x040fe20003f25070 */
[--C-:B------:R-:W-:Y:S01]  /*0260*/  IMAD.X R15, R5, 0x1, ~R6.reuse, P3 ;  /* 0x00000001050f7824 */ /* 0x100fe200018e0e06 */
[----:B------:R-:W-:Y:S01]  /*0270*/  ISETP.GT.U32.AND P2, PT, R13, R8, PT ;  /* 0x000000080d00720c */ /* 0x000fe20003f44070 */
[----:B------:R-:W-:Y:S01]  /*0280*/  IMAD.X R10, R11, 0x1, ~R6, P4 ;  /* 0x000000010b0a7824 */ /* 0x000fe200020e0e06 */
[----:B------:R-:W-:Y:S01]  /*0290*/  ISETP.NE.AND.EX P1, PT, R19, -0x1, PT, P1 ;  /* 0xffffffff1300780c */ /* 0x000fe20003f25310 */
[----:B------:R-:W-:Y:S01]  /*02a0*/  IMAD.MOV.U32 R11, RZ, RZ, 0x7ff ;  /* 0x000007ffff0b7424 */ /* 0x000fe200078e00ff */
[C---:B------:R-:W-:Y:S01]  /*02b0*/  SHF.L.U64.HI R19, R16.reuse, 0xb, R19 ;  /* 0x0000000b10137819 */ /* 0x040fe20000010213 */
[----:B------:R-:W-:-:S03]  /*02c0*/  IMAD.SHL.U32 R16, R16, 0x800, RZ ;  /* 0x0000080010107824 */ /* 0x000fc600078e00ff */
[----:B------:R-:W-:Y:S02]  /*02d0*/  SEL R11, R11, 0x800, !P1 ;  /* 0x000008000b0b7807 */ /* 0x000fe40004800000 */
[----:B------:R-:W-:Y:S02]  /*02e0*/  ISETP.GT.U32.AND.EX P1, PT, R10, R7, PT, P2 ;  /* 0x000000070a00720c */ /* 0x000fe40003f24120 */
[----:B------:R-:W-:Y:S02]  /*02f0*/  IADD3 R11, P3, P4, -R2, R11, R16 ;  /* 0x0000000b020b7210 */ /* 0x000fe40007c7e110 */
[----:B------:R-:W-:Y:S02]  /*0300*/  SEL R17, R13, R8, P1 ;  /* 0x000000080d117207 */ /* 0x000fe40000800000 */
[----:B------:R-:W-:Y:S02]  /*0310*/  IADD3 R14, P2, PT, -R3, R16, RZ ;  /* 0x00000010030e7210 */ /* 0x000fe40007f5e1ff */
[----:B------:R-:W-:-:S02]  /*0320*/  SEL R20, R10, R7, P1 ;  /* 0x000000070a147207 */ /* 0x000fc40000800000 */
[----:B------:R-:W-:Y:S01]  /*0330*/  IADD3 R16, P1, PT, R17, -R8, RZ ;  /* 0x8000000811107210 */ /* 0x000fe20007f3e0ff */
[----:B------:R-:W-:Y:S01]  /*0340*/  IMAD.X R15, R19, 0x1, ~R15, P2 ;  /* 0x00000001130f7824 */ /* 0x000fe200010e0e0f */
[----:B------:R-:W-:Y:S02]  /*0350*/  IADD3.X R12, PT, PT, ~R12, RZ, R19, P3, P4 ;  /* 0x000000ff0c0c7210 */ /* 0x000fe40001fe8513 */
[----:B------:R-:W-:Y:S01]  /*0360*/  SEL R11, R8, R11, !P0 ;  /* 0x0000000b080b7207 */ /* 0x000fe20004000000 */
[----:B------:R-:W-:Y:S01]  /*0370*/  IMAD.X R20, R20, 0x1, ~R7, P1 ;  /* 0x0000000114147824 */ /* 0x000fe200008e0e07 */
[----:B------:R-:W-:Y:S02]  /*0380*/  ISETP.LT.U32.AND P2, PT, R8, R13, PT ;  /* 0x0000000d0800720c */ /* 0x000fe40003f41070 */
[----:B------:R-:W-:Y:S02]  /*0390*/  SEL R12, R7, R12, !P0 ;  /* 0x0000000c070c7207 */ /* 0x000fe40004000000 */
[----:B------:R-:W-:-:S02]  /*03a0*/  ISETP.LT.U32.AND P1, PT, R14, R16, PT ;  /* 0x000000100e00720c */ /* 0x000fc40003f21070 */
[----:B------:R-:W-:Y:S02]  /*03b0*/  ISETP.LT.U32.AND P3, PT, R11, R16, PT ;  /* 0x000000100b00720c */ /* 0x000fe40003f61070 */
[----:B------:R-:W-:Y:S02]  /*03c0*/  ISETP.LT.U32.AND.EX P2, PT, R7, R10, PT, P2 ;  /* 0x0000000a0700720c */ /* 0x000fe40003f41120 */
[-C--:B------:R-:W-:Y:S02]  /*03d0*/  ISETP.LT.U32.AND.EX P1, PT, R15, R20.reuse, PT, P1 ;  /* 0x000000140f00720c */ /* 0x080fe40003f21110 */
[----:B------:R-:W-:Y:S02]  /*03e0*/  ISETP.LT.U32.AND.EX P3, PT, R12, R20, PT, P3 ;  /* 0x000000140c00720c */ /* 0x000fe40003f61130 */
[----:B------:R-:W-:Y:S02]  /*03f0*/  @!P0 SEL R2, R8, R13, P2 ;  /* 0x0000000d08028207 */ /* 0x000fe40001000000 */
[----:B------:R-:W-:-:S02]  /*0400*/  SEL R13, R14, R16, P1 ;  /* 0x000000100e0d7207 */ /* 0x000fc40000800000 */
[----:B------:R-:W-:Y:S01]  /*0410*/  SEL R10, R11, R16, P3 ;  /* 0x000000100b0a7207 */ /* 0x000fe20001800000 */
[----:B------:R-:W-:Y:S01]  /*0420*/  IMAD.IADD R3, R2, 0x1, -R3 ;  /* 0x0000000102037824 */ /* 0x000fe200078e0a03 */
[----:B------:R-:W-:-:S03]  /*0430*/  SEL R11, R15, R20, P1 ;  /* 0x000000140f0b7207 */ /* 0x000fc60000800000 */
[----:B------:R-:W-:Y:S01]  /*0440*/  IMAD.IADD R2, R10, 0x1, -R13 ;  /* 0x000000010a027824 */ /* 0x000fe200078e0a0d */
[----:B------:R-:W-:Y:S06]  /*0450*/  BRA.U !UP0, `(.L_x_225) ;  /* 0x0000000108f07547 */ /* 0x000fec000b800000 */
[----:B------:R-:W0:Y:S01]  /*0460*/  LDCU.64 UR4, c[0x0][0x388] ;  /* 0x00007100ff0477ac */ /* 0x000e220008000a00 */
[----:B------:R-:W-:Y:S02]  /*0470*/  IADD3 R4, P0, PT, R4, R0, RZ ;  /* 0x0000000004047210 */ /* 0x000fe40007f1e0ff */
[----:B------:R-:W-:-:S03]  /*0480*/  ISETP.GE.AND P6, PT, R0, R3, PT ;  /* 0x000000030000720c */ /* 0x000fc60003fc6270 */
[----:B------:R-:W-:Y:S01]  /*0490*/  IMAD.X R5, RZ, RZ, R5, P0 ;  /* 0x000000ffff057224 */ /* 0x000fe200000e0605 */
[----:B0-----:R-:W-:-:S04]  /*04a0*/  LEA R22, P0, R4, UR4, 0x3 ;  /* 0x0000000404167c11 */ /* 0x001fc8000f8018ff */
[----:B------:R-:W-:-:S05]  /*04b0*/  LEA.HI.X R23, R4, UR5, R5, 0x3, P0 ;  /* 0x0000000504177c11 */ /* 0x000fca00080f1c05 */
[----:B------:R0:W5:Y:S04]  /*04c0*/  @!P6 LDG.E R20, desc[UR6][R22.64] ;  /* 0x000000061614e981 */ /* 0x000168000c1e1900 */
[----:B------:R0:W5:Y:S01]  /*04d0*/  @!P6 LDG.E R21, desc[UR6][R22.64+0x4] ;  /* 0x000004061615e981 */ /* 0x000162000c1e1900 */
[----:B------:R-:W-:Y:S01]  /*04e0*/  IADD3 R5, P0, P1, R13, R9, R8 ;  /* 0x000000090d057210 */ /* 0x000fe2000791e008 */
[C---:B------:R-:W-:Y:S02]  /*04f0*/  IMAD.IADD R4, R0.reuse, 0x1, -R3 ;  /* 0x0000000100047824 */ /* 0x040fe400078e0a03 */
[C---:B------:R-:W-:Y:S01]  /*0500*/  VIADD R10, R0.reuse, 0x300 ;  /* 0x00000300000a7836 */ /* 0x040fe20000000000 */
[----:B------:R-:W-:Y:S01]  /*0510*/  IADD3.X R7, PT, PT, R11, R6, R7, P0, P1 ;  /* 0x000000060b077210 */ /* 0x000fe200007e2407 */
[----:B------:R-:W-:Y:S01]  /*0520*/  VIADD R6, R0, 0x100 ;  /* 0x0000010000067836 */ /* 0x000fe20000000000 */
[----:B------:R-:W-:Y:S01]  /*0530*/  IADD3 R5, P0, PT, R4, R5, RZ ;  /* 0x0000000504057210 */ /* 0x000fe20007f1e0ff */
[----:B------:R-:W-:Y:S01]  /*0540*/  VIADD R8, R0, 0x200 ;  /* 0x0000020000087836 */ /* 0x000fe20000000000 */
[----:B------:R-:W-:-:S02]  /*0550*/  ISETP.GE.AND P3, PT, R10, R3, PT ;  /* 0x000000030a00720c */ /* 0x000fc40003f66270 */
[----:B------:R-:W-:Y:S02]  /*0560*/  LEA.HI.X.SX32 R10, R4, R7, 0x1, P0 ;  /* 0x00000007040a7211 */ /* 0x000fe400000f0eff */
[C---:B------:R-:W-:Y:S02]  /*0570*/  LEA R24, P0, R5.reuse, UR4, 0x3 ;  /* 0x0000000405187c11 */ /* 0x040fe4000f8018ff */
[----:B------:R-:W-:Y:S02]  /*0580*/  LOP3.LUT R4, R0, 0x400, RZ, 0xfc, !PT ;  /* 0x0000040000047812 */ /* 0x000fe400078efcff */
[-C--:B------:R-:W-:Y:S01]  /*0590*/  ISETP.GE.AND P5, PT, R6, R3.reuse, PT ;  /* 0x000000030600720c */ /* 0x080fe20003fa6270 */
[----:B------:R-:W-:Y:S01]  /*05a0*/  VIADD R6, R0, 0x500 ;  /* 0x0000050000067836 */ /* 0x000fe20000000000 */
[----:B------:R-:W-:Y:S01]  /*05b0*/  ISETP.GE.AND P4, PT, R8, R3, PT ;  /* 0x000000030800720c */ /* 0x000fe20003f86270 */
[----:B------:R-:W-:Y:S01]  /*05c0*/  VIADD R8, R0, 0x600 ;  /* 0x0000060000087836 */ /* 0x000fe20000000000 */
[----:B------:R-:W-:-:S02]  /*05d0*/  LEA.HI.X R25, R5, UR5, R10, 0x3, P0 ;  /* 0x0000000505197c11 */ /* 0x000fc400080f1c0a */
[-C--:B------:R-:W-:Y:S01]  /*05e0*/  ISETP.GE.AND P2, PT, R4, R3.reuse, PT ;  /* 0x000000030400720c */ /* 0x080fe20003f46270 */
[----:B------:R-:W-:Y:S01]  /*05f0*/  VIADD R4, R0, 0x700 ;  /* 0x0000070000047836 */ /* 0x000fe20000000000 */
[-C--:B------:R-:W-:Y:S01]  /*0600*/  ISETP.GE.AND P1, PT, R6, R3.reuse, PT ;  /* 0x000000030600720c */ /* 0x080fe20003f26270 */
[----:B------:R0:W5:Y:S01]  /*0610*/  @P3 LDG.E R12, desc[UR6][R24.64+0x1800] ;  /* 0x00180006180c3981 */ /* 0x000162000c1e1900 */
[----:B------:R-:W-:-:S03]  /*0620*/  ISETP.GE.AND P0, PT, R8, R3, PT ;  /* 0x000000030800720c */ /* 0x000fc60003f06270 */
[----:B------:R0:W5:Y:S04]  /*0630*/  @P5 LDG.E R16, desc[UR6][R24.64+0x800] ;  /* 0x0008000618105981 */ /* 0x000168000c1e1900 */
        /* <DEDUP_REMOVED lines=11> */
[----:B------:R0:W5:Y:S01]  /*06f0*/  @P6 LDG.E R21, desc[UR6][R24.64+0x4] ;  /* 0x0000040618156981 */ /* 0x000162000c1e1900 */
[----:B------:R-:W-:-:S13]  /*0700*/  ISETP.GE.AND P6, PT, R4, R3, PT ;  /* 0x000000030400720c */ /* 0x000fda0003fc6270 */
[----:B------:R0:W5:Y:S04]  /*0710*/  @P6 LDG.E R4, desc[UR6][R24.64+0x3800] ;  /* 0x0038000618046981 */ /* 0x000168000c1e1900 */
[----:B------:R0:W5:Y:S04]  /*0720*/  @P6 LDG.E R5, desc[UR6][R24.64+0x3804] ;  /* 0x0038040618056981 */ /* 0x000168000c1e1900 */
[----:B------:R0:W5:Y:S04]  /*0730*/  @!P3 LDG.E R12, desc[UR6][R22.64+0x1800] ;  /* 0x00180006160cb981 */ /* 0x000168000c1e1900 */
        /* <DEDUP_REMOVED lines=12> */
[----:B------:R0:W5:Y:S01]  /*0800*/  @!P6 LDG.E R5, desc[UR6][R22.64+0x3804] ;  /* 0x003804061605e981 */ /* 0x000162000c1e1900 */
[----:B------:R-:W-:Y:S05]  /*0810*/  BRA `(.L_x_226) ;  /* 0x0000000000ec7947 */ /* 0x000fea0003800000 */
.L_x_225:
        /* <DEDUP_REMOVED lines=8> */
[C---:B------:R-:W-:Y:S01]  /*08a0*/  IMAD.IADD R5, R0.reuse, 0x1, -R3 ;  /* 0x0000000100057824 */ /* 0x040fe200078e0a03 */
[----:B------:R-:W-:Y:S01]  /*08b0*/  IADD3 R8, P1, P2, R13, R9, R8 ;  /* 0x000000090d087210 */ /* 0x000fe20007a3e008 */
[C---:B------:R-:W-:Y:S02]  /*08c0*/  VIADD R4, R0.reuse, 0x100 ;  /* 0x0000010000047836 */ /* 0x040fe40000000000 */
[C---:B------:R-:W-:Y:S01]  /*08d0*/  VIADD R10, R0.reuse, 0x200 ;  /* 0x00000200000a7836 */ /* 0x040fe20000000000 */
[----:B------:R-:W-:Y:S01]  /*08e0*/  IADD3.X R6, PT, PT, R11, R6, R7, P1, P2 ;  /* 0x000000060b067210 */ /* 0x000fe20000fe4407 */
[----:B------:R-:W-:Y:S01]  /*08f0*/  VIADD R12, R0, 0x300 ;  /* 0x00000300000c7836 */ /* 0x000fe20000000000 */
[----:B------:R-:W-:-:S02]  /*0900*/  IADD3 R8, P4, PT, R5, R8, RZ ;  /* 0x0000000805087210 */ /* 0x000fc40007f9e0ff */
[-C--:B------:R-:W-:Y:S02]  /*0910*/  ISETP.GE.AND P1, PT, R4, R3.reuse, PT ;  /* 0x000000030400720c */ /* 0x080fe40003f26270 */
[----:B------:R-:W-:Y:S01]  /*0920*/  LEA.HI.X.SX32 R5, R5, R6, 0x1, P4 ;  /* 0x0000000605057211 */ /* 0x000fe200020f0eff */
[----:B------:R-:W-:Y:S01]  /*0930*/  VIADD R6, R0, 0x500 ;  /* 0x0000050000067836 */ /* 0x000fe20000000000 */
[----:B------:R-:W-:Y:S02]  /*0940*/  LEA R24, P4, R8, UR4, 0x3 ;  /* 0x0000000408187c11 */ /* 0x000fe4000f8818ff */
[----:B------:R-:W-:Y:S02]  /*0950*/  LOP3.LUT R4, R0, 0x400, RZ, 0xfc, !PT ;  /* 0x0000040000047812 */ /* 0x000fe400078efcff */
[----:B------:R-:W-:Y:S01]  /*0960*/  ISETP.GE.AND P2, PT, R10, R3, PT ;  /* 0x000000030a00720c */ /* 0x000fe20003f46270 */
[----:B------:R-:W-:Y:S01]  /*0970*/  VIADD R10, R0, 0x600 ;  /* 0x00000600000a7836 */ /* 0x000fe20000000000 */
[----:B------:R-:W-:-:S02]  /*0980*/  LEA.HI.X R25, R8, UR5, R5, 0x3, P4 ;  /* 0x0000000508197c11 */ /* 0x000fc4000a0f1c05 */
[-C--:B------:R-:W-:Y:S01]  /*0990*/  ISETP.GE.AND P6, PT, R4, R3.reuse, PT ;  /* 0x000000030400720c */ /* 0x080fe20003fc6270 */
[----:B------:R-:W-:Y:S01]  /*09a0*/  VIADD R4, R0, 0x700 ;  /* 0x0000070000047836 */ /* 0x000fe20000000000 */
[-C--:B------:R-:W-:Y:S01]  /*09b0*/  ISETP.GE.AND P3, PT, R12, R3.reuse, PT ;  /* 0x000000030c00720c */ /* 0x080fe20003f66270 */
[----:B------:R1:W5:Y:S01]  /*09c0*/  @P1 LDG.E R16, desc[UR6][R24.64+0x800] ;  /* 0x0008000618101981 */ /* 0x000362000c1e1900 */
[-C--:B------:R-:W-:Y:S02]  /*09d0*/  ISETP.GE.AND P5, PT, R6, R3.reuse, PT ;  /* 0x000000030600720c */ /* 0x080fe40003fa6270 */
[-C--:B------:R-:W-:Y:S01]  /*09e0*/  ISETP.GE.AND P4, PT, R10, R3.reuse, PT ;  /* 0x000000030a00720c */ /* 0x080fe20003f86270 */
        /* <DEDUP_REMOVED lines=29> */
[----:B------:R1:W5:Y:S02]  /*0bc0*/  @!P0 LDG.E R5, desc[UR6][R22.64+0x3804] ;  /* 0x0038040616058981 */ /* 0x000364000c1e1900 */
.L_x_226:
[----:B------:R-:W2:Y:S01]  /*0bd0*/  S2UR UR5, SR_CgaCtaId ;  /* 0x00000000000579c3 */ /* 0x000ea20000008800 */
[----:B------:R-:W-:Y:S01]  /*0be0*/  UMOV UR4, 0x400 ;  /* 0x0000040000047882 */ /* 0x000fe20000000000 */
[----:B01----:R-:W-:Y:S01]  /*0bf0*/  IMAD.SHL.U32 R22, R0, 0x8, RZ ;  /* 0x0000000800167824 */ /* 0x003fe200078e00ff */
[----:B--2---:R-:W-:-:S09]  /*0c00*/  ULEA UR4, UR5, UR4, 0x18 ;  /* 0x0000000405047291 */ /* 0x004fd2000f8ec0ff */
[----:B-----5:R-:W-:Y:S04]  /*0c10*/  STS.64 [R22+UR4], R20 ;  /* 0x0000001416007988 */ /* 0x020fe80008000a04 */
[----:B------:R-:W-:Y:S04]  /*0c20*/  STS.64 [R22+UR4+0x800], R16 ;  /* 0x0008001016007988 */ /* 0x000fe80008000a04 */
[----:B------:R-:W-:Y:S04]  /*0c30*/  STS.64 [R22+UR4+0x1000], R14 ;  /* 0x0010000e16007988 */ /* 0x000fe80008000a04 */
[----:B------:R-:W-:Y:S04]  /*0c40*/  STS.64 [R22+UR4+0x1800], R12 ;  /* 0x0018000c16007988 */ /* 0x000fe80008000a04 */
[----:B------:R-:W-:Y:S04]  /*0c50*/  STS.64 [R22+UR4+0x2000], R10 ;  /* 0x0020000a16007988 */ /* 0x000fe80008000a04 */
[----:B------:R-:W-:Y:S04]  /*0c60*/  STS.64 [R22+UR4+0x2800], R8 ;  /* 0x0028000816007988 */ /* 0x000fe80008000a04 */
[----:B------:R-:W-:Y:S04]  /*0c70*/  STS.64 [R22+UR4+0x3000], R6 ;  /* 0x0030000616007988 */ /* 0x000fe80008000a04 */
[----:B------:R0:W-:Y:S01]  /*0c80*/  STS.64 [R22+UR4+0x3800], R4 ;  /* 0x0038000416007988 */ /* 0x0001e20008000a04 */
[----:B------:R-:W-:Y:S01]  /*0c90*/  BAR.SYNC.DEFER_BLOCKING 0x0 ;  /* 0x0000000000007b1d */ /* 0x000fe20000010000 */
[----:B------:R-:W-:-:S07]  /*0ca0*/  IMAD.IADD R19, R3, 0x1, R2 ;  /* 0x0000000103137824 */ /* 0x000fce00078e0202 */
[----:B------:R-:W-:Y:S01]  /*0cb0*/  PREEXIT ;  /* 0x000000000000782d */ /* 0x000fe20000000000 */
[----:B------:R-:W-:Y:S01]  /*0cc0*/  BSSY.RECONVERGENT B0, `(.L_x_227) ;  /* 0x0000019000007945 */ /* 0x000fe20003800200 */
[----:B0-----:R-:W-:Y:S02]  /*0cd0*/  LEA R4, R3, UR4, 0x3 ;  /* 0x0000000403047c11 */ /* 0x001fe4000f8e18ff */
[----:B------:R-:W-:-:S04]  /*0ce0*/  VIMNMX R5, PT, PT, R22, R19, PT ;  /* 0x0000001316057248 */ /* 0x000fc80003fe0100 */
[C---:B------:R-:W-:Y:S01]  /*0cf0*/  ISETP.GE.AND P0, PT, R5.reuse, R2, PT ;  /* 0x000000020500720c */ /* 0x040fe20003f06270 */
[----:B------:R-:W-:Y:S01]  /*0d00*/  IMAD.IADD R2, R5, 0x1, -R2 ;  /* 0x0000000105027824 */ /* 0x000fe200078e0a02 */
[----:B------:R-:W-:-:S04]  /*0d10*/  VIMNMX R7, PT, PT, R3, R5, PT ;  /* 0x0000000503077248 */ /* 0x000fc80003fe0100 */
[----:B------:R-:W-:-:S04]  /*0d20*/  SEL R2, R2, RZ, P0 ;  /* 0x000000ff02027207 */ /* 0x000fc80000000000 */
[----:B------:R-:W-:-:S13]  /*0d30*/  ISETP.GE.AND P0, PT, R2, R7, PT ;  /* 0x000000070200720c */ /* 0x000fda0003f06270 */
[----:B------:R-:W-:Y:S05]  /*0d40*/  @P0 BRA `(.L_x_228) ;  /* 0x0000000000400947 */ /* 0x000fea0003800000 */
.L_x_229:
[----:B------:R-:W-:-:S05]  /*0d50*/  IMAD.IADD R6, R7, 0x1, -R2 ;  /* 0x0000000107067824 */ /* 0x000fca00078e0a02 */
[----:B------:R-:W-:-:S04]  /*0d60*/  LEA.HI R9, R6, R6, RZ, 0x1 ;  /* 0x0000000606097211 */ /* 0x000fc800078f08ff */
[----:B------:R-:W-:-:S04]  /*0d70*/  LEA.HI.SX32 R6, R9, R2, 0x1f ;  /* 0x0000000209067211 */ /* 0x000fc800078ffaff */
[----:B------:R-:W-:-:S05]  /*0d80*/  LOP3.LUT R8, RZ, R6, RZ, 0x33, !PT ;  /* 0x00000006ff087212 */ /* 0x000fca00078e33ff */
[----:B------:R-:W-:Y:S01]  /*0d90*/  IMAD.IADD R9, R5, 0x1, R8 ;  /* 0x0000000105097824 */ /* 0x000fe200078e0208 */
[----:B------:R-:W-:-:S03]  /*0da0*/  LEA R8, R6, UR4, 0x3 ;  /* 0x0000000406087c11 */ /* 0x000fc6000f8e18ff */
[----:B------:R-:W-:-:S03]  /*0db0*/  IMAD R10, R9, 0x8, R4 ;  /* 0x00000008090a7824 */ /* 0x000fc600078e0204 */
[----:B------:R-:W0:Y:S04]  /*0dc0*/  LDS.64 R8, [R8] ;  /* 0x0000000008087984 */ /* 0x000e280000000a00 */
[----:B------:R-:W1:Y:S01]  /*0dd0*/  LDS.64 R10, [R10] ;  /* 0x000000000a0a7984 */ /* 0x000e620000000a00 */
[----:B0-----:R-:W-:Y:S02]  /*0de0*/  IMAD.IADD R12, R8, 0x1, R9 ;  /* 0x00000001080c7824 */ /* 0x001fe400078e0209 */
[----:B-1----:R-:W-:-:S05]  /*0df0*/  IMAD.IADD R11, R10, 0x1, R11 ;  /* 0x000000010a0b7824 */ /* 0x002fca00078e020b */
[----:B------:R-:W-:-:S04]  /*0e00*/  ISETP.GE.AND P0, PT, R11, R12, PT ;  /* 0x0000000c0b00720c */ /* 0x000fc80003f06270 */
[----:B------:R-:W-:-:S09]  /*0e10*/  SEL R7, R6, R7, !P0 ;  /* 0x0000000706077207 */ /* 0x000fd20004000000 */
[----:B------:R-:W-:-:S05]  /*0e20*/  @P0 VIADD R2, R6, 0x1 ;  /* 0x0000000106020836 */ /* 0x000fca0000000000 */
[----:B------:R-:W-:-:S13]  /*0e30*/  ISETP.GE.AND P0, PT, R2, R7, PT ;  /* 0x000000070200720c */ /* 0x000fda0003f06270 */
[----:B------:R-:W-:Y:S05]  /*0e40*/  @!P0 BRA `(.L_x_229) ;  /* 0xfffffffc00c08947 */ /* 0x000fea000383ffff */
.L_x_228:
[----:B------:R-:W-:Y:S05]  /*0e50*/  BSYNC.RECONVERGENT B0 ;  /* 0x0000000000007941 */ /* 0x000fea0003800200 */
.L_x_227:
[----:B------:R-:W-:Y:S01]  /*0e60*/  IMAD.IADD R5, R5, 0x1, -R2 ;  /* 0x0000000105057824 */ /* 0x000fe200078e0a02 */
[----:B------:R-:W-:Y:S01]  /*0e70*/  LEA R9, R2, UR4, 0x3 ;  /* 0x0000000402097c11 */ /* 0x000fe2000f8e18ff */
[----:B------:R-:W-:Y:S01]  /*0e80*/  BSSY.RECONVERGENT B0, `(.L_x_230) ;  /* 0x000000c000007945 */ /* 0x000fe20003800200 */
[----:B------:R-:W-:Y:S01]  /*0e90*/  PLOP3.LUT P0, PT, PT, PT, PT, 0x8, 0x80 ;  /* 0x000000000080781c */ /* 0x000fe20003f0e170 */
[----:B------:R-:W-:Y:S02]  /*0ea0*/  IMAD R7, R5, 0x8, R4 ;  /* 0x0000000805077824 */ /* 0x000fe400078e0204 */
[----:B------:R0:W1:Y:S01]  /*0eb0*/  LDS.64 R22, [R9] ;  /* 0x0000000009167984 */ /* 0x0000620000000a00 */
[----:B------:R-:W-:-:S03]  /*0ec0*/  IMAD.IADD R8, R3, 0x1, R5 ;  /* 0x0000000103087824 */ /* 0x000fc600078e0205 */
[----:B------:R0:W2:Y:S02]  /*0ed0*/  LDS.64 R20, [R7] ;  /* 0x0000000007147984 */ /* 0x0000a40000000a00 */
[----:B------:R-:W-:-:S13]  /*0ee0*/  ISETP.GE.AND P1, PT, R8, R19, PT ;  /* 0x000000130800720c */ /* 0x000fda0003f26270 */
[----:B0-----:R-:W-:Y:S05]  /*0ef0*/  @P1 BRA `(.L_x_231) ;  /* 0x0000000000101947 */ /* 0x001fea0003800000 */
[----:B------:R-:W-:-:S13]  /*0f00*/  ISETP.GE.AND P0, PT, R2, R3, PT ;  /* 0x000000030200720c */ /* 0x000fda0003f06270 */
[----:B--2---:R-:W-:Y:S02]  /*0f10*/  @!P0 IMAD.IADD R4, R20, 0x1, R21 ;  /* 0x0000000114048824 */ /* 0x004fe400078e0215 */
[----:B-1----:R-:W-:-:S05]  /*0f20*/  @!P0 IMAD.IADD R5, R22, 0x1, R23 ;  /* 0x0000000116058824 */ /* 0x002fca00078e0217 */
[----:B------:R-:W-:-:S13]  /*0f30*/  ISETP.LT.OR P0, PT, R4, R5, P0 ;  /* 0x000000050400720c */ /* 0x000fda0000701670 */
.L_x_231:
[----:B------:R-:W-:Y:S05]  /*0f40*/  BSYNC.RECONVERGENT B0 ;  /* 0x0000000000007941 */ /* 0x000fea0003800200 */
.L_x_230:
[----:B------:R-:W-:Y:S01]  /*0f50*/  VIADD R6, R8, 0x1 ;  /* 0x0000000108067836 */ /* 0x000fe20000000000 */
[----:B------:R-:W-:Y:S01]  /*0f60*/  BSSY.RECONVERGENT B0, `(.L_x_232) ;  /* 0x0000011000007945 */ /* 0x000fe20003800200 */
[----:B------:R-:W-:Y:S01]  /*0f70*/  @!P0 IMAD.MOV R6, RZ, RZ, R8 ;  /* 0x000000ffff068224 */ /* 0x000fe200078e0208 */
[----:B-12---:R-:W-:Y:S01]  /*0f80*/  SEL R5, R21, R23, P0 ;  /* 0x0000001715057207 */ /* 0x006fe20000000000 */
[----:B------:R-:W-:Y:S01]  /*0f90*/  VIADD R8, R2, 0x1 ;  /* 0x0000000102087836 */ /* 0x000fe20000000000 */
[----:B------:R-:W-:Y:S01]  /*0fa0*/  SEL R4, R20, R22, P0 ;  /* 0x0000001614047207 */ /* 0x000fe20000000000 */
[----:B------:R-:W-:Y:S01]  /*0fb0*/  @P0 IMAD.MOV R8, RZ, RZ, R2 ;  /* 0x000000ffff080224 */ /* 0x000fe200078e0202 */
[C---:B------:R-:W-:Y:S01]  /*0fc0*/  ISETP.GE.AND P1, PT, R6.reuse, R19, PT ;  /* 0x000000130600720c */ /* 0x040fe20003f26270 */
[----:B------:R0:W1:Y:S01]  /*0fd0*/  @P0 LDS.64 R20, [R7+0x8] ;  /* 0x0000080007140984 */ /* 0x0000620000000a00 */
[----:B------:R-:W-:Y:S02]  /*0fe0*/  VIADD R2, R6, 0x1 ;  /* 0x0000000106027836 */ /* 0x000fe40000000000 */
[----:B------:R-:W-:Y:S01]  /*0ff0*/  VIADD R10, R8, 0x1 ;  /* 0x00000001080a7836 */ /* 0x000fe20000000000 */
[----:B------:R0:W2:Y:S01]  /*1000*/  @!P0 LDS.64 R22, [R9+0x8] ;  /* 0x0000080009168984 */ /* 0x0000a20000000a00 */
[----:B------:R-:W-:-:S07]  /*1010*/  PLOP3.LUT P0, PT, PT, PT, PT, 0x8, 0x80 ;  /* 0x000000000080781c */ /* 0x000fce0003f0e170 */
[----:B0-----:R-:W-:Y:S06]  /*1020*/  @P1 BRA `(.L_x_233) ;  /* 0x0000000000101947 */ /* 0x001fec0003800000 */
[----:B------:R-:W-:-:S13]  /*1030*/  ISETP.GE.AND P0, PT, R8, R3, PT ;  /* 0x000000030800720c */ /* 0x000fda0003f06270 */
[----:B-1----:R-:W-:Y:S02]  /*1040*/  @!P0 IMAD.IADD R7, R20, 0x1, R21 ;  /* 0x0000000114078824 */ /* 0x002fe400078e0215 */
[----:B--2---:R-:W-:-:S05]  /*1050*/  @!P0 IMAD.IADD R12, R22, 0x1, R23 ;  /* 0x00000001160c8824 */ /* 0x004fca00078e0217 */
[----:B------:R-:W-:-:S13]  /*1060*/  ISETP.LT.OR P0, PT, R7, R12, P0 ;  /* 0x0000000c0700720c */ /* 0x000fda0000701670 */
.L_x_233:
[----:B------:R-:W-:Y:S05]  /*1070*/  BSYNC.RECONVERGENT B0 ;  /* 0x0000000000007941 */ /* 0x000fea0003800200 */
.L_x_232:
[----:B------:R-:W-:Y:S01]  /*1080*/  @!P0 IMAD.MOV R2, RZ, RZ, R6 ;  /* 0x000000ffff028224 */ /* 0x000fe200078e0206 */
[----:B------:R-:W-:Y:S01]  /*1090*/  BSSY.RECONVERGENT B0, `(.L_x_234) ;  /* 0x0000011000007945 */ /* 0x000fe20003800200 */
[----:B------:R-:W-:Y:S01]  /*10a0*/  @P0 IMAD.MOV R10, RZ, RZ, R8 ;  /* 0x000000ffff0a0224 */ /* 0x000fe200078e0208 */
[----:B-12---:R-:W-:Y:S01]  /*10b0*/  SEL R7, R21, R23, P0 ;  /* 0x0000001715077207 */ /* 0x006fe20000000000 */
[C---:B------:R-:W-:Y:S01]  /*10c0*/  VIADD R12, R2.reuse, 0x1 ;  /* 0x00000001020c7836 */ /* 0x040fe20000000000 */
[----:B------:R-:W-:Y:S01]  /*10d0*/  ISETP.GE.AND P1, PT, R2, R19, PT ;  /* 0x000000130200720c */ /* 0x000fe20003f26270 */
[C---:B------:R-:W-:Y:S01]  /*10e0*/  VIADD R14, R10.reuse, 0x1 ;  /* 0x000000010a0e7836 */ /* 0x040fe20000000000 */
[----:B------:R-:W-:Y:S02]  /*10f0*/  @!P0 LEA R8, R10, UR4, 0x3 ;  /* 0x000000040a088c11 */ /* 0x000fe4000f8e18ff */
[----:B------:R-:W-:Y:S02]  /*1100*/  @P0 LEA R9, R2, UR4, 0x3 ;  /* 0x0000000402090c11 */ /* 0x000fe4000f8e18ff */
[----:B------:R-:W-:-:S02]  /*1110*/  SEL R6, R20, R22, P0 ;  /* 0x0000001614067207 */ /* 0x000fc40000000000 */
[----:B------:R0:W1:Y:S04]  /*1120*/  @!P0 LDS.64 R22, [R8] ;  /* 0x0000000008168984 */ /* 0x0000680000000a00 */
[----:B------:R0:W2:Y:S01]  /*1130*/  @P0 LDS.64 R20, [R9] ;  /* 0x0000000009140984 */ /* 0x0000a20000000a00 */
[----:B------:R-:W-:Y:S01]  /*1140*/  PLOP3.LUT P0, PT, PT, PT, PT, 0x8, 0x80 ;  /* 0x000000000080781c */ /* 0x000fe20003f0e170 */
[----:B------:R-:W-:-:S12]  /*1150*/  @P1 BRA `(.L_x_235) ;  /* 0x0000000000101947 */ /* 0x000fd80003800000 */
[----:B------:R-:W-:-:S13]  /*1160*/  ISETP.GE.AND P0, PT, R10, R3, PT ;  /* 0x000000030a00720c */ /* 0x000fda0003f06270 */
[----:B0-2---:R-:W-:Y:S02]  /*1170*/  @!P0 IMAD.IADD R8, R20, 0x1, R21 ;  /* 0x0000000114088824 */ /* 0x005fe400078e0215 */
[----:B-1----:R-:W-:-:S05]  /*1180*/  @!P0 IMAD.IADD R9, R22, 0x1, R23 ;  /* 0x0000000116098824 */ /* 0x002fca00078e0217 */
[----:B------:R-:W-:-:S13]  /*1190*/  ISETP.LT.OR P0, PT, R8, R9, P0 ;  /* 0x000000090800720c */ /* 0x000fda0000701670 */
.L_x_235:
[----:B------:R-:W-:Y:S05]  /*11a0*/  BSYNC.RECONVERGENT B0 ;  /* 0x0000000000007941 */ /* 0x000fea0003800200 */
.L_x_234:
[----:B------:R-:W-:Y:S01]  /*11b0*/  @!P0 IMAD.MOV R12, RZ, RZ, R2 ;  /* 0x000000ffff0c8224 */ /* 0x000fe200078e0202 */
[----:B------:R-:W-:Y:S01]  /*11c0*/  BSSY.RECONVERGENT B0, `(.L_x_236) ;  /* 0x0000011000007945 */ /* 0x000fe20003800200 */
[----:B------:R-:W-:Y:S01]  /*11d0*/  @P0 IMAD.MOV R14, RZ, RZ, R10 ;  /* 0x000000ffff0e0224 */ /* 0x000fe200078e020a */
[----:B012---:R-:W-:Y:S01]  /*11e0*/  SEL R9, R21, R23, P0 ;  /* 0x0000001715097207 */ /* 0x007fe20000000000 */
        /* <DEDUP_REMOVED lines=14> */
.L_x_237:
[----:B------:R-:W-:Y:S05]  /*12d0*/  BSYNC.RECONVERGENT B0 ;  /* 0x0000000000007941 */ /* 0x000fea0003800200 */
.L_x_236:
[----:B------:R-:W-:Y:S01]  /*12e0*/  @!P0 IMAD.MOV R16, RZ, RZ, R12 ;  /* 0x000000ffff108224 */ /* 0x000fe200078e020c */
[----:B------:R-:W-:Y:S01]  /*12f0*/  BSSY.RECONVERGENT B0, `(.L_x_238) ;  /* 0x0000011000007945 */ /* 0x000fe20003800200 */
[----:B------:R-:W-:Y:S01]  /*1300*/  @P0 IMAD.MOV R24, RZ, RZ, R14 ;  /* 0x000000ffff180224 */ /* 0x000fe200078e020e */
[----:B-12---:R-:W-:Y:S01]  /*1310*/  SEL R11, R21, R23, P0 ;  /* 0x00000017150b7207 */ /* 0x006fe20000000000 */
[C---:B0-----:R-:W-:Y:S01]  /*1320*/  VIADD R2, R16.reuse, 0x1 ;  /* 0x0000000110027836 */ /* 0x041fe20000000000 */
        /* <DEDUP_REMOVED lines=13> */
.L_x_239:
[----:B------:R-:W-:Y:S05]  /*1400*/  BSYNC.RECONVERGENT B0 ;  /* 0x0000000000007941 */ /* 0x000fea0003800200 */
.L_x_238:
        /* <DEDUP_REMOVED lines=18> */
.L_x_241:
[----:B------:R-:W-:Y:S05]  /*1530*/  BSYNC.RECONVERGENT B0 ;  /* 0x0000000000007941 */ /* 0x000fea0003800200 */
.L_x_240:
        /* <DEDUP_REMOVED lines=18> */
.L_x_243:
[----:B------:R-:W-:Y:S05]  /*1660*/  BSYNC.RECONVERGENT B0 ;  /* 0x0000000000007941 */ /* 0x000fea0003800200 */
.L_x_242:
[----:B------:R-:W-:Y:S01]  /*1670*/  @!P0 IMAD.MOV R2, RZ, RZ, R16 ;  /* 0x000000ffff028224 */ /* 0x000fe200078e0210 */
[----:B------:R-:W-:Y:S01]  /*1680*/  BSSY.RECONVERGENT B0, `(.L_x_244) ;  /* 0x0000010000007945 */ /* 0x000fe20003800200 */
[----:B------:R-:W-:Y:S01]  /*1690*/  @P0 IMAD.MOV R26, RZ, RZ, R24 ;  /* 0x000000ffff1a0224 */ /* 0x000fe200078e0218 */
[----:B012---:R-:W-:Y:S02]  /*16a0*/  SEL R17, R21, R23, P0 ;  /* 0x0000001715117207 */ /* 0x007fe40000000000 */
[----:B------:R-:W-:Y:S01]  /*16b0*/  ISETP.GE.AND P1, PT, R2, R19, PT ;  /* 0x000000130200720c */ /* 0x000fe20003f26270 */
[----:B------:R-:W-:Y:S01]  /*16c0*/  IMAD.SHL.U32 R19, R0, 0x8, RZ ;  /* 0x0000000800137824 */ /* 0x000fe200078e00ff */
        /* <DEDUP_REMOVED lines=8> */
[----:B--2---:R-:W-:Y:S02]  /*1750*/  @!P0 IMAD.IADD R2, R21, 0x1, R20 ;  /* 0x0000000115028824 */ /* 0x004fe400078e0214 */
[----:B-1----:R-:W-:-:S05]  /*1760*/  @!P0 IMAD.IADD R3, R23, 0x1, R22 ;  /* 0x0000000117038824 */ /* 0x002fca00078e0216 */
[----:B------:R-:W-:-:S13]  /*1770*/  ISETP.LT.OR P0, PT, R2, R3, P0 ;  /* 0x000000030200720c */ /* 0x000fda0000701670 */
.L_x_245:
[----:B------:R-:W-:Y:S05]  /*1780*/  BSYNC.RECONVERGENT B0 ;  /* 0x0000000000007941 */ /* 0x000fea0003800200 */
.L_x_244:
[----:B------:R-:W-:Y:S01]  /*1790*/  BAR.SYNC.DEFER_BLOCKING 0x0 ;  /* 0x0000000000007b1d */ /* 0x000fe20000010000 */
[----:B-12---:R-:W-:Y:S02]  /*17a0*/  SEL R21, R21, R23, P0 ;  /* 0x0000001715157207 */ /* 0x006fe40000000000 */
[----:B------:R-:W-:-:S03]  /*17b0*/  SEL R20, R20, R22, P0 ;  /* 0x0000001614147207 */ /* 0x000fc60000000000 */
[----:B------:R-:W-:Y:S05]  /*17c0*/  BRA.U !UP0, `(.L_x_246) ;  /* 0x0000000508147547 */ /* 0x000fea000b800000 */
[----:B------:R-:W1:Y:S01]  /*17d0*/  S2R R22, SR_LANEID ;  /* 0x0000000000167919 */ /* 0x000e620000000000 */
[----:B------:R-:W-:Y:S01]  /*17e0*/  LOP3.LUT R3, R19, 0x1f00, RZ, 0xc0, !PT ;  /* 0x00001f0013037812 */ /* 0x000fe200078ec0ff */
[----:B------:R-:W2:Y:S04]  /*17f0*/  LDCU.64 UR8, c[0x0][0x3a0] ;  /* 0x00007400ff0877ac */ /* 0x000ea80008000a00 */
[----:B-1----:R-:W-:-:S05]  /*1800*/  IMAD R2, R22, 0x8, R3 ;  /* 0x0000000816027824 */ /* 0x002fca00078e0203 */
[----:B------:R-:W-:Y:S01]  /*1810*/  LEA.HI.SX32 R19, R2, R2, 0x1b ;  /* 0x0000000202137211 */ /* 0x000fe200078fdaff */
[----:B------:R-:W-:-:S03]  /*1820*/  IMAD R2, R22, -0x7, R2 ;  /* 0xfffffff916027824 */ /* 0x000fc600078e0202 */
[----:B------:R-:W-:Y:S01]  /*1830*/  LEA R19, R19, UR4, 0x3 ;  /* 0x0000000413137c11 */ /* 0x000fe2000f8e18ff */
[C---:B------:R-:W-:Y:S01]  /*1840*/  VIADD R23, R2.reuse, 0x20 ;  /* 0x0000002002177836 */ /* 0x040fe20000000000 */
[CC--:B------:R-:W-:Y:S01]  /*1850*/  LEA.HI.SX32 R22, R2.reuse, R2.reuse, 0x1b ;  /* 0x0000000202167211 */ /* 0x0c0fe200078fdaff */
[C---:B0-----:R-:W-:Y:S02]  /*1860*/  VIADD R25, R2.reuse, 0x40 ;  /* 0x0000004002197836 */ /* 0x041fe40000000000 */
[----:B------:R0:W-:Y:S01]  /*1870*/  STS.64 [R19], R4 ;  /* 0x0000000413007388 */ /* 0x0001e20000000a00 */
[C---:B------:R-:W-:Y:S01]  /*1880*/  VIADD R27, R2.reuse, 0x80 ;  /* 0x00000080021b7836 */ /* 0x040fe20000000000 */
[-C--:B------:R-:W-:Y:S01]  /*1890*/  LEA.HI.SX32 R23, R23, R2.reuse, 0x1b ;  /* 0x0000000217177211 */ /* 0x080fe200078fdaff */
[----:B------:R-:W-:Y:S01]  /*18a0*/  VIADD R29, R2, 0xc0 ;  /* 0x000000c0021d7836 */ /* 0x000fe20000000000 */
[----:B------:R1:W-:Y:S01]  /*18b0*/  STS.64 [R19+0x10], R8 ;  /* 0x0000100813007388 */ /* 0x0003e20000000a00 */
[----:B------:R-:W-:-:S02]  /*18c0*/  LEA.HI.SX32 R25, R25, R2, 0x1b ;  /* 0x0000000219197211 */ /* 0x000fc400078fdaff */
[-C--:B------:R-:W-:Y:S01]  /*18d0*/  LEA.HI.SX32 R27, R27, R2.reuse, 0x1b ;  /* 0x000000021b1b7211 */ /* 0x080fe200078fdaff */
[----:B------:R3:W-:Y:S01]  /*18e0*/  STS.64 [R19+0x20], R12 ;  /* 0x0000200c13007388 */ /* 0x0007e20000000a00 */
[----:B------:R-:W-:Y:S01]  /*18f0*/  LEA.HI.SX32 R29, R29, R2, 0x1b ;  /* 0x000000021d1d7211 */ /* 0x000fe200078fdaff */
[----:B0-----:R-:W-:Y:S02]  /*1900*/  VIADD R5, R2, 0x60 ;  /* 0x0000006002057836 */ /* 0x001fe40000000000 */
[----:B------:R0:W-:Y:S01]  /*1910*/  STS.64 [R19+0x8], R6 ;  /* 0x0000080613007388 */ /* 0x0001e20000000a00 */
[----:B------:R-:W-:Y:S01]  /*1920*/  LEA R4, R22, UR4, 0x3 ;  /* 0x0000000416047c11 */ /* 0x000fe2000f8e18ff */
[C---:B-1----:R-:W-:Y:S02]  /*1930*/  VIADD R9, R2.reuse, 0xa0 ;  /* 0x000000a002097836 */ /* 0x042fe40000000000 */
[----:B------:R1:W-:Y:S01]  /*1940*/  STS.64 [R19+0x18], R10 ;  /* 0x0000180a13007388 */ /* 0x0003e20000000a00 */
[----:B------:R-:W-:Y:S01]  /*1950*/  LEA R8, R25, UR4, 0x3 ;  /* 0x0000000419087c11 */ /* 0x000fe2000f8e18ff */
[----:B---3--:R-:W-:-:S02]  /*1960*/  VIADD R13, R2, 0xe0 ;  /* 0x000000e0020d7836 */ /* 0x008fc40000000000 */
[----:B------:R3:W-:Y:S01]  /*1970*/  STS.64 [R19+0x28], R14 ;  /* 0x0000280e13007388 */ /* 0x0007e20000000a00 */
[----:B------:R-:W-:Y:S02]  /*1980*/  LEA R12, R27, UR4, 0x3 ;  /* 0x000000041b0c7c11 */ /* 0x000fe4000f8e18ff */
[-C--:B0-----:R-:W-:Y:S01]  /*1990*/  LEA.HI.SX32 R7, R5, R2.reuse, 0x1b ;  /* 0x0000000205077211 */ /* 0x081fe200078fdaff */
[----:B------:R0:W-:Y:S01]  /*19a0*/  STS.64 [R19+0x30], R16 ;  /* 0x0000301013007388 */ /* 0x0001e20000000a00 */
[----:B------:R-:W-:Y:S02]  /*19b0*/  LEA R6, R23, UR4, 0x3 ;  /* 0x0000000417067c11 */ /* 0x000fe4000f8e18ff */
[-C--:B-1----:R-:W-:Y:S01]  /*19c0*/  LEA.HI.SX32 R11, R9, R2.reuse, 0x1b ;  /* 0x00000002090b7211 */ /* 0x082fe200078fdaff */
[----:B------:R1:W-:Y:S01]  /*19d0*/  STS.64 [R19+0x38], R20 ;  /* 0x0000381413007388 */ /* 0x0003e20000000a00 */
[----:B------:R-:W-:Y:S01]  /*19e0*/  LEA.HI.SX32 R2, R13, R2, 0x1b ;  /* 0x000000020d027211 */ /* 0x000fe200078fdaff */
[----:B------:R-:W-:Y:S01]  /*19f0*/  NOP ;  /* 0x0000000000007918 */ /* 0x000fe20000000000 */
[----:B------:R-:W-:Y:S01]  /*1a00*/  LEA R10, R7, UR4, 0x3 ;  /* 0x00000004070a7c11 */ /* 0x000fe2000f8e18ff */
[----:B------:R-:W4:Y:S01]  /*1a10*/  LDS.64 R4, [R4] ;  /* 0x0000000004047984 */ /* 0x000f220000000a00 */
[----:B---3--:R-:W-:-:S02]  /*1a20*/  LEA R14, R11, UR4, 0x3 ;  /* 0x000000040b0e7c11 */ /* 0x008fc4000f8e18ff */
[----:B0-----:R-:W-:Y:S01]  /*1a30*/  LEA R16, R29, UR4, 0x3 ;  /* 0x000000041d107c11 */ /* 0x001fe2000f8e18ff */
[----:B------:R-:W0:Y:S01]  /*1a40*/  LDS.64 R6, [R6+0x100] ;  /* 0x0001000006067984 */ /* 0x000e220000000a00 */
[----:B-1----:R-:W-:Y:S02]  /*1a50*/  LEA R20, R2, UR4, 0x3 ;  /* 0x0000000402147c11 */ /* 0x002fe4000f8e18ff */
[----:B------:R-:W-:Y:S01]  /*1a60*/  LOP3.LUT R2, R3, 0x1f, R0, 0xf8, !PT ;  /* 0x0000001f03027812 */ /* 0x000fe200078ef800 */
[----:B------:R-:W1:Y:S01]  /*1a70*/  LDS.64 R8, [R8+0x200] ;  /* 0x0002000008087984 */ /* 0x000e620000000a00 */
[----:B------:R-:W-:-:S03]  /*1a80*/  IMAD.MOV.U32 R3, RZ, RZ, RZ ;  /* 0x000000ffff037224 */ /* 0x000fc600078e00ff */
[----:B------:R-:W3:Y:S01]  /*1a90*/  LDS.64 R10, [R10+0x300] ;  /* 0x000300000a0a7984 */ /* 0x000ee20000000a00 */
[----:B------:R-:W-:-:S03]  /*1aa0*/  IMAD.WIDE.U32 R2, R18, 0x800, R2 ;  /* 0x0000080012027825 */ /* 0x000fc600078e0002 */
[----:B------:R-:W5:Y:S01]  /*1ab0*/  LDS.64 R12, [R12+0x400] ;  /* 0x000400000c0c7984 */ /* 0x000f620000000a00 */
[----:B--2---:R-:W-:-:S03]  /*1ac0*/  LEA R18, P0, R2, UR8, 0x3 ;  /* 0x0000000802127c11 */ /* 0x004fc6000f8018ff */
[----:B------:R-:W2:Y:S01]  /*1ad0*/  LDS.64 R14, [R14+0x500] ;  /* 0x000500000e0e7984 */ /* 0x000ea20000000a00 */
[----:B------:R-:W-:-:S03]  /*1ae0*/  LEA.HI.X R19, R2, UR9, R3, 0x3, P0 ;  /* 0x0000000902137c11 */ /* 0x000fc600080f1c03 */
[----:B------:R-:W2:Y:S04]  /*1af0*/  LDS.64 R16, [R16+0x600] ;  /* 0x0006000010107984 */ /* 0x000ea80000000a00 */
[----:B------:R-:W2:Y:S04]  /*1b00*/  LDS.64 R20, [R20+0x700] ;  /* 0x0007000014147984 */ /* 0x000ea80000000a00 */
[----:B----4-:R-:W-:Y:S04]  /*1b10*/  STG.E desc[UR6][R18.64], R4 ;  /* 0x0000000412007986 */ /* 0x010fe8000c101906 */
[----:B------:R-:W-:Y:S04]  /*1b20*/  STG.E desc[UR6][R18.64+0x4], R5 ;  /* 0x0000040512007986 */ /* 0x000fe8000c101906 */
[----:B0-----:R-:W-:Y:S04]  /*1b30*/  STG.E desc[UR6][R18.64+0x100], R6 ;  /* 0x0001000612007986 */ /* 0x001fe8000c101906 */
[----:B------:R-:W-:Y:S04]  /*1b40*/  STG.E desc[UR6][R18.64+0x104], R7 ;  /* 0x0001040712007986 */ /* 0x000fe8000c101906 */
[----:B-1----:R-:W-:Y:S04]  /*1b50*/  STG.E desc[UR6][R18.64+0x200], R8 ;  /* 0x0002000812007986 */ /* 0x002fe8000c101906 */
[----:B------:R-:W-:Y:S04]  /*1b60*/  STG.E desc[UR6][R18.64+0x204], R9 ;  /* 0x0002040912007986 */ /* 0x000fe8000c101906 */
[----:B---3--:R-:W-:Y:S04]  /*1b70*/  STG.E desc[UR6][R18.64+0x300], R10 ;  /* 0x0003000a12007986 */ /* 0x008fe8000c101906 */
[----:B------:R-:W-:Y:S04]  /*1b80*/  STG.E desc[UR6][R18.64+0x304], R11 ;  /* 0x0003040b12007986 */ /* 0x000fe8000c101906 */
[----:B-----5:R-:W-:Y:S04]  /*1b90*/  STG.E desc[UR6][R18.64+0x400], R12 ;  /* 0x0004000c12007986 */ /* 0x020fe8000c101906 */
[----:B------:R-:W-:Y:S04]  /*1ba0*/  STG.E desc[UR6][R18.64+0x404], R13 ;  /* 0x0004040d12007986 */ /* 0x000fe8000c101906 */
[----:B--2---:R-:W-:Y:S04]  /*1bb0*/  STG.E desc[UR6][R18.64+0x500], R14 ;  /* 0x0005000e12007986 */ /* 0x004fe8000c101906 */
[----:B------:R-:W-:Y:S04]  /*1bc0*/  STG.E desc[UR6][R18.64+0x504], R15 ;  /* 0x0005040f12007986 */ /* 0x000fe8000c101906 */
[----:B------:R-:W-:Y:S04]  /*1bd0*/  STG.E desc[UR6][R18.64+0x600], R16 ;  /* 0x0006001012007986 */ /* 0x000fe8000c101906 */
[----:B------:R-:W-:Y:S04]  /*1be0*/  STG.E desc[UR6][R18.64+0x604], R17 ;  /* 0x0006041112007986 */ /* 0x000fe8000c101906 */
[----:B------:R-:W-:Y:S04]  /*1bf0*/  STG.E desc[UR6][R18.64+0x700], R20 ;  /* 0x0007001412007986 */ /* 0x000fe8000c101906 */
[----:B------:R-:W-:Y:S01]  /*1c00*/  STG.E desc[UR6][R18.64+0x704], R21 ;  /* 0x0007041512007986 */ /* 0x000fe2000c101906 */
[----:B------:R-:W-:Y:S05]  /*1c10*/  EXIT ;  /* 0x000000000000794d */ /* 0x000fea0003800000 */
.L_x_246:
[----:B------:R-:W1:Y:S01]  /*1c20*/  S2R R3, SR_LANEID ;  /* 0x0000000000037919 */ /* 0x000e620000000000 */
[----:B------:R-:W-:Y:S01]  /*1c30*/  LOP3.LUT R2, R19, 0x1f00, RZ, 0xc0, !PT ;  /* 0x00001f0013027812 */ /* 0x000fe200078ec0ff */
[----:B------:R-:W2:Y:S01]  /*1c40*/  LDCU.64 UR8, c[0x0][0x388] ;  /* 0x00007100ff0877ac */ /* 0x000ea20008000a00 */
[----:B------:R-:W-:-:S03]  /*1c50*/  IMAD.MOV.U32 R23, RZ, RZ, RZ ;  /* 0x000000ffff177224 */ /* 0x000fc600078e00ff */
[----:B-1----:R-:W-:-:S04]  /*1c60*/  IMAD R22, R3, 0x8, R2 ;  /* 0x0000000803167824 */ /* 0x002fc800078e0202 */
[----:B------:R-:W-:Y:S01]  /*1c70*/  IMAD R3, R3, -0x7, R22 ;  /* 0xfffffff903037824 */ /* 0x000fe200078e0216 */
[----:B------:R-:W-:-:S03]  /*1c80*/  LEA.HI.SX32 R19, R22, R22, 0x1b ;  /* 0x0000001616137211 */ /* 0x000fc600078fdaff */
[----:B0-----:R-:W-:Y:S01]  /*1c90*/  VIADD R24, R3, 0x20 ;  /* 0x0000002003187836 */ /* 0x001fe20000000000 */
[----:B------:R-:W-:Y:S01]  /*1ca0*/  LEA R19, R19, UR4, 0x3 ;  /* 0x0000000413137c11 */ /* 0x000fe2000f8e18ff */
[C---:B------:R-:W-:Y:S01]  /*1cb0*/  VIADD R26, R3.reuse, 0x40 ;  /* 0x00000040031a7836 */ /* 0x040fe20000000000 */
[-C--:B------:R-:W-:Y:S02]  /*1cc0*/  LEA.HI.SX32 R22, R3, R3.reuse, 0x1b ;  /* 0x0000000303167211 */ /* 0x080fe400078fdaff */
[-C--:B------:R-:W-:Y:S01]  /*1cd0*/  LEA.HI.SX32 R24, R24, R3.reuse, 0x1b ;  /* 0x0000000318187211 */ /* 0x080fe200078fdaff */
[----:B------:R0:W-:Y:S01]  /*1ce0*/  STS.64 [R19], R4 ;  /* 0x0000000413007388 */ /* 0x0001e20000000a00 */
[----:B------:R-:W-:-:S03]  /*1cf0*/  LEA.HI.SX32 R26, R26, R3, 0x1b ;  /* 0x000000031a1a7211 */ /* 0x000fc600078fdaff */
[----:B------:R1:W-:Y:S04]  /*1d00*/  STS.64 [R19+0x8], R6 ;  /* 0x0000080613007388 */ /* 0x0003e80000000a00 */
[----:B------:R3:W-:Y:S04]  /*1d10*/  STS.64 [R19+0x10], R8 ;  /* 0x0000100813007388 */ /* 0x0007e80000000a00 */
[----:B------:R4:W-:Y:S01]  /*1d20*/  STS.64 [R19+0x18], R10 ;  /* 0x0000180a13007388 */ /* 0x0009e20000000a00 */
[----:B0-----:R-:W-:-:S03]  /*1d30*/  VIADD R4, R3, 0x60 ;  /* 0x0000006003047836 */ /* 0x001fc60000000000 */
[----:B------:R0:W-:Y:S01]  /*1d40*/  STS.64 [R19+0x20], R12 ;  /* 0x0000200c13007388 */ /* 0x0001e20000000a00 */
[C---:B-1----:R-:W-:Y:S01]  /*1d50*/  VIADD R6, R3.reuse, 0x80 ;  /* 0x0000008003067836 */ /* 0x042fe20000000000 */
[-C--:B------:R-:W-:Y:S01]  /*1d60*/  LEA.HI.SX32 R4, R4, R3.reuse, 0x1b ;  /* 0x0000000304047211 */ /* 0x080fe200078fdaff */
[C---:B---3--:R-:W-:Y:S01]  /*1d70*/  VIADD R8, R3.reuse, 0xa0 ;  /* 0x000000a003087836 */ /* 0x048fe20000000000 */
[----:B------:R-:W-:Y:S02]  /*1d80*/  STS.64 [R19+0x28], R14 ;  /* 0x0000280e13007388 */ /* 0x000fe40000000a00 */
[-C--:B------:R-:W-:Y:S01]  /*1d90*/  LEA.HI.SX32 R6, R6, R3.reuse, 0x1b ;  /* 0x0000000306067211 */ /* 0x080fe200078fdaff */
[C---:B----4-:R-:W-:Y:S01]  /*1da0*/  VIADD R10, R3.reuse, 0xc0 ;  /* 0x000000c0030a7836 */ /* 0x050fe20000000000 */
[-C--:B------:R-:W-:Y:S01]  /*1db0*/  LEA.HI.SX32 R5, R8, R3.reuse, 0x1b ;  /* 0x0000000308057211 */ /* 0x080fe200078fdaff */
[----:B------:R1:W-:Y:S01]  /*1dc0*/  STS.64 [R19+0x30], R16 ;  /* 0x0000301013007388 */ /* 0x0003e20000000a00 */
[----:B------:R-:W-:Y:S01]  /*1dd0*/  LEA R8, R6, UR4, 0x3 ;  /* 0x0000000406087c11 */ /* 0x000fe2000f8e18ff */
[----:B0-----:R-:W-:Y:S01]  /*1de0*/  VIADD R12, R3, 0xe0 ;  /* 0x000000e0030c7836 */ /* 0x001fe20000000000 */
[-C--:B------:R-:W-:Y:S01]  /*1df0*/  LEA.HI.SX32 R7, R10, R3.reuse, 0x1b ;  /* 0x000000030a077211 */ /* 0x080fe200078fdaff */
[----:B------:R0:W-:Y:S01]  /*1e00*/  STS.64 [R19+0x38], R20 ;  /* 0x0000381413007388 */ /* 0x0001e20000000a00 */
[----:B------:R-:W-:Y:S01]  /*1e10*/  LEA R10, R4, UR4, 0x3 ;  /* 0x00000004040a7c11 */ /* 0x000fe2000f8e18ff */
[----:B------:R-:W-:Y:S01]  /*1e20*/  NOP ;  /* 0x0000000000007918 */ /* 0x000fe20000000000 */
[----:B------:R-:W-:-:S04]  /*1e30*/  LEA.HI.SX32 R3, R12, R3, 0x1b ;  /* 0x000000030c037211 */ /* 0x000fc800078fdaff */
[----:B------:R-:W3:Y:S01]  /*1e40*/  LDS.64 R10, [R10+0x300] ;  /* 0x000300000a0a7984 */ /* 0x000ee20000000a00 */
[----:B-1----:R-:W-:Y:S02]  /*1e50*/  LEA R16, R22, UR4, 0x3 ;  /* 0x0000000416107c11 */ /* 0x002fe4000f8e18ff */
[----:B------:R-:W-:Y:S01]  /*1e60*/  LEA R14, R24, UR4, 0x3 ;  /* 0x00000004180e7c11 */ /* 0x000fe2000f8e18ff */
[----:B------:R-:W-:Y:S01]  /*1e70*/  LDS.64 R8, [R8+0x400] ;  /* 0x0004000008087984 */ /* 0x000fe20000000a00 */
[----:B------:R-:W-:Y:S02]  /*1e80*/  LEA R12, R26, UR4, 0x3 ;  /* 0x000000041a0c7c11 */ /* 0x000fe4000f8e18ff */
[----:B------:R-:W-:Y:S01]  /*1e90*/  LEA R6, R5, UR4, 0x3 ;  /* 0x0000000405067c11 */ /* 0x000fe2000f8e18ff */
[----:B------:R-:W1:Y:S01]  /*1ea0*/  LDS.64 R16, [R16] ;  /* 0x0000000010107984 */ /* 0x000e620000000a00 */
[----:B------:R-:W-:Y:S02]  /*1eb0*/  LEA R4, R7, UR4, 0x3 ;  /* 0x0000000407047c11 */ /* 0x000fe4000f8e18ff */
[----:B0-----:R-:W-:Y:S01]  /*1ec0*/  LEA R20, R3, UR4, 0x3 ;  /* 0x0000000403147c11 */ /* 0x001fe2000f8e18ff */
[----:B------:R-:W0:Y:S01]  /*1ed0*/  LDS.64 R14, [R14+0x100] ;  /* 0x000100000e0e7984 */ /* 0x000e220000000a00 */
[----:B------:R-:W-:-:S03]  /*1ee0*/  LOP3.LUT R22, R0, 0x1f, RZ, 0xc0, !PT ;  /* 0x0000001f00167812 */ /* 0x000fc600078ec0ff */
[----:B------:R-:W4:Y:S02]  /*1ef0*/  LDS.64 R12, [R12+0x200] ;  /* 0x000200000c0c7984 */ /* 0x000f240000000a00 */
[----:B------:R-:W-:Y:S02]  /*1f00*/  IMAD.WIDE.U32 R18, R18, 0x800, R22 ;  /* 0x0000080012127825 */ /* 0x000fe400078e0016 */
[----:B------:R-:W5:Y:S01]  /*1f10*/  LDS.64 R6, [R6+0x500] ;  /* 0x0005000006067984 */ /* 0x000f620000000a00 */
[----:B------:R-:W-:-:S03]  /*1f20*/  IADD3 R0, P0, PT, R2, R18, RZ ;  /* 0x0000001202007210 */ /* 0x000fc60007f1e0ff */
[----:B------:R-:W5:Y:S04]  /*1f30*/  LDS.64 R4, [R4+0x600] ;  /* 0x0006000004047984 */ /* 0x000f680000000a00 */
[----:B------:R-:W5:Y:S01]  /*1f40*/  LDS.64 R20, [R20+0x700] ;  /* 0x0007000014147984 */ /* 0x000f620000000a00 */
[----:B------:R-:W-:Y:S01]  /*1f50*/  IMAD.X R19, RZ, RZ, R19, P0 ;  /* 0x000000ffff137224 */ /* 0x000fe200000e0613 */
[----:B--2---:R-:W-:-:S04]  /*1f60*/  LEA R2, P0, R0, UR8, 0x3 ;  /* 0x0000000800027c11 */ /* 0x004fc8000f8018ff */
[----:B------:R-:W-:-:S05]  /*1f70*/  LEA.HI.X R3, R0, UR9, R19, 0x3, P0 ;  /* 0x0000000900037c11 */ /* 0x000fca00080f1c13 */
[----:B---3--:R-:W-:Y:S04]  /*1f80*/  STG.E desc[UR6][R2.64+0x300], R10 ;  /* 0x0003000a02007986 */ /* 0x008fe8000c101906 */
[----:B------:R-:W-:Y:S04]  /*1f90*/  STG.E desc[UR6][R2.64+0x304], R11 ;  /* 0x0003040b02007986 */ /* 0x000fe8000c101906 */
[----:B-1----:R-:W-:Y:S04]  /*1fa0*/  STG.E desc[UR6][R2.64], R16 ;  /* 0x0000001002007986 */ /* 0x002fe8000c101906 */
[----:B------:R-:W-:Y:S04]  /*1fb0*/  STG.E desc[UR6][R2.64+0x4], R17 ;  /* 0x0000041102007986 */ /* 0x000fe8000c101906 */
[----:B0-----:R-:W-:Y:S04]  /*1fc0*/  STG.E desc[UR6][R2.64+0x100], R14 ;  /* 0x0001000e02007986 */ /* 0x001fe8000c101906 */
[----:B------:R-:W-:Y:S04]  /*1fd0*/  STG.E desc[UR6][R2.64+0x104], R15 ;  /* 0x0001040f02007986 */ /* 0x000fe8000c101906 */
[----:B----4-:R-:W-:Y:S04]  /*1fe0*/  STG.E desc[UR6][R2.64+0x200], R12 ;  /* 0x0002000c02007986 */ /* 0x010fe8000c101906 */
[----:B------:R-:W-:Y:S04]  /*1ff0*/  STG.E desc[UR6][R2.64+0x204], R13 ;  /* 0x0002040d02007986 */ /* 0x000fe8000c101906 */
[----:B------:R-:W-:Y:S04]  /*2000*/  STG.E desc[UR6][R2.64+0x400], R8 ;  /* 0x0004000802007986 */ /* 0x000fe8000c101906 */
[----:B------:R-:W-:Y:S04]  /*2010*/  STG.E desc[UR6][R2.64+0x404], R9 ;  /* 0x0004040902007986 */ /* 0x000fe8000c101906 */
[----:B-----5:R-:W-:Y:S04]  /*2020*/  STG.E desc[UR6][R2.64+0x500], R6 ;  /* 0x0005000602007986 */ /* 0x020fe8000c101906 */
[----:B------:R-:W-:Y:S04]  /*2030*/  STG.E desc[UR6][R2.64+0x504], R7 ;  /* 0x0005040702007986 */ /* 0x000fe8000c101906 */
[----:B------:R-:W-:Y:S04]  /*2040*/  STG.E desc[UR6][R2.64+0x600], R4 ;  /* 0x0006000402007986 */ /* 0x000fe8000c101906 */
[----:B------:R-:W-:Y:S04]  /*2050*/  STG.E desc[UR6][R2.64+0x604], R5 ;  /* 0x0006040502007986 */ /* 0x000fe8000c101906 */
[----:B------:R-:W-:Y:S04]  /*2060*/  STG.E desc[UR6][R2.64+0x700], R20 ;  /* 0x0007001402007986 */ /* 0x000fe8000c101906 */
[----:B------:R-:W-:Y:S01]  /*2070*/  STG.E desc[UR6][R2.64+0x704], R21 ;  /* 0x0007041502007986 */ /* 0x000fe2000c101906 */
[----:B------:R-:W-:Y:S05]  /*2080*/  EXIT ;  /* 0x000000000000794d */ /* 0x000fea0003800000 */
.L_x_224:
[----:B------:R-:W0:Y:S01]  /*2090*/  LDC.64 R14, c[0x0][0x3b8] ;  /* 0x0000ee00ff0e7b82 */ /* 0x000e220000000a00 */
[----:B--2---:R-:W-:Y:S01]  /*20a0*/  IADD3 R9, P2, PT, RZ, -R2, RZ ;  /* 0x80000002ff097210 */ /* 0x004fe20007f5e0ff */
[----:B------:R-:W1:Y:S06]  /*20b0*/  LDCU.U8 UR4, c[0x0][0x380] ;  /* 0x00007000ff0477ac */ /* 0x000e6c0008000000 */
[----:B------:R-:W2:Y:S01]  /*20c0*/  LDC.64 R10, c[0x0][0x398] ;  /* 0x0000e600ff0a7b82 */ /* 0x000ea20000000a00 */
[----:B0-----:R-:W-:-:S04]  /*20d0*/  LEA R14, P0, R18, R14, 0x3 ;  /* 0x0000000e120e7211 */ /* 0x001fc800078018ff */
[----:B------:R-:W-:-:S05]  /*20e0*/  LEA.HI.X R15, R18, R15, RZ, 0x3, P0 ;  /* 0x0000000f120f7211 */ /* 0x000fca00000f1cff */
[----:B------:R-:W3:Y:S04]  /*20f0*/  LDG.E.64 R12, desc[UR6][R14.64+0x8] ;  /* 0x000008060e0c7981 */ /* 0x000ee8000c1e1b00 */
[----:B------:R0:W4:Y:S01]  /*2100*/  LDG.E.64 R4, desc[UR6][R14.64] ;  /* 0x000000060e047981 */ /* 0x000122000c1e1b00 */
[CC--:B------:R-:W-:Y:S01]  /*2110*/  LOP3.LUT R17, R9.reuse, R18.reuse, RZ, 0xc0, !PT ;  /* 0x0000001209117212 */ /* 0x0c0fe200078ec0ff */
[----:B-1----:R-:W-:Y:S01]  /*2120*/  UPRMT UR4, UR4, 0x8880, URZ ;  /* 0x0000888004047896 */ /* 0x002fe200080000ff */
[----:B------:R-:W-:Y:S01]  /*2130*/  LOP3.LUT R9, R9, R18, RZ, 0xfc, !PT ;  /* 0x0000001209097212 */ /* 0x000fe200078efcff */
[----:B------:R-:W-:Y:S01]  /*2140*/  BSSY.RECONVERGENT B0, `(.L_x_247) ;  /* 0x00000e7000007945 */ /* 0x000fe20003800200 */
[C---:B------:R-:W-:Y:S01]  /*2150*/  SHF.L.U64.HI R6, R17.reuse, 0xb, RZ ;  /* 0x0000000b11067819 */ /* 0x040fe200000102ff */
[----:B------:R-:W-:Y:S01]  /*2160*/  IMAD.SHL.U32 R7, R17, 0x800, RZ ;  /* 0x0000080011077824 */ /* 0x000fe200078e00ff */
[----:B------:R-:W-:Y:S01]  /*2170*/  ISETP.NE.U32.AND P0, PT, R9, -0x1, PT ;  /* 0xffffffff0900780c */ /* 0x000fe20003f05070 */
[----:B------:R-:W-:Y:S01]  /*2180*/  UISETP.NE.AND UP0, UPT, UR4, URZ, UPT ;  /* 0x000000ff0400728c */ /* 0x000fe2000bf05270 */
[----:B------:R-:W-:Y:S01]  /*2190*/  IADD3 R17, P3, PT, R18, -R17, RZ ;  /* 0x8000001112117210 */ /* 0x000fe20007f7e0ff */
[--C-:B0-----:R-:W-:Y:S01]  /*21a0*/  IMAD.X R15, RZ, RZ, ~R3.reuse, P2 ;  /* 0x000000ffff0f7224 */ /* 0x101fe200010e0e03 */
[C---:B------:R-:W-:Y:S01]  /*21b0*/  SHF.L.U64.HI R9, R2.reuse, 0xa, R3 ;  /* 0x0000000a02097819 */ /* 0x040fe20000010203 */
[----:B------:R-:W-:Y:S01]  /*21c0*/  IMAD.SHL.U32 R2, R2, 0x400, RZ ;  /* 0x0000040002027824 */ /* 0x000fe200078e00ff */
[----:B--2---:R-:W-:Y:S01]  /*21d0*/  IADD3 R3, P2, PT, -R7, R10, RZ ;  /* 0x0000000a07037210 */ /* 0x004fe20007f5e1ff */
[----:B------:R-:W-:Y:S01]  /*21e0*/  IMAD.X R10, RZ, RZ, -0x1, P3 ;  /* 0xffffffffff0a7424 */ /* 0x000fe200018e06ff */
[----:B------:R-:W-:Y:S01]  /*21f0*/  ISETP.NE.AND.EX P0, PT, R15, -0x1, PT, P0 ;  /* 0xffffffff0f00780c */ /* 0x000fe20003f05300 */
[----:B------:R-:W-:Y:S01]  /*2200*/  ACQBULK ;  /* 0x000000000000782e */ /* 0x000fe20000000000 */
[----:B------:R-:W-:Y:S01]  /*2210*/  LOP3.LUT R2, R2, 0xfffff800, RZ, 0xc0, !PT ;  /* 0xfffff80002027812 */ /* 0x000fe200078ec0ff */
[----:B------:R-:W-:Y:S01]  /*2220*/  IMAD.X R8, R11, 0x1, ~R6, P2 ;  /* 0x000000010b087824 */ /* 0x000fe200010e0e06 */
[C---:B------:R-:W-:Y:S01]  /*2230*/  SHF.L.U64.HI R19, R17.reuse, 0xb, R10 ;  /* 0x0000000b11137819 */ /* 0x040fe2000001020a */
[----:B------:R-:W-:Y:S01]  /*2240*/  IMAD.SHL.U32 R11, R17, 0x800, RZ ;  /* 0x00000800110b7824 */ /* 0x000fe200078e00ff */
[----:B---3--:R-:W-:-:S05]  /*2250*/  IADD3 R25, P1, PT, R12, -R7, RZ ;  /* 0x800000070c197210 */ /* 0x008fca0007f3e0ff */
[----:B------:R-:W-:Y:S01]  /*2260*/  IMAD.X R12, R13, 0x1, ~R6, P1 ;  /* 0x000000010d0c7824 */ /* 0x000fe200008e0e06 */
[----:B------:R-:W-:Y:S01]  /*2270*/  ISETP.NE.U32.AND P1, PT, R17, -0x1, PT ;  /* 0xffffffff1100780c */ /* 0x000fe20003f25070 */
[----:B------:R-:W-:-:S03]  /*2280*/  IMAD.MOV.U32 R13, RZ, RZ, 0x7ff ;  /* 0x000007ffff0d7424 */ /* 0x000fc600078e00ff */
[----:B------:R-:W-:Y:S02]  /*2290*/  ISETP.NE.AND.EX P2, PT, R10, -0x1, PT, P1 ;  /* 0xffffffff0a00780c */ /* 0x000fe40003f45310 */
[-C--:B------:R-:W-:Y:S02]  /*22a0*/  ISETP.GT.U32.AND P1, PT, R3, R2.reuse, PT ;  /* 0x000000020300720c */ /* 0x080fe40003f24070 */
[----:B----4-:R-:W-:Y:S02]  /*22b0*/  IADD3 R10, P3, PT, R4, -R7, RZ ;  /* 0x80000007040a7210 */ /* 0x010fe40007f7e0ff */
[----:B------:R-:W-:Y:S02]  /*22c0*/  ISETP.GT.U32.AND.EX P1, PT, R8, R9, PT, P1 ;  /* 0x000000090800720c */ /* 0x000fe40003f24110 */
[----:B------:R-:W-:Y:S01]  /*22d0*/  SEL R16, R13, 0x800, !P2 ;  /* 0x000008000d107807 */ /* 0x000fe20005000000 */
[----:B------:R-:W-:Y:S01]  /*22e0*/  IMAD.X R14, R5, 0x1, ~R6, P3 ;  /* 0x00000001050e7824 */ /* 0x000fe200018e0e06 */
[----:B------:R-:W-:-:S02]  /*22f0*/  SEL R15, R3, R2, P1 ;  /* 0x00000002030f7207 */ /* 0x000fc40000800000 */
[----:B------:R-:W-:Y:S02]  /*2300*/  IADD3 R13, P2, PT, -R10, R11, RZ ;  /* 0x0000000b0a0d7210 */ /* 0x000fe40007f5e1ff */
[----:B------:R-:W-:Y:S02]  /*2310*/  IADD3 R11, P3, P4, -R25, R16, R11 ;  /* 0x00000010190b7210 */ /* 0x000fe40007c7e10b */
[----:B------:R-:W-:Y:S01]  /*2320*/  SEL R16, R8, R9, P1 ;  /* 0x0000000908107207 */ /* 0x000fe20000800000 */
[----:B------:R-:W-:Y:S01]  /*2330*/  IMAD.X R14, R19, 0x1, ~R14, P2 ;  /* 0x00000001130e7824 */ /* 0x000fe200010e0e0e */
[----:B------:R-:W-:Y:S02]  /*2340*/  IADD3 R15, P1, PT, R15, -R2, RZ ;  /* 0x800000020f0f7210 */ /* 0x000fe40007f3e0ff */
[----:B------:R-:W-:Y:S02]  /*2350*/  IADD3.X R12, PT, PT, ~R12, RZ, R19, P3, P4 ;  /* 0x000000ff0c0c7210 */ /* 0x000fe40001fe8513 */
[----:B------:R-:W-:Y:S01]  /*2360*/  SEL R24, R2, R11, !P0 ;  /* 0x0000000b02187207 */ /* 0x000fe20004000000 */
[----:B------:R-:W-:Y:S01]  /*2370*/  IMAD.X R17, R16, 0x1, ~R9, P1 ;  /* 0x0000000110117824 */ /* 0x000fe200008e0e09 */
[----:B------:R-:W-:-:S02]  /*2380*/  ISETP.LT.U32.AND P2, PT, R2, R3, PT ;  /* 0x000000030200720c */ /* 0x000fc40003f41070 */
[----:B------:R-:W-:Y:S02]  /*2390*/  SEL R11, R9, R12, !P0 ;  /* 0x0000000c090b7207 */ /* 0x000fe40004000000 */
[-C--:B------:R-:W-:Y:S02]  /*23a0*/  ISETP.LT.U32.AND P1, PT, R13, R15.reuse, PT ;  /* 0x0000000f0d00720c */ /* 0x080fe40003f21070 */
[----:B------:R-:W-:Y:S02]  /*23b0*/  ISETP.LT.U32.AND P3, PT, R24, R15, PT ;  /* 0x0000000f1800720c */ /* 0x000fe40003f61070 */
[----:B------:R-:W-:Y:S02]  /*23c0*/  ISETP.LT.U32.AND.EX P2, PT, R9, R8, PT, P2 ;  /* 0x000000080900720c */ /* 0x000fe40003f41120 */
[-C--:B------:R-:W-:Y:S02]  /*23d0*/  ISETP.LT.U32.AND.EX P1, PT, R14, R17.reuse, PT, P1 ;  /* 0x000000110e00720c */ /* 0x080fe40003f21110 */
[----:B------:R-:W-:-:S02]  /*23e0*/  ISETP.LT.U32.AND.EX P3, PT, R11, R17, PT, P3 ;  /* 0x000000110b00720c */ /* 0x000fc40003f61130 */
[----:B------:R-:W-:Y:S02]  /*23f0*/  @!P0 SEL R25, R2, R3, P2 ;  /* 0x0000000302198207 */ /* 0x000fe40001000000 */
[-C--:B------:R-:W-:Y:S02]  /*2400*/  SEL R3, R13, R15.reuse, P1 ;  /* 0x0000000f0d037207 */ /* 0x080fe40000800000 */
[----:B------:R-:W-:Y:S01]  /*2410*/  SEL R24, R24, R15, P3 ;  /* 0x0000000f18187207 */ /* 0x000fe20001800000 */
[----:B------:R-:W-:Y:S01]  /*2420*/  IMAD.IADD R25, R25, 0x1, -R10 ;  /* 0x0000000119197824 */ /* 0x000fe200078e0a0a */
[----:B------:R-:W-:-:S03]  /*2430*/  SEL R8, R14, R17, P1 ;  /* 0x000000110e087207 */ /* 0x000fc60000800000 */
[----:B------:R-:W-:Y:S01]  /*2440*/  IMAD.IADD R24, R24, 0x1, -R3 ;  /* 0x0000000118187824 */ /* 0x000fe200078e0a03 */
[----:B------:R-:W-:Y:S06]  /*2450*/  BRA.U !UP0, `(.L_x_248) ;  /* 0x00000005086c7547 */ /* 0x000fec000b800000 */
[----:B------:R-:W-:Y:S01]  /*2460*/  IADD3 R3, P0, P1, R3, R7, R2 ;  /* 0x0000000703037210 */ /* 0x000fe2000791e002 */
[----:B------:R-:W0:Y:S01]  /*2470*/  LDCU.64 UR4, c[0x0][0x388] ;  /* 0x00007100ff0477ac */ /* 0x000e220008000a00 */
[----:B------:R-:W-:Y:S01]  /*2480*/  IMAD.IADD R19, R25, 0x1, R24 ;  /* 0x0000000119137824 */ /* 0x000fe200078e0218 */
[----:B------:R-:W-:Y:S01]  /*2490*/  BSSY.RECONVERGENT B1, `(.L_x_249) ;  /* 0x0000012000017945 */ /* 0x000fe20003800200 */
[----:B------:R-:W-:Y:S01]  /*24a0*/  IADD3.X R9, PT, PT, R8, R6, R9, P0, P1 ;  /* 0x0000000608097210 */ /* 0x000fe200007e2409 */
[----:B------:R-:W-:Y:S01]  /*24b0*/  IMAD.IADD R2, R0, 0x1, -R25 ;  /* 0x0000000100027824 */ /* 0x000fe200078e0a19 */
[----:B------:R-:W-:-:S04]  /*24c0*/  IADD3 R4, P0, PT, R4, R0, RZ ;  /* 0x0000000004047210 */ /* 0x000fc80007f1e0ff */
[----:B------:R-:W-:Y:S01]  /*24d0*/  IADD3 R3, P1, PT, R2, R3, RZ ;  /* 0x0000000302037210 */ /* 0x000fe20007f3e0ff */
[----:B------:R-:W-:Y:S01]  /*24e0*/  IMAD.X R5, RZ, RZ, R5, P0 ;  /* 0x000000ffff057224 */ /* 0x000fe200000e0605 */
[----:B------:R-:W-:Y:S02]  /*24f0*/  ISETP.GE.AND P0, PT, R0, R19, PT ;  /* 0x000000130000720c */ /* 0x000fe40003f06270 */
[----:B------:R-:W-:Y:S02]  /*2500*/  LEA.HI.X.SX32 R2, R2, R9, 0x1, P1 ;  /* 0x0000000902027211 */ /* 0x000fe400008f0eff */
[C---:B0-----:R-:W-:Y:S02]  /*2510*/  LEA R20, P1, R4.reuse, UR4, 0x3 ;  /* 0x0000000404147c11 */ /* 0x041fe4000f8218ff */
[----:B------:R-:W-:Y:S02]  /*2520*/  LEA R22, P2, R3, UR4, 0x3 ;  /* 0x0000000403167c11 */ /* 0x000fe4000f8418ff */
[----:B------:R-:W-:-:S02]  /*2530*/  LEA.HI.X R21, R4, UR5, R5, 0x3, P1 ;  /* 0x0000000504157c11 */ /* 0x000fc400088f1c05 */
[----:B------:R-:W-:-:S03]  /*2540*/  LEA.HI.X R23, R3, UR5, R2, 0x3, P2 ;  /* 0x0000000503177c11 */ /* 0x000fc600090f1c02 */
[----:B------:R-:W-:Y:S06]  /*2550*/  @P0 BRA `(.L_x_250) ;  /* 0x0000000000140947 */ /* 0x000fec0003800000 */
[----:B------:R-:W-:-:S13]  /*2560*/  ISETP.GE.AND P0, PT, R0, R25, PT ;  /* 0x000000190000720c */ /* 0x000fda0003f06270 */
[----:B------:R0:W5:Y:S04]  /*2570*/  @!P0 LDG.E R16, desc[UR6][R20.64] ;  /* 0x0000000614108981 */ /* 0x000168000c1e1900 */
[----:B------:R0:W5:Y:S04]  /*2580*/  @!P0 LDG.E R17, desc[UR6][R20.64+0x4] ;  /* 0x0000040614118981 */ /* 0x000168000c1e1900 */
[----:B------:R0:W5:Y:S04]  /*2590*/  @P0 LDG.E R16, desc[UR6][R22.64] ;  /* 0x0000000616100981 */ /* 0x000168000c1e1900 */
[----:B------:R0:W5:Y:S02]  /*25a0*/  @P0 LDG.E R17, desc[UR6][R22.64+0x4] ;  /* 0x0000040616110981 */ /* 0x000164000c1e1900 */
.L_x_250:
[----:B------:R-:W-:Y:S05]  /*25b0*/  BSYNC.RECONVERGENT B1 ;  /* 0x0000000000017941 */ /* 0x000fea0003800200 */
.L_x_249:
[----:B------:R-:W-:Y:S01]  /*25c0*/  VIADD R2, R0, 0x100 ;  /* 0x0000010000027836 */ /* 0x000fe20000000000 */
[----:B------:R-:W-:Y:S04]  /*25d0*/  BSSY.RECONVERGENT B1, `(.L_x_251) ;  /* 0x0000008000017945 */ /* 0x000fe80003800200 */
[----:B------:R-:W-:-:S13]  /*25e0*/  ISETP.GE.AND P0, PT, R2, R19, PT ;  /* 0x000000130200720c */ /* 0x000fda0003f06270 */
[----:B------:R-:W-:Y:S05]  /*25f0*/  @P0 BRA `(.L_x_252) ;  /* 0x0000000000140947 */ /* 0x000fea0003800000 */
[----:B------:R-:W-:-:S13]  /*2600*/  ISETP.GE.AND P0, PT, R2, R25, PT ;  /* 0x000000190200720c */ /* 0x000fda0003f06270 */
[----:B------:R1:W5:Y:S04]  /*2610*/  @P0 LDG.E R14, desc[UR6][R22.64+0x800] ;  /* 0x00080006160e0981 */ /* 0x000368000c1e1900 */
[----:B------:R1:W5:Y:S04]  /*2620*/  @P0 LDG.E R15, desc[UR6][R22.64+0x804] ;  /* 0x00080406160f0981 */ /* 0x000368000c1e1900 */
[----:B------:R1:W5:Y:S04]  /*2630*/  @!P0 LDG.E R14, desc[UR6][R20.64+0x800] ;  /* 0x00080006140e8981 */ /* 0x000368000c1e1900 */
[----:B------:R1:W5:Y:S02]  /*2640*/  @!P0 LDG.E R15, desc[UR6][R20.64+0x804] ;  /* 0x00080406140f8981 */ /* 0x000364000c1e1900 */
.L_x_252:
[----:B------:R-:W-:Y:S05]  /*2650*/  BSYNC.RECONVERGENT B1 ;  /* 0x0000000000017941 */ /* 0x000fea0003800200 */
.L_x_251:
        /* <DEDUP_REMOVED lines=9> */
.L_x_254:
[----:B------:R-:W-:Y:S05]  /*26f0*/  BSYNC.RECONVERGENT B1 ;  /* 0x0000000000017941 */ /* 0x000fea0003800200 */
.L_x_253:
        /* <DEDUP_REMOVED lines=9> */
.L_x_256:
[----:B------:R-:W-:Y:S05]  /*2790*/  BSYNC.RECONVERGENT B1 ;  /* 0x0000000000017941 */ /* 0x000fea0003800200 */
.L_x_255:
[----:B------:R-:W-:Y:S01]  /*27a0*/  LOP3.LUT R2, R0, 0x400, RZ, 0xfc, !PT ;  /* 0x0000040000027812 */ /* 0x000fe200078efcff */
[----:B------:R-:W-:Y:S03]  /*27b0*/  BSSY.RECONVERGENT B1, `(.L_x_257) ;  /* 0x0000008000017945 */ /* 0x000fe60003800200 */
[----:B------:R-:W-:-:S13]  /*27c0*/  ISETP.GE.AND P0, PT, R2, R19, PT ;  /* 0x000000130200720c */ /* 0x000fda0003f06270 */
[----:B------:R-:W-:Y:S05]  /*27d0*/  @P0 BRA `(.L_x_258) ;  /* 0x0000000000140947 */ /* 0x000fea0003800000 */
[----:B------:R-:W-:-:S13]  /*27e0*/  ISETP.GE.AND P0, PT, R2, R25, PT ;  /* 0x000000190200720c */ /* 0x000fda0003f06270 */
[----:B------:R4:W5:Y:S04]  /*27f0*/  @P0 LDG.E R8, desc[UR6][R22.64+0x2000] ;  /* 0x0020000616080981 */ /* 0x000968000c1e1900 */
[----:B------:R4:W5:Y:S04]  /*2800*/  @P0 LDG.E R9, desc[UR6][R22.64+0x2004] ;  /* 0x0020040616090981 */ /* 0x000968000c1e1900 */
[----:B------:R4:W5:Y:S04]  /*2810*/  @!P0 LDG.E R8, desc[UR6][R20.64+0x2000] ;  /* 0x0020000614088981 */ /* 0x000968000c1e1900 */
[----:B------:R4:W5:Y:S02]  /*2820*/  @!P0 LDG.E R9, desc[UR6][R20.64+0x2004] ;  /* 0x0020040614098981 */ /* 0x000964000c1e1900 */
.L_x_258:
[----:B------:R-:W-:Y:S05]  /*2830*/  BSYNC.RECONVERGENT B1 ;  /* 0x0000000000017941 */ /* 0x000fea0003800200 */
.L_x_257:
        /* <DEDUP_REMOVED lines=9> */
.L_x_260:
[----:B------:R-:W-:Y:S05]  /*28d0*/  BSYNC.RECONVERGENT B1 ;  /* 0x0000000000017941 */ /* 0x000fea0003800200 */
.L_x_259:
        /* <DEDUP_REMOVED lines=9> */
.L_x_262:
[----:B------:R-:W-:Y:S05]  /*2970*/  BSYNC.RECONVERGENT B1 ;  /* 0x0000000000017941 */ /* 0x000fea0003800200 */
.L_x_261:
[----:B------:R-:W-:-:S05]  /*2980*/  VIADD R2, R0, 0x700 ;  /* 0x0000070000027836 */ /* 0x000fca0000000000 */
[----:B------:R-:W-:-:S13]  /*2990*/  ISETP.GE.AND P0, PT, R2, R19, PT ;  /* 0x000000130200720c */ /* 0x000fda0003f06270 */
[----:B------:R-:W-:Y:S05]  /*29a0*/  @P0 BRA `(.L_x_263) ;  /* 0x0000000400800947 */ /* 0x000fea0003800000 */
[----:B------:R-:W-:-:S13]  /*29b0*/  ISETP.GE.AND P0, PT, R2, R25, PT ;  /* 0x000000190200720c */ /* 0x000fda0003f06270 */
[----:B------:R0:W5:Y:S04]  /*29c0*/  @P0 LDG.E R2, desc[UR6][R22.64+0x3800] ;  /* 0x0038000616020981 */ /* 0x000168000c1e1900 */
[----:B------:R0:W5:Y:S04]  /*29d0*/  @P0 LDG.E R3, desc[UR6][R22.64+0x3804] ;  /* 0x0038040616030981 */ /* 0x000168000c1e1900 */
[----:B------:R0:W5:Y:S04]  /*29e0*/  @!P0 LDG.E R2, desc[UR6][R20.64+0x3800] ;  /* 0x0038000614028981 */ /* 0x000168000c1e1900 */
[----:B------:R0:W5:Y:S01]  /*29f0*/  @!P0 LDG.E R3, desc[UR6][R20.64+0x3804] ;  /* 0x0038040614038981 */ /* 0x000162000c1e1900 */
[----:B------:R-:W-:Y:S05]  /*2a00*/  BRA `(.L_x_263) ;  /* 0x0000000400687947 */ /* 0x000fea0003800000 */
.L_x_248:
[----:B------:R-:W0:Y:S01]  /*2a10*/  LDCU.64 UR4, c[0x0][0x3a0] ;  /* 0x00007400ff0477ac */ /* 0x000e220008000a00 */
[----:B------:R-:W-:Y:S01]  /*2a20*/  IMAD.IADD R19, R25, 0x1, R24 ;  /* 0x0000000119137824 */ /* 0x000fe200078e0218 */
[----:B------:R-:W-:Y:S01]  /*2a30*/  IADD3 R2, P0, P1, R3, R7, R2 ;  /* 0x0000000703027210 */ /* 0x000fe2000791e002 */
[C---:B------:R-:W-:Y:S01]  /*2a40*/  IMAD.IADD R7, R0.reuse, 0x1, -R25 ;  /* 0x0000000100077824 */ /* 0x040fe200078e0a19 */
[----:B------:R-:W-:Y:S02]  /*2a50*/  BSSY.RECONVERGENT B1, `(.L_x_264) ;  /* 0x0000011000017945 */ /* 0x000fe40003800200 */
[----:B------:R-:W-:Y:S02]  /*2a60*/  ISETP.GE.AND P2, PT, R0, R19, PT ;  /* 0x000000130000720c */ /* 0x000fe40003f46270 */
[----:B------:R-:W-:Y:S02]  /*2a70*/  IADD3.X R6, PT, PT, R8, R6, R9, P0, P1 ;  /* 0x0000000608067210 */ /* 0x000fe400007e2409 */
[----:B------:R-:W-:-:S02]  /*2a80*/  IADD3 R3, P0, PT, R4, R0, RZ ;  /* 0x0000000004037210 */ /* 0x000fc40007f1e0ff */
[----:B------:R-:W-:-:S03]  /*2a90*/  IADD3 R2, P1, PT, R7, R2, RZ ;  /* 0x0000000207027210 */ /* 0x000fc60007f3e0ff */
[----:B------:R-:W-:Y:S01]  /*2aa0*/  IMAD.X R4, RZ, RZ, R5, P0 ;  /* 0x000000ffff047224 */ /* 0x000fe200000e0605 */
[----:B------:R-:W-:Y:S02]  /*2ab0*/  LEA.HI.X.SX32 R7, R7, R6, 0x1, P1 ;  /* 0x0000000607077211 */ /* 0x000fe400008f0eff */
[C---:B0-----:R-:W-:Y:S02]  /*2ac0*/  LEA R20, P0, R3.reuse, UR4, 0x3 ;  /* 0x0000000403147c11 */ /* 0x041fe4000f8018ff */
[C---:B------:R-:W-:Y:S02]  /*2ad0*/  LEA R22, P1, R2.reuse, UR4, 0x3 ;  /* 0x0000000402167c11 */ /* 0x040fe4000f8218ff */
[----:B------:R-:W-:Y:S02]  /*2ae0*/  LEA.HI.X R21, R3, UR5, R4, 0x3, P0 ;  /* 0x0000000503157c11 */ /* 0x000fe400080f1c04 */
[----:B------:R-:W-:Y:S01]  /*2af0*/  LEA.HI.X R23, R2, UR5, R7, 0x3, P1 ;  /* 0x0000000502177c11 */ /* 0x000fe200088f1c07 */
[----:B------:R-:W-:Y:S08]  /*2b00*/  @P2 BRA `(.L_x_265) ;  /* 0x0000000000142947 */ /* 0x000ff00003800000 */
[----:B------:R-:W-:-:S13]  /*2b10*/  ISETP.GE.AND P0, PT, R0, R25, PT ;  /* 0x000000190000720c */ /* 0x000fda0003f06270 */
[----:B------:R0:W5:Y:S04]  /*2b20*/  @!P0 LDG.E R16, desc[UR6][R20.64] ;  /* 0x0000000614108981 */ /* 0x000168000c1e1900 */
[----:B------:R0:W5:Y:S04]  /*2b30*/  @!P0 LDG.E R17, desc[UR6][R20.64+0x4] ;  /* 0x0000040614118981 */ /* 0x000168000c1e1900 */
[----:B------:R0:W5:Y:S04]  /*2b40*/  @P0 LDG.E R16, desc[UR6][R22.64] ;  /* 0x0000000616100981 */ /* 0x000168000c1e1900 */
[----:B------:R0:W5:Y:S02]  /*2b50*/  @P0 LDG.E R17, desc[UR6][R22.64+0x4] ;  /* 0x0000040616110981 */ /* 0x000164000c1e1900 */
.L_x_265:
[----:B------:R-:W-:Y:S05]  /*2b60*/  BSYNC.RECONVERGENT B1 ;  /* 0x0000000000017941 */ /* 0x000fea0003800200 */
.L_x_264:
        /* <DEDUP_REMOVED lines=9> */
.L_x_267:
[----:B------:R-:W-:Y:S05]  /*2c00*/  BSYNC.RECONVERGENT B1 ;  /* 0x0000000000017941 */ /* 0x000fea0003800200 */
.L_x_266:
        /* <DEDUP_REMOVED lines=9> */
.L_x_269:
[----:B------:R-:W-:Y:S05]  /*2ca0*/  BSYNC.RECONVERGENT B1 ;  /* 0x0000000000017941 */ /* 0x000fea0003800200 */
.L_x_268:
        /* <DEDUP_REMOVED lines=9> */
.L_x_271:
[----:B------:R-:W-:Y:S05]  /*2d40*/  BSYNC.RECONVERGENT B1 ;  /* 0x0000000000017941 */ /* 0x000fea0003800200 */
.L_x_270:
        /* <DEDUP_REMOVED lines=9> */
.L_x_273:
[----:B------:R-:W-:Y:S05]  /*2de0*/  BSYNC.RECONVERGENT B1 ;  /* 0x0000000000017941 */ /* 0x000fea0003800200 */
.L_x_272:
        /* <DEDUP_REMOVED lines=9> */
.L_x_275:
[----:B------:R-:W-:Y:S05]  /*2e80*/  BSYNC.RECONVERGENT B1 ;  /* 0x0000000000017941 */ /* 0x000fea0003800200 */
.L_x_274:
        /* <DEDUP_REMOVED lines=9> */
.L_x_277:
[----:B------:R-:W-:Y:S05]  /*2f20*/  BSYNC.RECONVERGENT B1 ;  /* 0x0000000000017941 */ /* 0x000fea0003800200 */
.L_x_276:
[----:B------:R-:W-:-:S05]  /*2f30*/  VIADD R2, R0, 0x700 ;  /* 0x0000070000027836 */ /* 0x000fca0000000000 */
[----:B------:R-:W-:-:S13]  /*2f40*/  ISETP.GE.AND P0, PT, R2, R19, PT ;  /* 0x000000130200720c */ /* 0x000fda0003f06270 */
[----:B------:R-:W-:Y:S05]  /*2f50*/  @P0 BRA `(.L_x_263) ;  /* 0x0000000000140947 */ /* 0x000fea0003800000 */
[----:B------:R-:W-:-:S13]  /*2f60*/  ISETP.GE.AND P0, PT, R2, R25, PT ;  /* 0x000000190200720c */ /* 0x000fda0003f06270 */
[----:B------:R0:W5:Y:S04]  /*2f70*/  @P0 LDG.E R2, desc[UR6][R22.64+0x3800] ;  /* 0x0038000616020981 */ /* 0x000168000c1e1900 */
[----:B------:R0:W5:Y:S04]  /*2f80*/  @P0 LDG.E R3, desc[UR6][R22.64+0x3804] ;  /* 0x0038040616030981 */ /* 0x000168000c1e1900 */
[----:B------:R0:W5:Y:S04]  /*2f90*/  @!P0 LDG.E R2, desc[UR6][R20.64+0x3800] ;  /* 0x0038000614028981 */ /* 0x000168000c1e1900 */
[----:B------:R0:W5:Y:S02]  /*2fa0*/  @!P0 LDG.E R3, desc[UR6][R20.64+0x3804] ;  /* 0x0038040614038981 */ /* 0x000164000c1e1900 */
.L_x_263:
[----:B------:R-:W-:Y:S05]  /*2fb0*/  BSYNC.RECONVERGENT B0 ;  /* 0x0000000000007941 */ /* 0x000fea0003800200 */
.L_x_247:
[----:B------:R-:W0:Y:S01]  /*2fc0*/  S2UR UR5, SR_CgaCtaId ;  /* 0x00000000000579c3 */ /* 0x000e220000008800 */
[----:B------:R-:W-:Y:S01]  /*2fd0*/  UMOV UR4, 0x400 ;  /* 0x0000040000047882 */ /* 0x000fe20000000000 */
[----:B01234-:R-:W-:Y:S01]  /*2fe0*/  IMAD.SHL.U32 R20, R0, 0x8, RZ ;  /* 0x0000000800147824 */ /* 0x01ffe200078e00ff */
[----:B------:R-:W-:-:S09]  /*2ff0*/  ULEA UR4, UR5, UR4, 0x18 ;  /* 0x0000000405047291 */ /* 0x000fd2000f8ec0ff */
        /* <DEDUP_REMOVED lines=9> */
[----:B0-----:R-:W-:-:S07]  /*3090*/  VIMNMX R3, PT, PT, R20, R19, PT ;  /* 0x0000001314037248 */ /* 0x001fce0003fe0100 */
[----:B------:R-:W-:Y:S01]  /*30a0*/  PREEXIT ;  /* 0x000000000000782d */ /* 0x000fe20000000000 */
[----:B------:R-:W-:Y:S01]  /*30b0*/  BSSY.RECONVERGENT B0, `(.L_x_278) ;  /* 0x0000018000007945 */ /* 0x000fe20003800200 */
[----:B------:R-:W-:Y:S01]  /*30c0*/  LEA R2, R25, UR4, 0x3 ;  /* 0x0000000419027c11 */ /* 0x000fe2000f8e18ff */
[C---:B------:R-:W-:Y:S01]  /*30d0*/  IMAD.IADD R6, R3.reuse, 0x1, -R24 ;  /* 0x0000000103067824 */ /* 0x040fe200078e0a18 */
[----:B------:R-:W-:Y:S02]  /*30e0*/  ISETP.GE.AND P0, PT, R3, R24, PT ;  /* 0x000000180300720c */ /* 0x000fe40003f06270 */
[----:B------:R-:W-:Y:S02]  /*30f0*/  VIMNMX R5, PT, PT, R25, R3, PT ;  /* 0x0000000319057248 */ /* 0x000fe40003fe0100 */
[----:B------:R-:W-:-:S04]  /*3100*/  SEL R6, R6, RZ, P0 ;  /* 0x000000ff06067207 */ /* 0x000fc80000000000 */
[----:B------:R-:W-:-:S13]  /*3110*/  ISETP.GE.AND P0, PT, R6, R5, PT ;  /* 0x000000050600720c */ /* 0x000fda0003f06270 */
[----:B------:R-:W-:Y:S05]  /*3120*/  @P0 BRA `(.L_x_279) ;  /* 0x0000000000400947 */ /* 0x000fea0003800000 */
.L_x_280:
[----:B------:R-:W-:-:S05]  /*3130*/  IMAD.IADD R4, R5, 0x1, -R6 ;  /* 0x0000000105047824 */ /* 0x000fca00078e0a06 */
[----:B------:R-:W-:-:S04]  /*3140*/  LEA.HI R7, R4, R4, RZ, 0x1 ;  /* 0x0000000404077211 */ /* 0x000fc800078f08ff */
[----:B------:R-:W-:-:S04]  /*3150*/  LEA.HI.SX32 R4, R7, R6, 0x1f ;  /* 0x0000000607047211 */ /* 0x000fc800078ffaff */
[----:B------:R-:W-:Y:S02]  /*3160*/  LOP3.LUT R8, RZ, R4, RZ, 0x33, !PT ;  /* 0x00000004ff087212 */ /* 0x000fe400078e33ff */
[----:B------:R-:W-:-:S03]  /*3170*/  LEA R7, R4, UR4, 0x3 ;  /* 0x0000000404077c11 */ /* 0x000fc6000f8e18ff */
[----:B------:R-:W-:-:S04]  /*3180*/  IMAD.IADD R9, R3, 0x1, R8 ;  /* 0x0000000103097824 */ /* 0x000fc800078e0208 */
[----:B------:R-:W-:Y:S02]  /*3190*/  IMAD R10, R9, 0x8, R2 ;  /* 0x00000008090a7824 */ /* 0x000fe400078e0202 */
        /* <DEDUP_REMOVED lines=9> */
.L_x_279:
[----:B------:R-:W-:Y:S05]  /*3230*/  BSYNC.RECONVERGENT B0 ;  /* 0x0000000000007941 */ /* 0x000fea0003800200 */
.L_x_278:
        /* <DEDUP_REMOVED lines=14> */
.L_x_282:
[----:B------:R-:W-:Y:S05]  /*3320*/  BSYNC.RECONVERGENT B0 ;  /* 0x0000000000007941 */ /* 0x000fea0003800200 */
.L_x_281:
        /* <DEDUP_REMOVED lines=18> */
.L_x_284:
[----:B------:R-:W-:Y:S05]  /*3450*/  BSYNC.RECONVERGENT B0 ;  /* 0x0000000000007941 */ /* 0x000fea0003800200 */
.L_x_283:
        /* <DEDUP_REMOVED lines=18> */
.L_x_286:
[----:B------:R-:W-:Y:S05]  /*3580*/  BSYNC.RECONVERGENT B0 ;  /* 0x0000000000007941 */ /* 0x000fea0003800200 */
.L_x_285:
        /* <DEDUP_REMOVED lines=18> */
.L_x_288:
[----:B------:R-:W-:Y:S05]  /*36b0*/  BSYNC.RECONVERGENT B0 ;  /* 0x0000000000007941 */ /* 0x000fea0003800200 */
.L_x_287:
        /* <DEDUP_REMOVED lines=18> */
.L_x_290:
[----:B------:R-:W-:Y:S05]  /*37e0*/  BSYNC.RECONVERGENT B0 ;  /* 0x0000000000007941 */ /* 0x000fea0003800200 */
.L_x_289:
        /* <DEDUP_REMOVED lines=18> */
.L_x_292:
[----:B------:R-:W-:Y:S05]  /*3910*/  BSYNC.RECONVERGENT B0 ;  /* 0x0000000000007941 */ /* 0x000fea0003800200 */
.L_x_291:
        /* <DEDUP_REMOVED lines=18> */
.L_x_294:
[----:B------:R-:W-:Y:S05]  /*3a40*/  BSYNC.RECONVERGENT B0 ;  /* 0x0000000000007941 */ /* 0x000fea0003800200 */
.L_x_293:
[----:B------:R-:W-:Y:S01]  /*3a50*/  @!P0 IMAD.MOV R28, RZ, RZ, R22 ;  /* 0x000000ffff1c8224 */ /* 0x000fe200078e0216 */
[----:B------:R-:W-:Y:S01]  /*3a60*/  BSSY.RECONVERGENT B0, `(.L_x_295) ;  /* 0x0000010000007945 */ /* 0x000fe20003800200 */
[----:B------:R-:W-:Y:S01]  /*3a70*/  @P0 IMAD.MOV R26, RZ, RZ, R24 ;  /* 0x000000ffff1a0224 */ /* 0x000fe200078e0218 */
[----:B012---:R-:W-:Y:S01]  /*3a80*/  SEL R17, R3, R21, P0 ;  /* 0x0000001503117207 */ /* 0x007fe20000000000 */
[----:B------:R-:W-:Y:S01]  /*3a90*/  IMAD.SHL.U32 R22, R0, 0x8, RZ ;  /* 0x0000000800167824 */ /* 0x000fe200078e00ff */
[----:B------:R-:W-:Y:S02]  /*3aa0*/  ISETP.GE.AND P1, PT, R28, R19, PT ;  /* 0x000000131c00720c */ /* 0x000fe40003f26270 */
        /* <DEDUP_REMOVED lines=11> */
.L_x_296:
[----:B------:R-:W-:Y:S05]  /*3b60*/  BSYNC.RECONVERGENT B0 ;  /* 0x0000000000007941 */ /* 0x000fea0003800200 */
.L_x_295:
[----:B------:R-:W-:Y:S01]  /*3b70*/  BAR.SYNC.DEFER_BLOCKING 0x0 ;  /* 0x0000000000007b1d */ /* 0x000fe20000010000 */
[----:B-12---:R-:W-:Y:S02]  /*3b80*/  SEL R21, R3, R21, P0 ;  /* 0x0000001503157207 */ /* 0x006fe40000000000 */
[----:B------:R-:W-:-:S03]  /*3b90*/  SEL R20, R2, R20, P0 ;  /* 0x0000001402147207 */ /* 0x000fc60000000000 */
[----:B------:R-:W-:Y:S05]  /*3ba0*/  BRA.U !UP0, `(.L_x_297) ;  /* 0x0000000508687547 */ /* 0x000fea000b800000 */
[----:B------:R-:W1:Y:S01]  /*3bb0*/  S2R R3, SR_LANEID ;  /* 0x0000000000037919 */ /* 0x000e620000000000 */
[----:B------:R-:W-:Y:S01]  /*3bc0*/  LOP3.LUT R2, R22, 0x1f00, RZ, 0xc0, !PT ;  /* 0x00001f0016027812 */ /* 0x000fe200078ec0ff */
[----:B------:R-:W2:Y:S01]  /*3bd0*/  LDCU.64 UR8, c[0x0][0x3a0] ;  /* 0x00007400ff0877ac */ /* 0x000ea20008000a00 */
[----:B------:R-:W-:-:S03]  /*3be0*/  ISETP.NE.AND P0, PT, R0, RZ, PT ;  /* 0x000000ff0000720c */ /* 0x000fc60003f05270 */
[----:B-1----:R-:W-:-:S04]  /*3bf0*/  IMAD R22, R3, 0x8, R2 ;  /* 0x0000000803167824 */ /* 0x002fc800078e0202 */
[----:B------:R-:W-:Y:S01]  /*3c00*/  IMAD R3, R3, -0x7, R22 ;  /* 0xfffffff903037824 */ /* 0x000fe200078e0216 */
[----:B0-----:R-:W-:-:S03]  /*3c10*/  LEA.HI.SX32 R23, R22, R22, 0x1b ;  /* 0x0000001616177211 */ /* 0x001fc600078fdaff */
[----:B------:R-:W-:Y:S01]  /*3c20*/  VIADD R22, R3, 0x20 ;  /* 0x0000002003167836 */ /* 0x000fe20000000000 */
[----:B------:R-:W-:Y:S01]  /*3c30*/  LEA R23, R23, UR4, 0x3 ;  /* 0x0000000417177c11 */ /* 0x000fe2000f8e18ff */
[C---:B------:R-:W-:Y:S02]  /*3c40*/  VIADD R24, R3.reuse, 0x40 ;  /* 0x0000004003187836 */ /* 0x040fe40000000000 */
[C---:B------:R-:W-:Y:S01]  /*3c50*/  VIADD R26, R3.reuse, 0x60 ;  /* 0x00000060031a7836 */ /* 0x040fe20000000000 */
[-C--:B------:R-:W-:Y:S01]  /*3c60*/  LEA.HI.SX32 R22, R22, R3.reuse, 0x1b ;  /* 0x0000000316167211 */ /* 0x080fe200078fdaff */
[----:B------:R0:W-:Y:S01]  /*3c70*/  STS.64 [R23+0x8], R6 ;  /* 0x0000080617007388 */ /* 0x0001e20000000a00 */
[----:B------:R-:W-:Y:S01]  /*3c80*/  VIADD R28, R3, 0x80 ;  /* 0x00000080031c7836 */ /* 0x000fe20000000000 */
[-C--:B------:R-:W-:Y:S02]  /*3c90*/  LEA.HI.SX32 R24, R24, R3.reuse, 0x1b ;  /* 0x0000000318187211 */ /* 0x080fe400078fdaff */
[----:B------:R1:W-:Y:S01]  /*3ca0*/  STS.64 [R23+0x10], R8 ;  /* 0x0000100817007388 */ /* 0x0003e20000000a00 */
[----:B------:R-:W-:-:S02]  /*3cb0*/  LEA.HI.SX32 R26, R26, R3, 0x1b ;  /* 0x000000031a1a7211 */ /* 0x000fc400078fdaff */
[----:B------:R-:W-:Y:S01]  /*3cc0*/  LEA.HI.SX32 R28, R28, R3, 0x1b ;  /* 0x000000031c1c7211 */ /* 0x000fe200078fdaff */
[----:B------:R3:W-:Y:S01]  /*3cd0*/  STS.64 [R23+0x18], R10 ;  /* 0x0000180a17007388 */ /* 0x0007e20000000a00 */
[----:B0-----:R-:W-:-:S03]  /*3ce0*/  VIADD R6, R3, 0xa0 ;  /* 0x000000a003067836 */ /* 0x001fc60000000000 */
[----:B------:R0:W-:Y:S01]  /*3cf0*/  STS.64 [R23], R4 ;  /* 0x0000000417007388 */ /* 0x0001e20000000a00 */
[C---:B-1----:R-:W-:Y:S01]  /*3d00*/  VIADD R8, R3.reuse, 0xc0 ;  /* 0x000000c003087836 */ /* 0x042fe20000000000 */
[----:B------:R-:W-:Y:S02]  /*3d10*/  LEA.HI.SX32 R6, R6, R3, 0x1b ;  /* 0x0000000306067211 */ /* 0x000fe400078fdaff */
[----:B------:R1:W-:Y:S01]  /*3d20*/  STS.64 [R23+0x38], R20 ;  /* 0x0000381417007388 */ /* 0x0003e20000000a00 */
[----:B---3--:R-:W-:-:S03]  /*3d30*/  VIADD R10, R3, 0xe0 ;  /* 0x000000e0030a7836 */ /* 0x008fc60000000000 */
[----:B------:R-:W-:Y:S01]  /*3d40*/  STS.64 [R23+0x20], R12 ;  /* 0x0000200c17007388 */ /* 0x000fe20000000a00 */
[----:B0-----:R-:W-:-:S03]  /*3d50*/  LEA.HI.SX32 R4, R3, R3, 0x1b ;  /* 0x0000000303047211 */ /* 0x001fc600078fdaff */
[----:B------:R0:W-:Y:S01]  /*3d60*/  STS.64 [R23+0x28], R14 ;  /* 0x0000280e17007388 */ /* 0x0001e20000000a00 */
[-C--:B------:R-:W-:Y:S02]  /*3d70*/  LEA.HI.SX32 R5, R8, R3.reuse, 0x1b ;  /* 0x0000000308057211 */ /* 0x080fe400078fdaff */
[----:B------:R-:W-:Y:S01]  /*3d80*/  LEA.HI.SX32 R3, R10, R3, 0x1b ;  /* 0x000000030a037211 */ /* 0x000fe200078fdaff */
[----:B------:R3:W-:Y:S01]  /*3d90*/  STS.64 [R23+0x30], R16 ;  /* 0x0000301017007388 */ /* 0x0007e20000000a00 */
[----:B-1----:R-:W-:Y:S01]  /*3da0*/  LEA R20, R4, UR4, 0x3 ;  /* 0x0000000404147c11 */ /* 0x002fe2000f8e18ff */
[----:B------:R-:W-:Y:S01]  /*3db0*/  NOP ;  /* 0x0000000000007918 */ /* 0x000fe20000000000 */
[----:B------:R-:W-:-:S04]  /*3dc0*/  LEA R8, R6, UR4, 0x3 ;  /* 0x0000000406087c11 */ /* 0x000fc8000f8e18ff */
[----:B------:R-:W-:Y:S01]  /*3dd0*/  LDS.64 R20, [R20] ;  /* 0x0000000014147984 */ /* 0x000fe20000000a00 */
[----:B0-----:R-:W-:Y:S02]  /*3de0*/  LEA R14, R24, UR4, 0x3 ;  /* 0x00000004180e7c11 */ /* 0x001fe4000f8e18ff */
[----:B---3--:R-:W-:Y:S02]  /*3df0*/  LEA R16, R22, UR4, 0x3 ;  /* 0x0000000416107c11 */ /* 0x008fe4000f8e18ff */
[----:B------:R-:W-:Y:S01]  /*3e00*/  LEA R12, R26, UR4, 0x3 ;  /* 0x000000041a0c7c11 */ /* 0x000fe2000f8e18ff */
[----:B------:R-:W-:Y:S01]  /*3e10*/  LDS.64 R8, [R8+0x500] ;  /* 0x0005000008087984 */ /* 0x000fe20000000a00 */
[----:B------:R-:W-:Y:S02]  /*3e20*/  LEA R10, R28, UR4, 0x3 ;  /* 0x000000041c0a7c11 */ /* 0x000fe4000f8e18ff */
[----:B------:R-:W-:Y:S01]  /*3e30*/  LEA R6, R5, UR4, 0x3 ;  /* 0x0000000405067c11 */ /* 0x000fe2000f8e18ff */
[----:B------:R-:W-:Y:S01]  /*3e40*/  LDS.64 R16, [R16+0x100] ;  /* 0x0001000010107984 */ /* 0x000fe20000000a00 */
[----:B------:R-:W-:-:S02]  /*3e50*/  LEA R4, R3, UR4, 0x3 ;  /* 0x0000000403047c11 */ /* 0x000fc4000f8e18ff */
[----:B------:R-:W-:Y:S01]  /*3e60*/  LOP3.LUT R3, R0, 0x1f, RZ, 0xc0, !PT ;  /* 0x0000001f00037812 */ /* 0x000fe200078ec0ff */
[----:B------:R-:W-:Y:S04]  /*3e70*/  LDS.64 R14, [R14+0x200] ;  /* 0x000200000e0e7984 */ /* 0x000fe80000000a00 */
[----:B------:R-:W-:Y:S01]  /*3e80*/  LDS.64 R12, [R12+0x300] ;  /* 0x000300000c0c7984 */ /* 0x000fe20000000a00 */
[----:B------:R-:W-:Y:S02]  /*3e90*/  IMAD.IADD R2, R2, 0x1, R3 ;  /* 0x0000000102027824 */ /* 0x000fe400078e0203 */
[----:B------:R-:W-:Y:S01]  /*3ea0*/  IMAD.MOV.U32 R3, RZ, RZ, RZ ;  /* 0x000000ffff037224 */ /* 0x000fe200078e00ff */
[----:B------:R-:W-:Y:S01]  /*3eb0*/  LDS.64 R10, [R10+0x400] ;  /* 0x000400000a0a7984 */ /* 0x000fe20000000a00 */
[----:B------:R-:W-:-:S02]  /*3ec0*/  VIADD R0, R2, 0x20 ;  /* 0x0000002002007836 */ /* 0x000fc40000000000 */
[----:B------:R-:W-:Y:S01]  /*3ed0*/  IMAD.WIDE.U32 R26, R18, 0x800, R2 ;  /* 0x00000800121a7825 */ /* 0x000fe200078e0002 */
[----:B------:R-:W-:Y:S03]  /*3ee0*/  LDS.64 R6, [R6+0x600] ;  /* 0x0006000006067984 */ /* 0x000fe60000000a00 */
[C---:B------:R-:W-:Y:S01]  /*3ef0*/  VIADD R18, R2.reuse, 0x40 ;  /* 0x0000004002127836 */ /* 0x040fe20000000000 */
[----:B------:R-:W-:Y:S01]  /*3f00*/  LDS.64 R4, [R4+0x700] ;  /* 0x0007000004047984 */ /* 0x000fe20000000a00 */
[----:B------:R-:W-:-:S03]  /*3f10*/  VIADD R24, R2, 0x60 ;  /* 0x0000006002187836 */ /* 0x000fc60000000000 */
[----:B------:R-:W-:Y:S01]  /*3f20*/  @!P0 STS [UR4+0x4200], R19 ;  /* 0x00420013ff008988 */ /* 0x000fe20008000804 */
[----:B------:R-:W-:Y:S01]  /*3f30*/  BAR.SYNC.DEFER_BLOCKING 0x0 ;  /* 0x0000000000007b1d */ /* 0x000fe20000010000 */
[----:B--2---:R-:W-:-:S04]  /*3f40*/  LEA R22, P0, R26, UR8, 0x3 ;  /* 0x000000081a167c11 */ /* 0x004fc8000f8018ff */
[----:B------:R-:W-:Y:S01]  /*3f50*/  LEA.HI.X R23, R26, UR9, R27, 0x3, P0 ;  /* 0x000000091a177c11 */ /* 0x000fe200080f1c1b */
[----:B------:R-:W0:Y:S02]  /*3f60*/  LDS R25, [UR4+0x4200] ;  /* 0x00420004ff197984 */ /* 0x000e240008000800 */
[-C--:B0-----:R-:W-:Y:S02]  /*3f70*/  ISETP.GE.AND P0, PT, R2, R25.reuse, PT ;  /* 0x000000190200720c */ /* 0x081fe40003f06270 */
[-C--:B------:R-:W-:Y:S01]  /*3f80*/  ISETP.GE.AND P1, PT, R0, R25.reuse, PT ;  /* 0x000000190000720c */ /* 0x080fe20003f26270 */
[----:B------:R-:W-:Y:S01]  /*3f90*/  VIADD R0, R2, 0x80 ;  /* 0x0000008002007836 */ /* 0x000fe20000000000 */
[-C--:B------:R-:W-:Y:S01]  /*3fa0*/  ISETP.GE.AND P2, PT, R18, R25.reuse, PT ;  /* 0x000000191200720c */ /* 0x080fe20003f46270 */
[----:B------:R-:W-:Y:S01]  /*3fb0*/  VIADD R18, R2, 0xa0 ;  /* 0x000000a002127836 */ /* 0x000fe20000000000 */
[-C--:B------:R-:W-:Y:S01]  /*3fc0*/  ISETP.GE.AND P3, PT, R24, R25.reuse, PT ;  /* 0x000000191800720c */ /* 0x080fe20003f66270 */
[----:B------:R-:W-:Y:S01]  /*3fd0*/  VIADD R24, R2, 0xc0 ;  /* 0x000000c002187836 */ /* 0x000fe20000000000 */
[-C--:B------:R-:W-:Y:S01]  /*3fe0*/  ISETP.GE.AND P4, PT, R0, R25.reuse, PT ;  /* 0x000000190000720c */ /* 0x080fe20003f86270 */
[----:B------:R-:W-:Y:S01]  /*3ff0*/  VIADD R2, R2, 0xe0 ;  /* 0x000000e002027836 */ /* 0x000fe20000000000 */
[----:B------:R-:W-:-:S02]  /*4000*/  ISETP.GE.AND P5, PT, R18, R25, PT ;  /* 0x000000191200720c */ /* 0x000fc40003fa6270 */
[-C--:B------:R-:W-:Y:S01]  /*4010*/  ISETP.GE.AND P6, PT, R24, R25.reuse, PT ;  /* 0x000000191800720c */ /* 0x080fe20003fc6270 */
[----:B------:R0:W-:Y:S04]  /*4020*/  @!P0 STG.E desc[UR6][R22.64], R20 ;  /* 0x0000001416008986 */ /* 0x0001e8000c101906 */
[----:B------:R0:W-:Y:S01]  /*4030*/  @!P0 STG.E desc[UR6][R22.64+0x4], R21 ;  /* 0x0000041516008986 */ /* 0x0001e2000c101906 */
[----:B------:R-:W-:-:S03]  /*4040*/  ISETP.GE.AND P0, PT, R2, R25, PT ;  /* 0x000000190200720c */ /* 0x000fc60003f06270 */
[----:B------:R0:W-:Y:S04]  /*4050*/  @!P1 STG.E desc[UR6][R22.64+0x100], R16 ;  /* 0x0001001016009986 */ /* 0x0001e8000c101906 */
        /* <DEDUP_REMOVED lines=10> */
[----:B------:R0:W-:Y:S01]  /*4100*/  @!P6 STG.E desc[UR6][R22.64+0x604], R7 ;  /* 0x000604071600e986 */ /* 0x0001e2000c101906 */
[----:B------:R-:W-:Y:S05]  /*4110*/  @P0 EXIT ;  /* 0x000000000000094d */ /* 0x000fea0003800000 */
[----:B------:R-:W-:Y:S04]  /*4120*/  STG.E desc[UR6][R22.64+0x700], R4 ;  /* 0x0007000416007986 */ /* 0x000fe8000c101906 */
[----:B------:R-:W-:Y:S01]  /*4130*/  STG.E desc[UR6][R22.64+0x704], R5 ;  /* 0x0007040516007986 */ /* 0x000fe2000c101906 */
[----:B------:R-:W-:Y:S05]  /*4140*/  EXIT ;  /* 0x000000000000794d */ /* 0x000fea0003800000 */
.L_x_297:
        /* <DEDUP_REMOVED lines=36> */
[----:B---3--:R-:W-:Y:S01]  /*4390*/  LEA R16, R22, UR4, 0x3 ;  /* 0x0000000416107c11 */ /* 0x008fe2000f8e18ff */
[----:B------:R-:W-:Y:S01]  /*43a0*/  IMAD.MOV.U32 R23, RZ, RZ, RZ ;  /* 0x000000ffff177224 */ /* 0x000fe200078e00ff */
        /* <DEDUP_REMOVED lines=9> */
[----:B------:R-:W-:-:S03]  /*4440*/  IMAD.WIDE.U32 R24, R18, 0x800, R22 ;  /* 0x0000080012187825 */ /* 0x000fc600078e0016 */
[----:B------:R-:W-:Y:S04]  /*4450*/  LDS.64 R10, [R10+0x400] ;  /* 0x000400000a0a7984 */ /* 0x000fe80000000a00 */
[----:B------:R-:W-:Y:S04]  /*4460*/  LDS.64 R6, [R6+0x600] ;  /* 0x0006000006067984 */ /* 0x000fe80000000a00 */
[----:B------:R-:W-:Y:S04]  /*4470*/  LDS.64 R4, [R4+0x700] ;  /* 0x0007000004047984 */ /* 0x000fe80000000a00 */
[----:B------:R-:W-:Y:S01]  /*4480*/  @!P0 STS [UR4+0x4200], R19 ;  /* 0x00420013ff008988 */ /* 0x000fe20008000804 */
[----:B------:R-:W-:Y:S01]  /*4490*/  BAR.SYNC.DEFER_BLOCKING 0x0 ;  /* 0x0000000000007b1d */ /* 0x000fe20000010000 */
[C---:B------:R-:W-:Y:S01]  /*44a0*/  IADD3 R0, P0, PT, R2.reuse, R24, RZ ;  /* 0x0000001802007210 */ /* 0x040fe20007f1e0ff */
[----:B------:R-:W-:-:S04]  /*44b0*/  IMAD.IADD R2, R2, 0x1, R22 ;  /* 0x0000000102027824 */ /* 0x000fc800078e0216 */
[----:B------:R-:W-:Y:S01]  /*44c0*/  IMAD.X R25, RZ, RZ, R25, P0 ;  /* 0x000000ffff197224 */ /* 0x000fe200000e0619 */
[----:B--2---:R-:W-:Y:S01]  /*44d0*/  LEA R22, P0, R0, UR8, 0x3 ;  /* 0x0000000800167c11 */ /* 0x004fe2000f8018ff */
[C---:B------:R-:W-:Y:S02]  /*44e0*/  VIADD R18, R2.reuse, 0x20 ;  /* 0x0000002002127836 */ /* 0x040fe40000000000 */
[----:B------:R-:W-:Y:S01]  /*44f0*/  VIADD R24, R2, 0x40 ;  /* 0x0000004002187836 */ /* 0x000fe20000000000 */
[----:B------:R-:W-:Y:S01]  /*4500*/  LEA.HI.X R23, R0, UR9, R25, 0x3, P0 ;  /* 0x0000000900177c11 */ /* 0x000fe200080f1c19 */
[C---:B------:R-:W-:Y:S02]  /*4510*/  VIADD R0, R2.reuse, 0x60 ;  /* 0x0000006002007836 */ /* 0x040fe40000000000 */
[C---:B------:R-:W-:Y:S01]  /*4520*/  VIADD R26, R2.reuse, 0xc0 ;  /* 0x000000c0021a7836 */ /* 0x040fe20000000000 */
[----:B------:R-:W0:Y:S02]  /*4530*/  LDS R3, [UR4+0x4200] ;  /* 0x00420004ff037984 */ /* 0x000e240008000800 */
[----:B0-----:R-:W-:-:S02]  /*4540*/  ISETP.GE.AND P6, PT, R2, R3, PT ;  /* 0x000000030200720c */ /* 0x001fc40003fc6270 */
[-C--:B------:R-:W-:Y:S01]  /*4550*/  ISETP.GE.AND P5, PT, R18, R3.reuse, PT ;  /* 0x000000031200720c */ /* 0x080fe20003fa6270 */
[----:B------:R-:W-:Y:S01]  /*4560*/  VIADD R18, R2, 0x80 ;  /* 0x0000008002127836 */ /* 0x000fe20000000000 */
[-C--:B------:R-:W-:Y:S01]  /*4570*/  ISETP.GE.AND P4, PT, R24, R3.reuse, PT ;  /* 0x000000031800720c */ /* 0x080fe20003f86270 */
[----:B------:R-:W-:Y:S01]  /*4580*/  VIADD R24, R2, 0xa0 ;  /* 0x000000a002187836 */ /* 0x000fe20000000000 */
[-C--:B------:R-:W-:Y:S01]  /*4590*/  ISETP.GE.AND P3, PT, R0, R3.reuse, PT ;  /* 0x000000030000720c */ /* 0x080fe20003f66270 */
[----:B------:R-:W-:Y:S01]  /*45a0*/  VIADD R2, R2, 0xe0 ;  /* 0x000000e002027836 */ /* 0x000fe20000000000 */
[-C--:B------:R-:W-:Y:S02]  /*45b0*/  ISETP.GE.AND P2, PT, R18, R3.reuse, PT ;  /* 0x000000031200720c */ /* 0x080fe40003f46270 */
[-C--:B------:R-:W-:Y:S02]  /*45c0*/  ISETP.GE.AND P1, PT, R24, R3.reuse, PT ;  /* 0x000000031800720c */ /* 0x080fe40003f26270 */
        /* <DEDUP_REMOVED lines=20> */
.L_x_298:
        /* <DEDUP_REMOVED lines=15> */
.L_x_487:


//--------------------- .text._ZN3cub18CUB_300001_SM_10006detail10merge_sort30DeviceMergeSortPartitionKernelIN6thrust24THRUST_300001_SM_1000_NS10device_ptrI6MyItemEEmN4cuda3std3__44lessIS7_EES7_EEvbT_PT2_T0_SH_PSH_T1_SH_i --------------------------
	.section	.text._ZN3cub18CUB_300001_SM_10006detail10merge_sort30DeviceMergeSortPartitionKernelIN6thrust24THRUST_300001_SM_1000_NS10device_ptrI6MyItemEEmN4cuda3std3__44lessIS7_EES7_EEvbT_PT2_T0_SH_PSH_T1_SH_i,"ax",@progbits
	.align	128
        .global         _ZN3cub18CUB_300001_SM_10006detail10merge_sort30DeviceMergeSortPartitionKernelIN6thrust24THRUST_300001_SM_1000_NS10device_ptrI6MyItemEEmN4cuda3std3__44lessIS7_EES7_EEvbT_PT2_T0_SH_PSH_T1_SH_i
        .type           _ZN3cub18CUB_300001_SM_10006detail10merge_sort30DeviceMergeSortPartitionKernelIN6thrust24THRUST_300001_SM_1000_NS10device_ptrI6MyItemEEmN4cuda3std3__44lessIS7_EES7_EEvbT_PT2_T0_SH_PSH_T1_SH_i,@function
        .size           _ZN3cub18CUB_300001_SM_10006detail10merge_sort30DeviceMergeSortPartitionKernelIN6thrust24THRUST_300001_SM_1000_NS10device_ptrI6MyItemEEmN4cuda3std3__44lessIS7_EES7_EEvbT_PT2_T0_SH_PSH_T1_SH_i,(.L_x_488 - _ZN3cub18CUB_300001_SM_10006detail10merge_sort30DeviceMergeSortPartitionKernelIN6thrust24THRUST_300001_SM_1000_NS10device_ptrI6MyItemEEmN4cuda3std3__44lessIS7_EES7_EEvbT_PT2_T0_SH_PSH_T1_SH_i)
        .other          _ZN3cub18CUB_300001_SM_10006detail10merge_sort30DeviceMergeSortPartitionKernelIN6thrust24THRUST_300001_SM_1000_NS10device_ptrI6MyItemEEmN4cuda3std3__44lessIS7_EES7_EEvbT_PT2_T0_SH_PSH_T1_SH_i,@"STO_CUDA_ENTRY STV_DEFAULT"
_ZN3cub18CUB_300001_SM_10006detail10merge_sort30DeviceMergeSortPartitionKernelIN6thrust24THRUST_300001_SM_1000_NS10device_ptrI6MyItemEEmN4cuda3std3__44lessIS7_EES7_EEvbT_PT2_T0_SH_PSH_T1_SH_i:
.text._ZN3cub18CUB_300001_SM_10006detail10merge_sort30DeviceMergeSortPartitionKernelIN6thrust24THRUST_300001_SM_1000_NS10device_ptrI6MyItemEEmN4cuda3std3__44lessIS7_EES7_EEvbT_PT2_T0_SH_PSH_T1_SH_i:
[----:B------:R-:W-:Y:S01]  /*0000*/  LDC R1, c[0x0][0x37c] ;  /* 0x0000df00ff017b82 */ /* 0x000fe20000000800 */
[----:B------:R-:W0:Y:S01]  /*0010*/  S2R R0, SR_CTAID.X ;  /* 0x0000000000007919 */ /* 0x000e220000002500 */
[----:B------:R-:W0:Y:S01]  /*0020*/  LDCU UR4, c[0x0][0x360] ;  /* 0x00006c00ff0477ac */ /* 0x000e220008000800 */
[----:B------:R-:W0:Y:S01]  /*0030*/  S2R R3, SR_TID.X ;  /* 0x0000000000037919 */ /* 0x000e220000002100 */
[----:B------:R-:W1:Y:S01]  /*0040*/  LDCU.64 UR10, c[0x0][0x3a0] ;  /* 0x00007400ff0a77ac */ /* 0x000e620008000a00 */
[----:B0-----:R-:W-:-:S05]  /*0050*/  IMAD R0, R0, UR4, R3 ;  /* 0x0000000400007c24 */ /* 0x001fca000f8e0203 */
[----:B-1----:R-:W-:-:S04]  /*0060*/  ISETP.GE.U32.AND P0, PT, R0, UR10, PT ;  /* 0x0000000a00007c0c */ /* 0x002fc8000bf06070 */
[----:B------:R-:W-:-:S13]  /*0070*/  ISETP.GE.U32.AND.EX P0, PT, RZ, UR11, PT, P0 ;  /* 0x0000000bff007c0c */ /* 0x000fda000bf06100 */
[----:B------:R-:W-:Y:S05]  /*0080*/  @P0 EXIT ;  /* 0x000000000000094d */ /* 0x000fea0003800000 */
[----:B------:R-:W0:Y:S01]  /*0090*/  LDCU.64 UR6, c[0x0][0x3b8] ;  /* 0x00007700ff0677ac */ /* 0x000e220008000a00 */
[----:B------:R-:W1:Y:S01]  /*00a0*/  LDC R8, c[0x0][0x3c0] ;  /* 0x0000f000ff087b82 */ /* 0x000e620000000800 */
[----:B------:R-:W-:Y:S01]  /*00b0*/  ACQBULK ;  /* 0x000000000000782e */ /* 0x000fe20000000000 */
[----:B------:R-:W2:Y:S01]  /*00c0*/  LDCU.64 UR8, c[0x0][0x358] ;  /* 0x00006b00ff0877ac */ /* 0x000ea20008000a00 */
[----:B0-----:R-:W-:Y:S02]  /*00d0*/  UIADD3 UR4, UPT, UPT, -UR6, URZ, URZ ;  /* 0x000000ff06047290 */ /* 0x001fe4000fffe1ff */
[----:B------:R-:W-:-:S04]  /*00e0*/  USHF.R.U32.HI UR5, URZ, 0x1, UR7 ;  /* 0x00000001ff057899 */ /* 0x000fc80008011607 */
[----:B------:R-:W-:Y:S01]  /*00f0*/  LOP3.LUT R3, R0, UR4, RZ, 0xc0, !PT ;  /* 0x0000000400037c12 */ /* 0x000fe2000f8ec0ff */
[----:B------:R-:W-:Y:S01]  /*0100*/  USHF.R.U64 UR4, UR6, 0x1, UR7 ;  /* 0x0000000106047899 */ /* 0x000fe20008001207 */
[----:B-1----:R-:W-:Y:S01]  /*0110*/  SHF.R.S32.HI R9, RZ, 0x1f, R8 ;  /* 0x0000001fff097819 */ /* 0x002fe20000011408 */
[----:B------:R-:W-:Y:S02]  /*0120*/  IMAD R2, R8, UR5, RZ ;  /* 0x0000000508027c24 */ /* 0x000fe4000f8e02ff */
[----:B------:R-:W-:-:S04]  /*0130*/  IMAD.WIDE.U32 R4, R3, R8, RZ ;  /* 0x0000000803047225 */ /* 0x000fc800078e00ff */
[----:B------:R-:W-:-:S04]  /*0140*/  IMAD.WIDE.U32 R10, R8, UR4, RZ ;  /* 0x00000004080a7c25 */ /* 0x000fc8000f8e00ff */
[C---:B------:R-:W-:Y:S01]  /*0150*/  IMAD R7, R9.reuse, UR4, R2 ;  /* 0x0000000409077c24 */ /* 0x040fe2000f8e0202 */
[----:B------:R-:W-:Y:S01]  /*0160*/  IADD3 R2, P2, PT, R0, 0x1, RZ ;  /* 0x0000000100027810 */ /* 0x000fe20007f5e0ff */
[----:B------:R-:W-:Y:S01]  /*0170*/  IMAD R12, R9, R3, R5 ;  /* 0x00000003090c7224 */ /* 0x000fe200078e0205 */
[----:B------:R-:W-:Y:S01]  /*0180*/  LOP3.LUT R3, RZ, R4, RZ, 0x33, !PT ;  /* 0x00000004ff037212 */ /* 0x000fe200078e33ff */
[----:B------:R-:W-:Y:S01]  /*0190*/  IMAD.IADD R14, R11, 0x1, R7 ;  /* 0x000000010b0e7824 */ /* 0x000fe200078e0207 */
[----:B------:R-:W0:Y:S01]  /*01a0*/  LDCU.64 UR4, c[0x0][0x398] ;  /* 0x00007300ff0477ac */ /* 0x000e220008000a00 */
[----:B------:R-:W-:Y:S01]  /*01b0*/  ISETP.NE.U32.AND P0, PT, R2, UR10, PT ;  /* 0x0000000a02007c0c */ /* 0x000fe2000bf05070 */
[----:B------:R-:W-:Y:S01]  /*01c0*/  IMAD.X R2, RZ, RZ, RZ, P2 ;  /* 0x000000ffff027224 */ /* 0x000fe200010e06ff */
[----:B------:R-:W-:Y:S02]  /*01d0*/  ISETP.LT.U32.AND P1, PT, R10, R3, PT ;  /* 0x000000030a00720c */ /* 0x000fe40003f21070 */
[----:B------:R-:W-:-:S02]  /*01e0*/  LOP3.LUT R5, RZ, R12, RZ, 0x33, !PT ;  /* 0x0000000cff057212 */ /* 0x000fc400078e33ff */
[----:B------:R-:W-:Y:S02]  /*01f0*/  ISETP.NE.AND.EX P0, PT, R2, UR11, PT, P0 ;  /* 0x0000000b02007c0c */ /* 0x000fe4000bf05300 */
[----:B------:R-:W-:-:S04]  /*0200*/  ISETP.LT.U32.AND.EX P1, PT, R14, R5, PT, P1 ;  /* 0x000000050e00720c */ /* 0x000fc80003f21110 */
[----:B------:R-:W-:Y:S02]  /*0210*/  SEL R3, R10, R3, P1 ;  /* 0x000000030a037207 */ /* 0x000fe40000800000 */
[----:B------:R-:W-:Y:S02]  /*0220*/  SEL R5, R14, R5, P1 ;  /* 0x000000050e057207 */ /* 0x000fe40000800000 */
[----:B------:R-:W-:-:S03]  /*0230*/  IADD3 R2, P1, PT, R3, R4, RZ ;  /* 0x0000000403027210 */ /* 0x000fc60007f3e0ff */
[----:B------:R-:W1:Y:S02]  /*0240*/  @!P0 LDC.64 R6, c[0x0][0x3a8] ;  /* 0x0000ea00ff068b82 */ /* 0x000e640000000a00 */
[----:B------:R-:W-:Y:S01]  /*0250*/  IMAD.X R3, R5, 0x1, R12, P1 ;  /* 0x0000000105037824 */ /* 0x000fe200008e060c */
[----:B0-----:R-:W-:-:S04]  /*0260*/  ISETP.LT.U32.AND P1, PT, R2, UR4, PT ;  /* 0x0000000402007c0c */ /* 0x001fc8000bf21070 */
[----:B------:R-:W-:-:S04]  /*0270*/  ISETP.LT.U32.AND.EX P1, PT, R3, UR5, PT, P1 ;  /* 0x0000000503007c0c */ /* 0x000fc8000bf21110 */
[----:B------:R-:W-:Y:S02]  /*0280*/  SEL R2, R2, UR4, P1 ;  /* 0x0000000402027c07 */ /* 0x000fe40008800000 */
[----:B------:R-:W-:Y:S02]  /*0290*/  SEL R3, R3, UR5, P1 ;  /* 0x0000000503037c07 */ /* 0x000fe40008800000 */
[----:B------:R-:W-:Y:S02]  /*02a0*/  LOP3.LUT R17, RZ, R2, RZ, 0x33, !PT ;  /* 0x00000002ff117212 */ /* 0x000fe400078e33ff */
[----:B------:R-:W-:Y:S02]  /*02b0*/  LOP3.LUT R19, RZ, R3, RZ, 0x33, !PT ;  /* 0x00000003ff137212 */ /* 0x000fe400078e33ff */
[----:B------:R-:W-:-:S04]  /*02c0*/  ISETP.LT.U32.AND P1, PT, R10, R17, PT ;  /* 0x000000110a00720c */ /* 0x000fc80003f21070 */
[----:B------:R-:W-:-:S04]  /*02d0*/  ISETP.LT.U32.AND.EX P1, PT, R14, R19, PT, P1 ;  /* 0x000000130e00720c */ /* 0x000fc80003f21110 */
[----:B------:R-:W-:Y:S02]  /*02e0*/  SEL R17, R10, R17, P1 ;  /* 0x000000110a117207 */ /* 0x000fe40000800000 */
[----:B------:R-:W-:Y:S02]  /*02f0*/  SEL R19, R14, R19, P1 ;  /* 0x000000130e137207 */ /* 0x000fe40000800000 */
[----:B------:R-:W-:Y:S02]  /*0300*/  IADD3 R17, P3, PT, R17, R2, RZ ;  /* 0x0000000211117210 */ /* 0x000fe40007f7e0ff */
[----:B-1----:R-:W-:Y:S02]  /*0310*/  @!P0 LEA R10, P2, R0, R6, 0x3 ;  /* 0x00000006000a8211 */ /* 0x002fe400078418ff */
[----:B------:R-:W-:Y:S01]  /*0320*/  ISETP.LT.U32.AND P1, PT, R4, UR4, PT ;  /* 0x0000000404007c0c */ /* 0x000fe2000bf21070 */
[----:B------:R-:W-:Y:S01]  /*0330*/  IMAD.X R19, R19, 0x1, R3, P3 ;  /* 0x0000000113137824 */ /* 0x000fe200018e0603 */
[----:B------:R-:W-:-:S02]  /*0340*/  @!P0 LEA.HI.X R11, R0, R7, RZ, 0x3, P2 ;  /* 0x00000007000b8211 */ /* 0x000fc400010f1cff */
[----:B------:R-:W-:Y:S02]  /*0350*/  ISETP.LT.U32.AND P2, PT, R17, UR4, PT ;  /* 0x0000000411007c0c */ /* 0x000fe4000bf41070 */
[----:B------:R-:W-:Y:S01]  /*0360*/  ISETP.LT.U32.AND.EX P1, PT, R12, UR5, PT, P1 ;  /* 0x000000050c007c0c */ /* 0x000fe2000bf21110 */
[----:B--2---:R0:W-:Y:S01]  /*0370*/  @!P0 STG.E.64 desc[UR8][R10.64], R2 ;  /* 0x000000020a008986 */ /* 0x0041e2000c101b08 */
[----:B------:R-:W-:Y:S02]  /*0380*/  ISETP.LT.U32.AND.EX P2, PT, R19, UR5, PT, P2 ;  /* 0x0000000513007c0c */ /* 0x000fe4000bf41120 */
[----:B------:R-:W-:Y:S02]  /*0390*/  SEL R5, R4, UR4, P1 ;  /* 0x0000000404057c07 */ /* 0x000fe40008800000 */
[----:B------:R-:W-:Y:S02]  /*03a0*/  SEL R7, R12, UR5, P1 ;  /* 0x000000050c077c07 */ /* 0x000fe40008800000 */
[----:B------:R-:W-:-:S02]  /*03b0*/  SEL R17, R17, UR4, P2 ;  /* 0x0000000411117c07 */ /* 0x000fc40009000000 */
[----:B------:R-:W-:Y:S01]  /*03c0*/  SEL R19, R19, UR5, P2 ;  /* 0x0000000513137c07 */ /* 0x000fe20009000000 */
[----:B------:R-:W-:Y:S06]  /*03d0*/  @!P0 EXIT ;  /* 0x000000000000894d */ /* 0x000fec0003800000 */
[----:B------:R-:W1:Y:S01]  /*03e0*/  LDCU.U8 UR5, c[0x0][0x380] ;  /* 0x00007000ff0577ac */ /* 0x000e620008000000 */
[----:B------:R-:W-:Y:S01]  /*03f0*/  IADD3 R15, P0, PT, R17, -R5, RZ ;  /* 0x80000005110f7210 */ /* 0x000fe20007f1e0ff */
[----:B------:R-:W-:Y:S01]  /*0400*/  BSSY.RECONVERGENT B0, `(.L_x_299) ;  /* 0x0000078000007945 */ /* 0x000fe20003800200 */
[----:B------:R-:W-:-:S03]  /*0410*/  UIADD3 UR4, UPT, UPT, UR6, -0x1, URZ ;  /* 0xffffffff06047890 */ /* 0x000fc6000fffe0ff */
[----:B------:R-:W-:-:S03]  /*0420*/  IMAD.X R4, R19, 0x1, ~R7, P0 ;  /* 0x0000000113047824 */ /* 0x000fc600000e0e07 */
[----:B------:R-:W-:-:S05]  /*0430*/  LOP3.LUT R13, R0, UR4, RZ, 0xc0, !PT ;  /* 0x00000004000d7c12 */ /* 0x000fca000f8ec0ff */
[----:B0-----:R-:W-:Y:S01]  /*0440*/  IMAD.WIDE.U32 R10, R13, R8, RZ ;  /* 0x000000080d0a7225 */ /* 0x001fe200078e00ff */
[----:B-1----:R-:W-:-:S03]  /*0450*/  UPRMT UR4, UR5, 0x8880, URZ ;  /* 0x0000888005047896 */ /* 0x002fc600080000ff */
[----:B------:R-:W-:Y:S01]  /*0460*/  IMAD R9, R9, R13, R11 ;  /* 0x0000000d09097224 */ /* 0x000fe200078e020b */
[----:B------:R-:W-:Y:S01]  /*0470*/  ISETP.LT.U32.AND P0, PT, R10, R15, PT ;  /* 0x0000000f0a00720c */ /* 0x000fe20003f01070 */
[----:B------:R-:W-:-:S03]  /*0480*/  UISETP.NE.AND UP0, UPT, UR4, URZ, UPT ;  /* 0x000000ff0400728c */ /* 0x000fc6000bf05270 */
[----:B------:R-:W-:-:S04]  /*0490*/  ISETP.LT.U32.AND.EX P0, PT, R9, R4, PT, P0 ;  /* 0x000000040900720c */ /* 0x000fc80003f01100 */
[----:B------:R-:W-:Y:S02]  /*04a0*/  SEL R15, R10, R15, P0 ;  /* 0x0000000f0a0f7207 */ /* 0x000fe40000000000 */
[----:B------:R-:W-:Y:S01]  /*04b0*/  SEL R9, R9, R4, P0 ;  /* 0x0000000409097207 */ /* 0x000fe20000000000 */
[----:B------:R-:W-:Y:S06]  /*04c0*/  BRA.U !UP0, `(.L_x_300) ;  /* 0x0000000108dc7547 */ /* 0x000fec000b800000 */
[----:B------:R-:W-:Y:S01]  /*04d0*/  IADD3 R11, P0, PT, R17, -R2, RZ ;  /* 0x80000002110b7210 */ /* 0x000fe20007f1e0ff */
[----:B------:R-:W0:Y:S01]  /*04e0*/  LDCU.64 UR4, c[0x0][0x388] ;  /* 0x00007100ff0477ac */ /* 0x000e220008000a00 */
[----:B------:R-:W-:Y:S01]  /*04f0*/  IADD3 R10, P2, PT, R2, -R5, RZ ;  /* 0x80000005020a7210 */ /* 0x000fe20007f5e0ff */
[----:B------:R-:W-:Y:S02]  /*0500*/  BSSY.RECONVERGENT B1, `(.L_x_301) ;  /* 0x0000032000017945 */ /* 0x000fe40003800200 */
[----:B------:R-:W-:Y:S01]  /*0510*/  IMAD.X R8, R19, 0x1, ~R3, P0 ;  /* 0x0000000113087824 */ /* 0x000fe200000e0e03 */
[----:B------:R-:W-:Y:S01]  /*0520*/  ISETP.GT.U32.AND P0, PT, R15, R11, PT ;  /* 0x0000000b0f00720c */ /* 0x000fe20003f04070 */
[----:B------:R-:W-:Y:S01]  /*0530*/  IMAD.X R12, R3, 0x1, ~R7, P2 ;  /* 0x00000001030c7824 */ /* 0x000fe200010e0e07 */
[----:B------:R-:W-:Y:S02]  /*0540*/  ISETP.LT.U32.AND P1, PT, R10, R15, PT ;  /* 0x0000000f0a00720c */ /* 0x000fe40003f21070 */
[----:B------:R-:W-:-:S02]  /*0550*/  ISETP.GT.U32.AND.EX P0, PT, R9, R8, PT, P0 ;  /* 0x000000080900720c */ /* 0x000fc40003f04100 */
[----:B------:R-:W-:Y:S02]  /*0560*/  ISETP.LT.U32.AND.EX P1, PT, R12, R9, PT, P1 ;  /* 0x000000090c00720c */ /* 0x000fe40003f21110 */
[-C--:B------:R-:W-:Y:S02]  /*0570*/  SEL R6, R15, R11.reuse, P0 ;  /* 0x0000000b0f067207 */ /* 0x080fe40000000000 */
[----:B------:R-:W-:Y:S02]  /*0580*/  SEL R4, R9, R8, P0 ;  /* 0x0000000809047207 */ /* 0x000fe40000000000 */
[----:B------:R-:W-:Y:S02]  /*0590*/  IADD3 R6, P0, PT, R6, -R11, RZ ;  /* 0x8000000b06067210 */ /* 0x000fe40007f1e0ff */
[----:B------:R-:W-:Y:S02]  /*05a0*/  SEL R11, R10, R15, P1 ;  /* 0x0000000f0a0b7207 */ /* 0x000fe40000800000 */
[----:B------:R-:W-:Y:S01]  /*05b0*/  SEL R13, R12, R9, P1 ;  /* 0x000000090c0d7207 */ /* 0x000fe20000800000 */
[----:B------:R-:W-:Y:S01]  /*05c0*/  IMAD.X R4, R4, 0x1, ~R8, P0 ;  /* 0x0000000104047824 */ /* 0x000fe200000e0e08 */
[----:B------:R-:W-:-:S04]  /*05d0*/  ISETP.GE.U32.AND P0, PT, R6, R11, PT ;  /* 0x0000000b0600720c */ /* 0x000fc80003f06070 */
[----:B------:R-:W-:-:S13]  /*05e0*/  ISETP.GE.U32.AND.EX P0, PT, R4, R13, PT, P0 ;  /* 0x0000000d0400720c */ /* 0x000fda0003f06100 */
[----:B0-----:R-:W-:Y:S05]  /*05f0*/  @P0 BRA `(.L_x_302) ;  /* 0x0000000000880947 */ /* 0x001fea0003800000 */
[----:B------:R-:W-:-:S05]  /*0600*/  IADD3 R10, P0, PT, R15, R2, RZ ;  /* 0x000000020f0a7210 */ /* 0x000fca0007f1e0ff */
[----:B------:R-:W-:-:S08]  /*0610*/  IMAD.X R12, R9, 0x1, R3, P0 ;  /* 0x00000001090c7824 */ /* 0x000fd000000e0603 */
.L_x_303:
[----:B------:R-:W-:-:S05]  /*0620*/  IADD3 R3, P0, PT, -R6, R11, RZ ;  /* 0x0000000b06037210 */ /* 0x000fca0007f1e1ff */
[----:B------:R-:W-:-:S05]  /*0630*/  IMAD.X R2, R13, 0x1, ~R4, P0 ;  /* 0x000000010d027824 */ /* 0x000fca00000e0e04 */
[--C-:B------:R-:W-:Y:S02]  /*0640*/  SHF.R.U64 R3, R3, 0x1, R2.reuse ;  /* 0x0000000103037819 */ /* 0x100fe40000001202 */
[----:B------:R-:W-:Y:S02]  /*0650*/  SHF.R.U32.HI R9, RZ, 0x1, R2 ;  /* 0x00000001ff097819 */ /* 0x000fe40000011602 */
[----:B------:R-:W-:-:S04]  /*0660*/  IADD3 R14, P0, PT, R6, R3, RZ ;  /* 0x00000003060e7210 */ /* 0x000fc80007f1e0ff */
[----:B------:R-:W-:Y:S01]  /*0670*/  LOP3.LUT R3, RZ, R14, RZ, 0x33, !PT ;  /* 0x0000000eff037212 */ /* 0x000fe200078e33ff */
[----:B------:R-:W-:Y:S01]  /*0680*/  IMAD.X R20, R4, 0x1, R9, P0 ;  /* 0x0000000104147824 */ /* 0x000fe200000e0609 */
[----:B------:R-:W-:Y:S02]  /*0690*/  IADD3 R15, P0, PT, R14, R5, RZ ;  /* 0x000000050e0f7210 */ /* 0x000fe40007f1e0ff */
[----:B------:R-:W-:Y:S02]  /*06a0*/  IADD3 R3, P1, PT, R3, R10, RZ ;  /* 0x0000000a03037210 */ /* 0x000fe40007f3e0ff */
[----:B------:R-:W-:Y:S01]  /*06b0*/  LOP3.LUT R9, RZ, R20, RZ, 0x33, !PT ;  /* 0x00000014ff097212 */ /* 0x000fe200078e33ff */
[----:B------:R-:W-:Y:S01]  /*06c0*/  IMAD.X R18, R20, 0x1, R7, P0 ;  /* 0x0000000114127824 */ /* 0x000fe200000e0607 */
[----:B------:R-:W-:-:S03]  /*06d0*/  LEA R8, P0, R15, UR4, 0x3 ;  /* 0x000000040f087c11 */ /* 0x000fc6000f8018ff */
[----:B------:R-:W-:Y:S01]  /*06e0*/  IMAD.X R16, R9, 0x1, R12, P1 ;  /* 0x0000000109107824 */ /* 0x000fe200008e060c */
[----:B------:R-:W-:Y:S02]  /*06f0*/  LEA R2, P1, R3, UR4, 0x3 ;  /* 0x0000000403027c11 */ /* 0x000fe4000f8218ff */
[----:B------:R-:W-:Y:S02]  /*0700*/  LEA.HI.X R9, R15, UR5, R18, 0x3, P0 ;  /* 0x000000050f097c11 */ /* 0x000fe400080f1c12 */
[----:B------:R-:W-:-:S03]  /*0710*/  LEA.HI.X R3, R3, UR5, R16, 0x3, P1 ;  /* 0x0000000503037c11 */ /* 0x000fc600088f1c10 */
[----:B------:R-:W2:Y:S04]  /*0720*/  LDG.E R15, desc[UR8][R8.64] ;  /* 0x00000008080f7981 */ /* 0x000ea8000c1e1900 */
[----:B------:R-:W2:Y:S04]  /*0730*/  LDG.E R16, desc[UR8][R8.64+0x4] ;  /* 0x0000040808107981 */ /* 0x000ea8000c1e1900 */
[----:B------:R-:W3:Y:S04]  /*0740*/  LDG.E R17, desc[UR8][R2.64] ;  /* 0x0000000802117981 */ /* 0x000ee8000c1e1900 */
[----:B------:R-:W3:Y:S01]  /*0750*/  LDG.E R18, desc[UR8][R2.64+0x4] ;  /* 0x0000040802127981 */ /* 0x000ee2000c1e1900 */
[----:B--2---:R-:W-:Y:S01]  /*0760*/  IMAD.IADD R16, R15, 0x1, R16 ;  /* 0x000000010f107824 */ /* 0x004fe200078e0210 */
[----:B------:R-:W-:Y:S01]  /*0770*/  IADD3 R15, P1, PT, R14, 0x1, RZ ;  /* 0x000000010e0f7810 */ /* 0x000fe20007f3e0ff */
[----:B---3--:R-:W-:-:S05]  /*0780*/  IMAD.IADD R17, R17, 0x1, R18 ;  /* 0x0000000111117824 */ /* 0x008fca00078e0212 */
[----:B------:R-:W-:Y:S01]  /*0790*/  ISETP.GE.AND P0, PT, R17, R16, PT ;  /* 0x000000101100720c */ /* 0x000fe20003f06270 */
[----:B------:R-:W-:-:S03]  /*07a0*/  IMAD.X R17, RZ, RZ, R20, P1 ;  /* 0x000000ffff117224 */ /* 0x000fc600008e0614 */
[----:B------:R-:W-:Y:S02]  /*07b0*/  SEL R6, R6, R15, !P0 ;  /* 0x0000000f06067207 */ /* 0x000fe40004000000 */
[----:B------:R-:W-:Y:S02]  /*07c0*/  SEL R11, R14, R11, !P0 ;  /* 0x0000000b0e0b7207 */ /* 0x000fe40004000000 */
[----:B------:R-:W-:Y:S02]  /*07d0*/  SEL R4, R4, R17, !P0 ;  /* 0x0000001104047207 */ /* 0x000fe40004000000 */
[----:B------:R-:W-:Y:S02]  /*07e0*/  SEL R13, R20, R13, !P0 ;  /* 0x0000000d140d7207 */ /* 0x000fe40004000000 */
[----:B------:R-:W-:-:S04]  /*07f0*/  ISETP.GE.U32.AND P0, PT, R6, R11, PT ;  /* 0x0000000b0600720c */ /* 0x000fc80003f06070 */
[----:B------:R-:W-:-:S13]  /*0800*/  ISETP.GE.U32.AND.EX P0, PT, R4, R13, PT, P0 ;  /* 0x0000000d0400720c */ /* 0x000fda0003f06100 */
[----:B------:R-:W-:Y:S05]  /*0810*/  @!P0 BRA `(.L_x_303) ;  /* 0xfffffffc00808947 */ /* 0x000fea000383ffff */
.L_x_302:
[----:B------:R-:W-:Y:S05]  /*0820*/  BSYNC.RECONVERGENT B1 ;  /* 0x0000000000017941 */ /* 0x000fea0003800200 */
.L_x_301:
[----:B------:R-:W-:Y:S05]  /*0830*/  BRA `(.L_x_304) ;  /* 0x0000000000d07947 */ /* 0x000fea0003800000 */
.L_x_300:
[----:B------:R-:W-:Y:S01]  /*0840*/  IADD3 R6, P0, PT, R17, -R2, RZ ;  /* 0x8000000211067210 */ /* 0x000fe20007f1e0ff */
[----:B------:R-:W0:Y:S01]  /*0850*/  LDCU.64 UR4, c[0x0][0x390] ;  /* 0x00007200ff0477ac */ /* 0x000e220008000a00 */
[----:B------:R-:W-:-:S03]  /*0860*/  IADD3 R4, P2, PT, R2, -R5, RZ ;  /* 0x8000000502047210 */ /* 0x000fc60007f5e0ff */
[----:B------:R-:W-:Y:S01]  /*0870*/  IMAD.X R10, R19, 0x1, ~R3, P0 ;  /* 0x00000001130a7824 */ /* 0x000fe200000e0e03 */
[----:B------:R-:W-:Y:S01]  /*0880*/  ISETP.GT.U32.AND P0, PT, R15, R6, PT ;  /* 0x000000060f00720c */ /* 0x000fe20003f04070 */
[----:B------:R-:W-:Y:S01]  /*0890*/  IMAD.X R8, R3, 0x1, ~R7, P2 ;  /* 0x0000000103087824 */ /* 0x000fe200010e0e07 */
[----:B------:R-:W-:Y:S02]  /*08a0*/  ISETP.LT.U32.AND P1, PT, R4, R15, PT ;  /* 0x0000000f0400720c */ /* 0x000fe40003f21070 */
[----:B------:R-:W-:Y:S02]  /*08b0*/  ISETP.GT.U32.AND.EX P0, PT, R9, R10, PT, P0 ;  /* 0x0000000a0900720c */ /* 0x000fe40003f04100 */
[----:B------:R-:W-:Y:S02]  /*08c0*/  ISETP.LT.U32.AND.EX P1, PT, R8, R9, PT, P1 ;  /* 0x000000090800720c */ /* 0x000fe40003f21110 */
[----:B------:R-:W-:Y:S02]  /*08d0*/  SEL R11, R15, R6, P0 ;  /* 0x000000060f0b7207 */ /* 0x000fe40000000000 */
[----:B------:R-:W-:-:S02]  /*08e0*/  SEL R13, R9, R10, P0 ;  /* 0x0000000a090d7207 */ /* 0x000fc40000000000 */
[----:B------:R-:W-:Y:S02]  /*08f0*/  IADD3 R6, P0, PT, R11, -R6, RZ ;  /* 0x800000060b067210 */ /* 0x000fe40007f1e0ff */
[----:B------:R-:W-:-:S03]  /*0900*/  SEL R11, R4, R15, P1 ;  /* 0x0000000f040b7207 */ /* 0x000fc60000800000 */
[----:B------:R-:W-:Y:S01]  /*0910*/  IMAD.X R4, R13, 0x1, ~R10, P0 ;  /* 0x000000010d047824 */ /* 0x000fe200000e0e0a */
[----:B------:R-:W-:Y:S02]  /*0920*/  SEL R13, R8, R9, P1 ;  /* 0x00000009080d7207 */ /* 0x000fe40000800000 */
[----:B------:R-:W-:-:S04]  /*0930*/  ISETP.GE.U32.AND P0, PT, R6, R11, PT ;  /* 0x0000000b0600720c */ /* 0x000fc80003f06070 */
[----:B------:R-:W-:-:S13]  /*0940*/  ISETP.GE.U32.AND.EX P0, PT, R4, R13, PT, P0 ;  /* 0x0000000d0400720c */ /* 0x000fda0003f06100 */
[----:B0-----:R-:W-:Y:S05]  /*0950*/  @P0 BRA `(.L_x_304) ;  /* 0x0000000000880947 */ /* 0x001fea0003800000 */
[----:B------:R-:W-:-:S05]  /*0960*/  IADD3 R10, P0, PT, R15, R2, RZ ;  /* 0x000000020f0a7210 */ /* 0x000fca0007f1e0ff */
[----:B------:R-:W-:-:S08]  /*0970*/  IMAD.X R12, R9, 0x1, R3, P0 ;  /* 0x00000001090c7824 */ /* 0x000fd000000e0603 */
.L_x_305:
        /* <DEDUP_REMOVED lines=32> */
.L_x_304:
[----:B------:R-:W-:Y:S05]  /*0b80*/  BSYNC.RECONVERGENT B0 ;  /* 0x0000000000007941 */ /* 0x000fea0003800200 */
.L_x_299:
[----:B------:R-:W0:Y:S01]  /*0b90*/  LDCU.64 UR6, c[0x0][0x3a8] ;  /* 0x00007500ff0677ac */ /* 0x000e220008000a00 */
[----:B------:R-:W-:-:S05]  /*0ba0*/  IADD3 R6, P0, PT, R6, R5, RZ ;  /* 0x0000000506067210 */ /* 0x000fca0007f1e0ff */
[----:B------:R-:W-:Y:S01]  /*0bb0*/  IMAD.X R7, R4, 0x1, R7, P0 ;  /* 0x0000000104077824 */ /* 0x000fe200000e0607 */
[----:B0-----:R-:W-:-:S04]  /*0bc0*/  LEA R2, P1, R0, UR6, 0x3 ;  /* 0x0000000600027c11 */ /* 0x001fc8000f8218ff */
[----:B------:R-:W-:-:S05]  /*0bd0*/  LEA.HI.X R3, R0, UR7, RZ, 0x3, P1 ;  /* 0x0000000700037c11 */ /* 0x000fca00088f1cff */
[----:B------:R-:W-:Y:S01]  /*0be0*/  STG.E.64 desc[UR8][R2.64], R6 ;  /* 0x0000000602007986 */ /* 0x000fe2000c101b08 */
[----:B------:R-:W-:Y:S05]  /*0bf0*/  EXIT ;  /* 0x000000000000794d */ /* 0x000fea0003800000 */
.L_x_306:
        /* <DEDUP_REMOVED lines=16> */
.L_x_488:


//--------------------- .text._ZN3cub18CUB_300001_SM_10006detail10merge_sort30DeviceMergeSortBlockSortKernelINS2_10policy_hubIN6thrust24THRUST_300001_SM_1000_NS10device_ptrI6MyItemEEE9Policy600ES9_PNS0_8NullTypeES9_SD_mN4cuda3std3__44lessIS8_EES8_SC_EEvbT0_T1_T2_T3_T4_PT6_PT7_T5_NS1_7vsmem_tE --------------------------
	.section	.text._ZN3cub18CUB_300001_SM_10006detail10merge_sort30DeviceMergeSortBlockSortKernelINS2_10policy_hubIN6thrust24THRUST_300001_SM_1000_NS10device_ptrI6MyItemEEE9Policy600ES9_PNS0_8NullTypeES9_SD_mN4cuda3std3__44lessIS8_EES8_SC_EEvbT0_T1_T2_T3_T4_PT6_PT7_T5_NS1_7vsmem_tE,"ax",@progbits
	.align	128
        .global         _ZN3cub18CUB_300001_SM_10006detail10merge_sort30DeviceMergeSortBlockSortKernelINS2_10policy_hubIN6thrust24THRUST_300001_SM_1000_NS10device_ptrI6MyItemEEE9Policy600ES9_PNS0_8NullTypeES9_SD_mN4cuda3std3__44lessIS8_EES8_SC_EEvbT0_T1_T2_T3_T4_PT6_PT7_T5_NS1_7vsmem_tE
        .type           _ZN3cub18CUB_300001_SM_10006detail10merge_sort30DeviceMergeSortBlockSortKernelINS2_10policy_hubIN6thrust24THRUST_300001_SM_1000_NS10device_ptrI6MyItemEEE9Policy600ES9_PNS0_8NullTypeES9_SD_mN4cuda3std3__44lessIS8_EES8_SC_EEvbT0_T1_T2_T3_T4_PT6_PT7_T5_NS1_7vsmem_tE,@function
        .size           _ZN3cub18CUB_300001_SM_10006detail10merge_sort30DeviceMergeSortBlockSortKernelINS2_10policy_hubIN6thrust24THRUST_300001_SM_1000_NS10device_ptrI6MyItemEEE9Policy600ES9_PNS0_8NullTypeES9_SD_mN4cuda3std3__44lessIS8_EES8_SC_EEvbT0_T1_T2_T3_T4_PT6_PT7_T5_NS1_7vsmem_tE,(.L_x_489 - _ZN3cub18CUB_300001_SM_10006detail10merge_sort30DeviceMergeSortBlockSortKernelINS2_10policy_hubIN6thrust24THRUST_300001_SM_1000_NS10device_ptrI6MyItemEEE9Policy600ES9_PNS0_8NullTypeES9_SD_mN4cuda3std3__44lessIS8_EES8_SC_EEvbT0_T1_T2_T3_T4_PT6_PT7_T5_NS1_7vsmem_tE)
        .other          _ZN3cub18CUB_300001_SM_10006detail10merge_sort30DeviceMergeSortBlockSortKernelINS2_10policy_hubIN6thrust24THRUST_300001_SM_1000_NS10device_ptrI6MyItemEEE9Policy600ES9_PNS0_8NullTypeES9_SD_mN4cuda3std3__44lessIS8_EES8_SC_EEvbT0_T1_T2_T3_T4_PT6_PT7_T5_NS1_7vsmem_tE,@"STO_CUDA_ENTRY STV_DEFAULT"
_ZN3cub18CUB_300001_SM_10006detail10merge_sort30DeviceMergeSortBlockSortKernelINS2_10policy_hubIN6thrust24THRUST_300001_SM_1000_NS10device_ptrI6MyItemEEE9Policy600ES9_PNS0_8NullTypeES9_SD_mN4cuda3std3__44lessIS8_EES8_SC_EEvbT0_T1_T2_T3_T4_PT6_PT7_T5_NS1_7vsmem_tE:
.text._ZN3cub18CUB_300001_SM_10006detail10merge_sort30DeviceMergeSortBlockSortKernelINS2_10policy_hubIN6thrust24THRUST_300001_SM_1000_NS10device_ptrI6MyItemEEE9Policy600ES9_PNS0_8NullTypeES9_SD_mN4cuda3std3__44lessIS8_EES8_SC_EEvbT0_T1_T2_T3_T4_PT6_PT7_T5_NS1_7vsmem_tE:
[----:B------:R-:W-:Y:S01]  /*0000*/  LDC R1, c[0x0][0x37c] ;  /* 0x0000df00ff017b82 */ /* 0x000fe20000000800 */
[----:B------:R-:W0:Y:S01]  /*0010*/  S2R R7, SR_CTAID.X ;  /* 0x0000000000077919 */ /* 0x000e220000002500 */
[----:B------:R-:W1:Y:S01]  /*0020*/  LDCU UR4, c[0x0][0x370] ;  /* 0x00006e00ff0477ac */ /* 0x000e620008000800 */
[----:B------:R-:W2:Y:S01]  /*0030*/  LDCU.64 UR6, c[0x0][0x358] ;  /* 0x00006b00ff0677ac */ /* 0x000ea20008000a00 */
[----:B-1----:R-:W-:-:S04]  /*0040*/  UIADD3 UR4, UP0, UPT, UR4, -0x1, URZ ;  /* 0xffffffff04047890 */ /* 0x002fc8000ff1e0ff */
[----:B------:R-:W-:-:S06]  /*0050*/  UIADD3.X UR5, UPT, UPT, URZ, -0x1, URZ, UP0, !UPT ;  /* 0xffffffffff057890 */ /* 0x000fcc00087fe4ff */
[----:B------:R-:W-:Y:S01]  /*0060*/  IMAD.U32 R0, RZ, RZ, UR5 ;  /* 0x00000005ff007e24 */ /* 0x000fe2000f8e00ff */
[----:B0-----:R-:W-:-:S04]  /*0070*/  ISETP.LT.U32.AND P0, PT, R7, UR4, PT ;  /* 0x0000000407007c0c */ /* 0x001fc8000bf01070 */
[----:B------:R-:W-:-:S13]  /*0080*/  ISETP.GT.U32.AND.EX P0, PT, R0, RZ, PT, P0 ;  /* 0x000000ff0000720c */ /* 0x000fda0003f04100 */
[----:B--2---:R-:W-:Y:S05]  /*0090*/  @!P0 BRA `(.L_x_307) ;  /* 0x00000024001c8947 */ /* 0x004fea0003800000 */
[----:B------:R-:W0:Y:S01]  /*00a0*/  S2R R32, SR_TID.X ;  /* 0x0000000000207919 */ /* 0x000e220000002100 */
[----:B------:R-:W1:Y:S01]  /*00b0*/  LDCU.64 UR4, c[0x0][0x388] ;  /* 0x00007100ff0477ac */ /* 0x000e620008000a00 */
[----:B------:R-:W-:Y:S01]  /*00c0*/  IMAD.MOV.U32 R3, RZ, RZ, RZ ;  /* 0x000000ffff037224 */ /* 0x000fe200078e00ff */
[----:B------:R-:W-:Y:S01]  /*00d0*/  ACQBULK ;  /* 0x000000000000782e */ /* 0x000fe20000000000 */
[----:B0-----:R-:W-:-:S05]  /*00e0*/  IMAD.SHL.U32 R0, R32, 0x8, RZ ;  /* 0x0000000820007824 */ /* 0x001fca00078e00ff */
[----:B------:R-:W-:-:S04]  /*00f0*/  LOP3.LUT R21, R0, 0x1f00, RZ, 0xc0, !PT ;  /* 0x00001f0000157812 */ /* 0x000fc800078ec0ff */
[----:B------:R-:W-:-:S05]  /*0100*/  LOP3.LUT R2, R21, 0x1f, R32, 0xf8, !PT ;  /* 0x0000001f15027812 */ /* 0x000fca00078ef820 */
[----:B------:R-:W-:-:S04]  /*0110*/  IMAD.WIDE.U32 R2, R7, 0x800, R2 ;  /* 0x0000080007027825 */ /* 0x000fc800078e0002 */
[C---:B------:R-:W-:Y:S01]  /*0120*/  IMAD.SHL.U32 R29, R2.reuse, 0x8, RZ ;  /* 0x00000008021d7824 */ /* 0x040fe200078e00ff */
[----:B------:R-:W-:-:S04]  /*0130*/  SHF.L.U64.HI R28, R2, 0x3, R3 ;  /* 0x00000003021c7819 */ /* 0x000fc80000010203 */
[----:B-1----:R-:W-:-:S04]  /*0140*/  IADD3 R18, P0, PT, R29, UR4, RZ ;  /* 0x000000041d127c10 */ /* 0x002fc8000ff1e0ff */
[----:B------:R-:W-:-:S05]  /*0150*/  IADD3.X R19, PT, PT, R28, UR5, RZ, P0, !PT ;  /* 0x000000051c137c10 */ /* 0x000fca00087fe4ff */
[----:B------:R-:W2:Y:S04]  /*0160*/  LDG.E R16, desc[UR6][R18.64] ;  /* 0x0000000612107981 */ /* 0x000ea8000c1e1900 */
[----:B------:R-:W2:Y:S04]  /*0170*/  LDG.E R17, desc[UR6][R18.64+0x4] ;  /* 0x0000040612117981 */ /* 0x000ea8000c1e1900 */
[----:B------:R-:W3:Y:S04]  /*0180*/  LDG.E R14, desc[UR6][R18.64+0x100] ;  /* 0x00010006120e7981 */ /* 0x000ee8000c1e1900 */
[----:B------:R-:W3:Y:S04]  /*0190*/  LDG.E R15, desc[UR6][R18.64+0x104] ;  /* 0x00010406120f7981 */ /* 0x000ee8000c1e1900 */
[----:B------:R-:W4:Y:S04]  /*01a0*/  LDG.E R6, desc[UR6][R18.64+0x200] ;  /* 0x0002000612067981 */ /* 0x000f28000c1e1900 */
[----:B------:R-:W4:Y:S04]  /*01b0*/  LDG.E R7, desc[UR6][R18.64+0x204] ;  /* 0x0002040612077981 */ /* 0x000f28000c1e1900 */
[----:B------:R-:W5:Y:S04]  /*01c0*/  LDG.E R4, desc[UR6][R18.64+0x300] ;  /* 0x0003000612047981 */ /* 0x000f68000c1e1900 */
        /* <DEDUP_REMOVED lines=8> */
[----:B------:R0:W5:Y:S01]  /*0250*/  LDG.E R11, desc[UR6][R18.64+0x704] ;  /* 0x00070406120b7981 */ /* 0x000162000c1e1900 */
[----:B------:R-:W1:Y:S01]  /*0260*/  S2UR UR5, SR_CgaCtaId ;  /* 0x00000000000579c3 */ /* 0x000e620000008800 */
[----:B------:R-:W-:Y:S01]  /*0270*/  UMOV UR4, 0x400 ;  /* 0x0000040000047882 */ /* 0x000fe20000000000 */
[----:B------:R-:W0:Y:S01]  /*0280*/  S2R R0, SR_LANEID ;  /* 0x0000000000007919 */ /* 0x000e220000000000 */
[----:B-1----:R-:W-:Y:S01]  /*0290*/  ULEA UR4, UR5, UR4, 0x18 ;  /* 0x0000000405047291 */ /* 0x002fe2000f8ec0ff */
[----:B0-----:R-:W-:-:S04]  /*02a0*/  IMAD.IADD R21, R21, 0x1, R0 ;  /* 0x0000000115157824 */ /* 0x001fc800078e0200 */
[C---:B------:R-:W-:Y:S01]  /*02b0*/  VIADD R20, R21.reuse, 0x20 ;  /* 0x0000002015147836 */ /* 0x040fe20000000000 */
[CC--:B------:R-:W-:Y:S01]  /*02c0*/  LEA.HI.SX32 R37, R21.reuse, R21.reuse, 0x1b ;  /* 0x0000001515257211 */ /* 0x0c0fe200078fdaff */
[C---:B------:R-:W-:Y:S02]  /*02d0*/  VIADD R22, R21.reuse, 0x40 ;  /* 0x0000004015167836 */ /* 0x040fe40000000000 */
[C---:B------:R-:W-:Y:S01]  /*02e0*/  VIADD R24, R21.reuse, 0x60 ;  /* 0x0000006015187836 */ /* 0x040fe20000000000 */
[-C--:B------:R-:W-:Y:S01]  /*02f0*/  LEA.HI.SX32 R20, R20, R21.reuse, 0x1b ;  /* 0x0000001514147211 */ /* 0x080fe200078fdaff */
[C---:B------:R-:W-:Y:S01]  /*0300*/  VIADD R18, R21.reuse, 0x80 ;  /* 0x0000008015127836 */ /* 0x040fe20000000000 */
[-C--:B------:R-:W-:Y:S01]  /*0310*/  LEA.HI.SX32 R22, R22, R21.reuse, 0x1b ;  /* 0x0000001516167211 */ /* 0x080fe200078fdaff */
[C---:B------:R-:W-:Y:S01]  /*0320*/  VIADD R34, R21.reuse, 0xe0 ;  /* 0x000000e015227836 */ /* 0x040fe20000000000 */
[-C--:B------:R-:W-:Y:S01]  /*0330*/  LEA.HI.SX32 R24, R24, R21.reuse, 0x1b ;  /* 0x0000001518187211 */ /* 0x080fe200078fdaff */
[----:B------:R-:W-:Y:S01]  /*0340*/  VIADD R26, R21, 0xa0 ;  /* 0x000000a0151a7836 */ /* 0x000fe20000000000 */
[----:B------:R-:W-:Y:S01]  /*0350*/  LEA R37, R37, UR4, 0x3 ;  /* 0x0000000425257c11 */ /* 0x000fe2000f8e18ff */
[----:B------:R-:W-:Y:S01]  /*0360*/  VIADD R30, R21, 0xc0 ;  /* 0x000000c0151e7836 */ /* 0x000fe20000000000 */
[----:B------:R-:W-:Y:S01]  /*0370*/  LEA.HI.SX32 R18, R18, R21, 0x1b ;  /* 0x0000001512127211 */ /* 0x000fe200078fdaff */
[----:B------:R-:W-:Y:S01]  /*0380*/  IMAD R0, R0, 0x7, R21 ;  /* 0x0000000700007824 */ /* 0x000fe200078e0215 */
[----:B------:R-:W-:-:S02]  /*0390*/  LEA R36, R20, UR4, 0x3 ;  /* 0x0000000414247c11 */ /* 0x000fc4000f8e18ff */
[-C--:B------:R-:W-:Y:S01]  /*03a0*/  LEA.HI.SX32 R25, R34, R21.reuse, 0x1b ;  /* 0x0000001522197211 */ /* 0x080fe200078fdaff */
[----:B------:R-:W-:Y:S01]  /*03b0*/  VIADD R19, R0, 0x1 ;  /* 0x0000000100137836 */ /* 0x000fe20000000000 */
[----:B------:R-:W-:Y:S01]  /*03c0*/  LEA R35, R22, UR4, 0x3 ;  /* 0x0000000416237c11 */ /* 0x000fe2000f8e18ff */
[----:B------:R-:W-:Y:S01]  /*03d0*/  VIADD R23, R0, 0x3 ;  /* 0x0000000300177836 */ /* 0x000fe20000000000 */
[----:B------:R-:W-:Y:S01]  /*03e0*/  LEA R34, R24, UR4, 0x3 ;  /* 0x0000000418227c11 */ /* 0x000fe2000f8e18ff */
[----:B------:R-:W-:Y:S01]  /*03f0*/  VIADD R31, R0, 0x4 ;  /* 0x00000004001f7836 */ /* 0x000fe20000000000 */
[-C--:B------:R-:W-:Y:S01]  /*0400*/  LEA.HI.SX32 R26, R26, R21.reuse, 0x1b ;  /* 0x000000151a1a7211 */ /* 0x080fe200078fdaff */
[----:B------:R-:W-:Y:S01]  /*0410*/  VIADD R39, R0, 0x5 ;  /* 0x0000000500277836 */ /* 0x000fe20000000000 */
[----:B------:R-:W-:Y:S01]  /*0420*/  LEA.HI.SX32 R30, R30, R21, 0x1b ;  /* 0x000000151e1e7211 */ /* 0x000fe200078fdaff */
[----:B------:R-:W-:Y:S01]  /*0430*/  VIADD R21, R0, 0x2 ;  /* 0x0000000200157836 */ /* 0x000fe20000000000 */
[----:B------:R-:W-:Y:S01]  /*0440*/  LEA R33, R18, UR4, 0x3 ;  /* 0x0000000412217c11 */ /* 0x000fe2000f8e18ff */
[----:B------:R-:W-:Y:S01]  /*0450*/  VIADD R41, R0, 0x6 ;  /* 0x0000000600297836 */ /* 0x000fe20000000000 */
[----:B------:R-:W-:-:S02]  /*0460*/  LEA R27, R26, UR4, 0x3 ;  /* 0x000000041a1b7c11 */ /* 0x000fc4000f8e18ff */
[----:B------:R-:W-:Y:S02]  /*0470*/  LEA.HI.SX32 R24, R0, R0, 0x1b ;  /* 0x0000000000187211 */ /* 0x000fe400078fdaff */
[----:B------:R-:W-:Y:S02]  /*0480*/  LEA R26, R30, UR4, 0x3 ;  /* 0x000000041e1a7c11 */ /* 0x000fe4000f8e18ff */
[----:B------:R-:W-:Y:S02]  /*0490*/  LEA R25, R25, UR4, 0x3 ;  /* 0x0000000419197c11 */ /* 0x000fe4000f8e18ff */
[----:B------:R-:W-:Y:S01]  /*04a0*/  LEA R24, R24, UR4, 0x3 ;  /* 0x0000000418187c11 */ /* 0x000fe2000f8e18ff */
[----:B--2---:R0:W-:Y:S04]  /*04b0*/  STS.64 [R37], R16 ;  /* 0x0000001025007388 */ /* 0x0041e80000000a00 */
[----:B---3--:R-:W-:Y:S01]  /*04c0*/  STS.64 [R36+0x100], R14 ;  /* 0x0001000e24007388 */ /* 0x008fe20000000a00 */
[----:B0-----:R-:W-:-:S03]  /*04d0*/  VIADD R17, R0, 0x7 ;  /* 0x0000000700117836 */ /* 0x001fc60000000000 */
[----:B----4-:R0:W-:Y:S02]  /*04e0*/  STS.64 [R35+0x200], R6 ;  /* 0x0002000623007388 */ /* 0x0101e40000000a00 */
[-C--:B------:R-:W-:Y:S02]  /*04f0*/  LEA.HI.SX32 R17, R17, R0.reuse, 0x1b ;  /* 0x0000000011117211 */ /* 0x080fe400078fdaff */
[----:B-----5:R1:W-:Y:S01]  /*0500*/  STS.64 [R34+0x300], R4 ;  /* 0x0003000422007388 */ /* 0x0203e20000000a00 */
[-C--:B0-----:R-:W-:Y:S02]  /*0510*/  LEA.HI.SX32 R7, R19, R0.reuse, 0x1b ;  /* 0x0000000013077211 */ /* 0x081fe400078fdaff */
[----:B------:R-:W-:Y:S01]  /*0520*/  LEA.HI.SX32 R6, R21, R0, 0x1b ;  /* 0x0000000015067211 */ /* 0x000fe200078fdaff */
[----:B------:R0:W-:Y:S01]  /*0530*/  STS.64 [R33+0x400], R2 ;  /* 0x0004000221007388 */ /* 0x0001e20000000a00 */
[----:B------:R-:W-:Y:S02]  /*0540*/  LEA R7, R7, UR4, 0x3 ;  /* 0x0000000407077c11 */ /* 0x000fe4000f8e18ff */
[----:B------:R-:W-:-:S02]  /*0550*/  LEA R6, R6, UR4, 0x3 ;  /* 0x0000000406067c11 */ /* 0x000fc4000f8e18ff */
[-C--:B-1----:R-:W-:Y:S02]  /*0560*/  LEA.HI.SX32 R5, R23, R0.reuse, 0x1b ;  /* 0x0000000017057211 */ /* 0x082fe400078fdaff */
[-C--:B------:R-:W-:Y:S01]  /*0570*/  LEA.HI.SX32 R4, R31, R0.reuse, 0x1b ;  /* 0x000000001f047211 */ /* 0x080fe200078fdaff */
[----:B------:R-:W-:Y:S01]  /*0580*/  STS.64 [R27+0x500], R12 ;  /* 0x0005000c1b007388 */ /* 0x000fe20000000a00 */
[----:B------:R-:W-:Y:S02]  /*0590*/  LEA R5, R5, UR4, 0x3 ;  /* 0x0000000405057c11 */ /* 0x000fe4000f8e18ff */
[----:B------:R-:W-:Y:S02]  /*05a0*/  LEA R4, R4, UR4, 0x3 ;  /* 0x0000000404047c11 */ /* 0x000fe4000f8e18ff */
[-C--:B0-----:R-:W-:Y:S02]  /*05b0*/  LEA.HI.SX32 R3, R39, R0.reuse, 0x1b ;  /* 0x0000000027037211 */ /* 0x081fe400078fdaff */
[----:B------:R-:W-:Y:S01]  /*05c0*/  LEA.HI.SX32 R2, R41, R0, 0x1b ;  /* 0x0000000029027211 */ /* 0x000fe200078fdaff */
[----:B------:R-:W-:Y:S01]  /*05d0*/  STS.64 [R26+0x600], R8 ;  /* 0x000600081a007388 */ /* 0x000fe20000000a00 */
[----:B------:R-:W-:-:S02]  /*05e0*/  LEA R3, R3, UR4, 0x3 ;  /* 0x0000000403037c11 */ /* 0x000fc4000f8e18ff */
[----:B------:R-:W-:Y:S02]  /*05f0*/  LEA R2, R2, UR4, 0x3 ;  /* 0x0000000402027c11 */ /* 0x000fe4000f8e18ff */
[----:B------:R-:W-:Y:S01]  /*0600*/  LEA R0, R17, UR4, 0x3 ;  /* 0x0000000411007c11 */ /* 0x000fe2000f8e18ff */
[----:B------:R-:W-:Y:S01]  /*0610*/  STS.64 [R25+0x700], R10 ;  /* 0x0007000a19007388 */ /* 0x000fe20000000a00 */
[----:B------:R-:W-:-:S03]  /*0620*/  NOP ;  /* 0x0000000000007918 */ /* 0x000fc60000000000 */
[----:B------:R-:W-:Y:S04]  /*0630*/  LDS.64 R8, [R24] ;  /* 0x0000000018087984 */ /* 0x000fe80000000a00 */
[----:B------:R-:W0:Y:S04]  /*0640*/  LDS.64 R10, [R7+0x8] ;  /* 0x00000800070a7984 */ /* 0x000e280000000a00 */
[----:B------:R-:W-:Y:S04]  /*0650*/  LDS.64 R12, [R6+0x10] ;  /* 0x00001000060c7984 */ /* 0x000fe80000000a00 */
[----:B------:R-:W1:Y:S04]  /*0660*/  LDS.64 R14, [R5+0x18] ;  /* 0x00001800050e7984 */ /* 0x000e680000000a00 */
[----:B------:R-:W-:Y:S04]  /*0670*/  LDS.64 R16, [R4+0x20] ;  /* 0x0000200004107984 */ /* 0x000fe80000000a00 */
[----:B------:R-:W2:Y:S04]  /*0680*/  LDS.64 R18, [R3+0x28] ;  /* 0x0000280003127984 */ /* 0x000ea80000000a00 */
[----:B------:R-:W-:Y:S04]  /*0690*/  LDS.64 R20, [R2+0x30] ;  /* 0x0000300002147984 */ /* 0x000fe80000000a00 */
[----:B------:R-:W3:Y:S01]  /*06a0*/  LDS.64 R22, [R0+0x38] ;  /* 0x0000380000167984 */ /* 0x000ee20000000a00 */
[----:B------:R-:W-:Y:S01]  /*06b0*/  BAR.SYNC.DEFER_BLOCKING 0x0 ;  /* 0x0000000000007b1d */ /* 0x000fe20000010000 */
[----:B0-----:R-:W-:-:S07]  /*06c0*/  IMAD.IADD R30, R10, 0x1, R11 ;  /* 0x000000010a1e7824 */ /* 0x001fce00078e020b */
[----:B------:R-:W-:Y:S01]  /*06d0*/  PREEXIT ;  /* 0x000000000000782d */ /* 0x000fe20000000000 */
[----:B------:R-:W-:Y:S02]  /*06e0*/  IMAD.IADD R31, R8, 0x1, R9 ;  /* 0x00000001081f7824 */ /* 0x000fe400078e0209 */
[----:B-1----:R-:W-:Y:S02]  /*06f0*/  IMAD.IADD R38, R14, 0x1, R15 ;  /* 0x000000010e267824 */ /* 0x002fe400078e020f */
[----:B------:R-:W-:Y:S01]  /*0700*/  IMAD.IADD R39, R12, 0x1, R13 ;  /* 0x000000010c277824 */ /* 0x000fe200078e020d */
[----:B------:R-:W-:Y:S01]  /*0710*/  ISETP.GE.AND P0, PT, R30, R31, PT ;  /* 0x0000001f1e00720c */ /* 0x000fe20003f06270 */
[----:B--2---:R-:W-:Y:S02]  /*0720*/  IMAD.IADD R30, R18, 0x1, R19 ;  /* 0x00000001121e7824 */ /* 0x004fe400078e0213 */
[----:B------:R-:W-:Y:S01]  /*0730*/  IMAD.IADD R31, R16, 0x1, R17 ;  /* 0x00000001101f7824 */ /* 0x000fe200078e0211 */
[----:B------:R-:W-:Y:S01]  /*0740*/  ISETP.GE.AND P1, PT, R38, R39, PT ;  /* 0x000000272600720c */ /* 0x000fe20003f26270 */
[----:B---3--:R-:W-:-:S02]  /*0750*/  IMAD.IADD R38, R22, 0x1, R23 ;  /* 0x0000000116267824 */ /* 0x008fc400078e0217 */
[----:B------:R-:W-:Y:S01]  /*0760*/  IMAD.IADD R39, R20, 0x1, R21 ;  /* 0x0000000114277824 */ /* 0x000fe200078e0215 */
[----:B------:R-:W-:Y:S02]  /*0770*/  ISETP.GE.AND P2, PT, R30, R31, PT ;  /* 0x0000001f1e00720c */ /* 0x000fe40003f46270 */
[----:B------:R-:W-:Y:S02]  /*0780*/  SEL R30, R9, R11, !P0 ;  /* 0x0000000b091e7207 */ /* 0x000fe40004000000 */
[----:B------:R-:W-:Y:S02]  /*0790*/  SEL R11, R11, R9, !P0 ;  /* 0x000000090b0b7207 */ /* 0x000fe40004000000 */
[----:B------:R-:W-:Y:S02]  /*07a0*/  SEL R9, R8, R10, !P0 ;  /* 0x0000000a08097207 */ /* 0x000fe40004000000 */
[----:B------:R-:W-:Y:S02]  /*07b0*/  SEL R10, R10, R8, !P0 ;  /* 0x000000080a0a7207 */ /* 0x000fe40004000000 */
[----:B------:R-:W-:Y:S01]  /*07c0*/  SEL R8, R13, R15, !P1 ;  /* 0x0000000f0d087207 */ /* 0x000fe20004800000 */
[----:B------:R-:W-:Y:S01]  /*07d0*/  IMAD.IADD R40, R30, 0x1, R9 ;  /* 0x000000011e287824 */ /* 0x000fe200078e0209 */
[----:B------:R-:W-:-:S02]  /*07e0*/  SEL R31, R15, R13, !P1 ;  /* 0x0000000d0f1f7207 */ /* 0x000fc40004800000 */
[----:B------:R-:W-:Y:S02]  /*07f0*/  SEL R13, R12, R14, !P1 ;  /* 0x0000000e0c0d7207 */ /* 0x000fe40004800000 */
[----:B------:R-:W-:Y:S02]  /*0800*/  SEL R14, R14, R12, !P1 ;  /* 0x0000000c0e0e7207 */ /* 0x000fe40004800000 */
[----:B------:R-:W-:Y:S02]  /*0810*/  SEL R12, R17, R19, !P2 ;  /* 0x00000013110c7207 */ /* 0x000fe40005000000 */
[----:B------:R-:W-:Y:S02]  /*0820*/  ISETP.GE.AND P3, PT, R38, R39, PT ;  /* 0x000000272600720c */ /* 0x000fe40003f66270 */
[----:B------:R-:W-:Y:S01]  /*0830*/  SEL R17, R19, R17, !P2 ;  /* 0x0000001113117207 */ /* 0x000fe20005000000 */
[----:B------:R-:W-:Y:S01]  /*0840*/  IMAD.IADD R19, R31, 0x1, R14 ;  /* 0x000000011f137824 */ /* 0x000fe200078e020e */
[----:B------:R-:W-:-:S02]  /*0850*/  SEL R15, R16, R18, !P2 ;  /* 0x00000012100f7207 */ /* 0x000fc40005000000 */
[----:B------:R-:W-:Y:S02]  /*0860*/  SEL R18, R18, R16, !P2 ;  /* 0x0000001012127207 */ /* 0x000fe40005000000 */
[----:B------:R-:W-:Y:S01]  /*0870*/  SEL R39, R23, R21, !P3 ;  /* 0x0000001517277207 */ /* 0x000fe20005800000 */
[----:B------:R-:W-:Y:S01]  /*0880*/  IMAD.IADD R42, R12, 0x1, R15 ;  /* 0x000000010c2a7824 */ /* 0x000fe200078e020f */
[----:B------:R-:W-:Y:S02]  /*0890*/  SEL R38, R22, R20, !P3 ;  /* 0x0000001416267207 */ /* 0x000fe40005800000 */
[----:B------:R-:W-:Y:S01]  /*08a0*/  SEL R16, R21, R23, !P3 ;  /* 0x0000001715107207 */ /* 0x000fe20005800000 */
[----:B------:R-:W-:Y:S01]  /*08b0*/  IMAD.IADD R21, R17, 0x1, R18 ;  /* 0x0000000111157824 */ /* 0x000fe200078e0212 */
[----:B------:R-:W-:Y:S01]  /*08c0*/  ISETP.GE.AND P0, PT, R19, R40, PT ;  /* 0x000000281300720c */ /* 0x000fe20003f06270 */
[----:B------:R-:W-:Y:S01]  /*08d0*/  IMAD.IADD R40, R8, 0x1, R13 ;  /* 0x0000000108287824 */ /* 0x000fe200078e020d */
[----:B------:R-:W-:Y:S01]  /*08e0*/  SEL R19, R20, R22, !P3 ;  /* 0x0000001614137207 */ /* 0x000fe20005800000 */
[----:B------:R-:W-:Y:S01]  /*08f0*/  IMAD.IADD R23, R39, 0x1, R38 ;  /* 0x0000000127177824 */ /* 0x000fe200078e0226 */
[----:B------:R-:W-:-:S02]  /*0900*/  SEL R20, R30, R31, !P0 ;  /* 0x0000001f1e147207 */ /* 0x000fc40004000000 */
[----:B------:R-:W-:Y:S02]  /*0910*/  ISETP.GE.AND P1, PT, R21, R40, PT ;  /* 0x000000281500720c */ /* 0x000fe40003f26270 */
[----:B------:R-:W-:Y:S02]  /*0920*/  ISETP.GE.AND P2, PT, R23, R42, PT ;  /* 0x0000002a1700720c */ /* 0x000fe40003f46270 */
[----:B------:R-:W-:Y:S01]  /*0930*/  SEL R30, R31, R30, !P0 ;  /* 0x0000001e1f1e7207 */ /* 0x000fe20004000000 */
[----:B------:R-:W-:Y:S01]  /*0940*/  IMAD.IADD R31, R11, 0x1, R10 ;  /* 0x000000010b1f7824 */ /* 0x000fe200078e020a */
[----:B------:R-:W-:Y:S02]  /*0950*/  SEL R21, R9, R14, !P0 ;  /* 0x0000000e09157207 */ /* 0x000fe40004000000 */
[----:B------:R-:W-:Y:S02]  /*0960*/  SEL R23, R14, R9, !P0 ;  /* 0x000000090e177207 */ /* 0x000fe40004000000 */
[----:B------:R-:W-:Y:S01]  /*0970*/  SEL R9, R8, R17, !P1 ;  /* 0x0000001108097207 */ /* 0x000fe20004800000 */
[----:B------:R-:W-:Y:S01]  /*0980*/  IMAD.IADD R40, R20, 0x1, R21 ;  /* 0x0000000114287824 */ /* 0x000fe200078e0215 */
[----:B------:R-:W-:Y:S01]  /*0990*/  SEL R17, R17, R8, !P1 ;  /* 0x0000000811117207 */ /* 0x000fe20004800000 */
[----:B------:R-:W-:Y:S01]  /*09a0*/  IMAD.IADD R14, R30, 0x1, R23 ;  /* 0x000000011e0e7824 */ /* 0x000fe200078e0217 */
[----:B------:R-:W-:-:S02]  /*09b0*/  SEL R8, R13, R18, !P1 ;  /* 0x000000120d087207 */ /* 0x000fc40004800000 */
[----:B------:R-:W-:Y:S02]  /*09c0*/  SEL R22, R18, R13, !P1 ;  /* 0x0000000d12167207 */ /* 0x000fe40004800000 */
        /* <DEDUP_REMOVED lines=8> */
[----:B------:R-:W-:Y:S01]  /*0a50*/  ISETP.GE.AND P1, PT, R39, R40, PT ;  /* 0x000000282700720c */ /* 0x000fe20003f26270 */
[----:B------:R-:W-:-:S02]  /*0a60*/  IMAD.IADD R14, R18, 0x1, R15 ;  /* 0x00000001120e7824 */ /* 0x000fc400078e020f */
[----:B------:R-:W-:-:S03]  /*0a70*/  IMAD.IADD R39, R13, 0x1, R12 ;  /* 0x000000010d277824 */ /* 0x000fc600078e020c */
[----:B------:R-:W-:Y:S02]  /*0a80*/  ISETP.GE.AND P2, PT, R14, R31, PT ;  /* 0x0000001f0e00720c */ /* 0x000fe40003f46270 */
[----:B------:R-:W-:Y:S02]  /*0a90*/  SEL R14, R11, R30, !P0 ;  /* 0x0000001e0b0e7207 */ /* 0x000fe40004000000 */
[----:B------:R-:W-:Y:S02]  /*0aa0*/  SEL R11, R30, R11, !P0 ;  /* 0x0000000b1e0b7207 */ /* 0x000fe40004000000 */
[----:B------:R-:W-:Y:S02]  /*0ab0*/  SEL R31, R10, R23, !P0 ;  /* 0x000000170a1f7207 */ /* 0x000fe40004000000 */
[----:B------:R-:W-:Y:S02]  /*0ac0*/  SEL R30, R23, R10, !P0 ;  /* 0x0000000a171e7207 */ /* 0x000fe40004000000 */
[----:B------:R-:W-:-:S02]  /*0ad0*/  SEL R10, R20, R17, !P1 ;  /* 0x00000011140a7207 */ /* 0x000fc40004800000 */
[----:B------:R-:W-:Y:S02]  /*0ae0*/  SEL R23, R17, R20, !P1 ;  /* 0x0000001411177207 */ /* 0x000fe40004800000 */
[----:B------:R-:W-:Y:S02]  /*0af0*/  SEL R17, R21, R22, !P1 ;  /* 0x0000001615117207 */ /* 0x000fe40004800000 */
[----:B------:R-:W-:Y:S02]  /*0b00*/  SEL R22, R22, R21, !P1 ;  /* 0x0000001516167207 */ /* 0x000fe40004800000 */
[----:B------:R-:W-:Y:S01]  /*0b10*/  ISETP.GE.AND P3, PT, R38, R39, PT ;  /* 0x000000272600720c */ /* 0x000fe20003f66270 */
[----:B------:R-:W-:Y:S01]  /*0b20*/  IMAD.IADD R38, R14, 0x1, R31 ;  /* 0x000000010e267824 */ /* 0x000fe200078e021f */
[----:B------:R-:W-:Y:S02]  /*0b30*/  SEL R20, R9, R18, !P2 ;  /* 0x0000001209147207 */ /* 0x000fe40005000000 */
[----:B------:R-:W-:-:S02]  /*0b40*/  SEL R21, R18, R9, !P2 ;  /* 0x0000000912157207 */ /* 0x000fc40005000000 */
[----:B------:R-:W-:Y:S02]  /*0b50*/  SEL R9, R8, R15, !P2 ;  /* 0x0000000f08097207 */ /* 0x000fe40005000000 */
[----:B------:R-:W-:Y:S01]  /*0b60*/  SEL R18, R15, R8, !P2 ;  /* 0x000000080f127207 */ /* 0x000fe20005000000 */
[----:B------:R-:W-:Y:S01]  /*0b70*/  IMAD.IADD R15, R23, 0x1, R22 ;  /* 0x00000001170f7824 */ /* 0x000fe200078e0216 */
[----:B------:R-:W-:Y:S01]  /*0b80*/  SEL R8, R13, R16, !P3 ;  /* 0x000000100d087207 */ /* 0x000fe20005800000 */
[----:B------:R-:W-:Y:S01]  /*0b90*/  IMAD.IADD R40, R20, 0x1, R9 ;  /* 0x0000000114287824 */ /* 0x000fe200078e0209 */
[----:B------:R-:W-:Y:S01]  /*0ba0*/  SEL R39, R16, R13, !P3 ;  /* 0x0000000d10277207 */ /* 0x000fe20005800000 */
[----:B------:R-:W-:Y:S01]  /*0bb0*/  IMAD.IADD R13, R21, 0x1, R18 ;  /* 0x00000001150d7824 */ /* 0x000fe200078e0212 */
[----:B------:R-:W-:Y:S02]  /*0bc0*/  SEL R16, R19, R12, !P3 ;  /* 0x0000000c13107207 */ /* 0x000fe40005800000 */
[----:B------:R-:W-:Y:S01]  /*0bd0*/  ISETP.GE.AND P0, PT, R15, R38, PT ;  /* 0x000000260f00720c */ /* 0x000fe20003f06270 */
[----:B------:R-:W-:Y:S01]  /*0be0*/  IMAD.IADD R38, R10, 0x1, R17 ;  /* 0x000000010a267824 */ /* 0x000fe200078e0211 */
[----:B------:R-:W-:Y:S01]  /*0bf0*/  SEL R19, R12, R19, !P3 ;  /* 0x000000130c137207 */ /* 0x000fe20005800000 */
[----:B------:R-:W-:Y:S01]  /*0c00*/  IMAD.IADD R15, R39, 0x1, R16 ;  /* 0x00000001270f7824 */ /* 0x000fe200078e0210 */
[----:B------:R-:W-:-:S02]  /*0c10*/  SEL R12, R14, R23, !P0 ;  /* 0x000000170e0c7207 */ /* 0x000fc40004000000 */
[----:B------:R-:W-:Y:S02]  /*0c20*/  ISETP.GE.AND P1, PT, R13, R38, PT ;  /* 0x000000260d00720c */ /* 0x000fe40003f26270 */
[----:B------:R-:W-:Y:S02]  /*0c30*/  ISETP.GE.AND P2, PT, R15, R40, PT ;  /* 0x000000280f00720c */ /* 0x000fe40003f46270 */
        /* <DEDUP_REMOVED lines=8> */
[----:B------:R-:W-:Y:S02]  /*0cc0*/  SEL R21, R21, R10, !P1 ;  /* 0x0000000a15157207 */ /* 0x000fe40004800000 */
[----:B------:R-:W-:Y:S02]  /*0cd0*/  SEL R17, R20, R39, !P2 ;  /* 0x0000002714117207 */ /* 0x000fe40005000000 */
[----:B------:R-:W-:Y:S01]  /*0ce0*/  SEL R39, R39, R20, !P2 ;  /* 0x0000001427277207 */ /* 0x000fe20005000000 */
[----:B------:R-:W-:Y:S01]  /*0cf0*/  IMAD.IADD R20, R38, 0x1, R31 ;  /* 0x0000000126147824 */ /* 0x000fe200078e021f */
[----:B------:R-:W-:Y:S01]  /*0d00*/  SEL R18, R9, R16, !P2 ;  /* 0x0000001009127207 */ /* 0x000fe20005000000 */
[----:B------:R-:W-:Y:S01]  /*0d10*/  IMAD.IADD R40, R21, 0x1, R22 ;  /* 0x0000000115287824 */ /* 0x000fe200078e0216 */
[----:B------:R-:W-:Y:S01]  /*0d20*/  SEL R10, R16, R9, !P2 ;  /* 0x00000009100a7207 */ /* 0x000fe20005000000 */
[----:B------:R-:W-:Y:S01]  /*0d30*/  IMAD.IADD R16, R14, 0x1, R15 ;  /* 0x000000010e107824 */ /* 0x000fe200078e020f */
[----:B------:R-:W-:Y:S01]  /*0d40*/  ISETP.GE.AND P0, PT, R20, R23, PT ;  /* 0x000000171400720c */ /* 0x000fe20003f06270 */
[----:B------:R-:W-:Y:S01]  /*0d50*/  IMAD.IADD R20, R8, 0x1, R19 ;  /* 0x0000000108147824 */ /* 0x000fe200078e0213 */
[----:B------:R-:W-:Y:S01]  /*0d60*/  ISETP.GE.AND P1, PT, R40, R41, PT ;  /* 0x000000292800720c */ /* 0x000fe20003f26270 */
[----:B------:R-:W-:-:S02]  /*0d70*/  IMAD.IADD R23, R17, 0x1, R18 ;  /* 0x0000000111177824 */ /* 0x000fc400078e0212 */
[----:B------:R-:W-:Y:S01]  /*0d80*/  IMAD.IADD R9, R39, 0x1, R10 ;  /* 0x0000000127097824 */ /* 0x000fe200078e020a */
[----:B------:R-:W-:Y:S02]  /*0d90*/  SEL R41, R21, R12, !P1 ;  /* 0x0000000c15297207 */ /* 0x000fe40004800000 */
[----:B------:R-:W-:Y:S02]  /*0da0*/  ISETP.GE.AND P3, PT, R20, R23, PT ;  /* 0x000000171400720c */ /* 0x000fe40003f66270 */
[----:B------:R-:W-:Y:S02]  /*0db0*/  SEL R20, R12, R21, !P1 ;  /* 0x000000150c147207 */ /* 0x000fe40004800000 */
[----:B------:R-:W-:Y:S02]  /*0dc0*/  ISETP.GE.AND P2, PT, R9, R16, PT ;  /* 0x000000100900720c */ /* 0x000fe40003f46270 */
[----:B------:R-:W-:Y:S02]  /*0dd0*/  SEL R21, R13, R22, !P1 ;  /* 0x000000160d157207 */ /* 0x000fe40004800000 */
[----:B------:R-:W-:-:S02]  /*0de0*/  SEL R16, R11, R38, !P0 ;  /* 0x000000260b107207 */ /* 0x000fc40004000000 */
[----:B------:R-:W-:Y:S02]  /*0df0*/  SEL R23, R30, R31, !P0 ;  /* 0x0000001f1e177207 */ /* 0x000fe40004000000 */
[----:B------:R-:W-:Y:S01]  /*0e00*/  SEL R22, R22, R13, !P1 ;  /* 0x0000000d16167207 */ /* 0x000fe20004800000 */
[----:B------:R-:W-:Y:S01]  /*0e10*/  IMAD.IADD R13, R20, 0x1, R21 ;  /* 0x00000001140d7824 */ /* 0x000fe200078e0215 */
        /* <DEDUP_REMOVED lines=12> */
[----:B------:R-:W-:Y:S01]  /*0ee0*/  ISETP.GE.AND P0, PT, R11, R38, PT ;  /* 0x000000260b00720c */ /* 0x000fe20003f06270 */
[----:B------:R-:W-:Y:S01]  /*0ef0*/  IMAD.IADD R17, R15, 0x1, R14 ;  /* 0x000000010f117824 */ /* 0x000fe200078e020e */
[----:B------:R-:W-:Y:S01]  /*0f00*/  SEL R11, R18, R19, !P3 ;  /* 0x00000013120b7207 */ /* 0x000fe20005800000 */
[----:B------:R-:W-:Y:S01]  /*0f10*/  IMAD.IADD R38, R12, 0x1, R31 ;  /* 0x000000010c267824 */ /* 0x000fe200078e021f */
[----:B------:R-:W-:-:S02]  /*0f20*/  ISETP.GE.AND P1, PT, R8, R13, PT ;  /* 0x0000000d0800720c */ /* 0x000fc40003f26270 */
[----:B------:R-:W-:Y:S02]  /*0f30*/  SEL R8, R41, R16, !P0 ;  /* 0x0000001029087207 */ /* 0x000fe40004000000 */
[----:B------:R-:W-:Y:S02]  /*0f40*/  ISETP.GE.AND P2, PT, R17, R38, PT ;  /* 0x000000261100720c */ /* 0x000fe40003f46270 */
[----:B------:R-:W-:Y:S02]  /*0f50*/  SEL R17, R16, R41, !P0 ;  /* 0x0000002910117207 */ /* 0x000fe40004000000 */
[----:B------:R-:W-:Y:S02]  /*0f60*/  SEL R16, R20, R39, !P1 ;  /* 0x0000002714107207 */ /* 0x000fe40004800000 */
        /* <DEDUP_REMOVED lines=19> */
[----:B------:R-:W-:Y:S02]  /*10a0*/  ISETP.GE.AND P3, PT, R14, R23, PT ;  /* 0x000000170e00720c */ /* 0x000fe40003f66270 */
[----:B------:R-:W-:Y:S02]  /*10b0*/  SEL R14, R38, R21, !P1 ;  /* 0x00000015260e7207 */ /* 0x000fe40004800000 */
[----:B------:R-:W-:Y:S02]  /*10c0*/  ISETP.GE.AND P2, PT, R12, R15, PT ;  /* 0x0000000f0c00720c */ /* 0x000fe40003f46270 */
[----:B------:R-:W-:Y:S02]  /*10d0*/  SEL R21, R21, R38, !P1 ;  /* 0x0000002615157207 */ /* 0x000fe40004800000 */
[----:B------:R-:W-:Y:S02]  /*10e0*/  SEL R12, R20, R17, !P1 ;  /* 0x00000011140c7207 */ /* 0x000fe40004800000 */
[----:B------:R-:W-:-:S02]  /*10f0*/  SEL R39, R9, R8, !P0 ;  /* 0x0000000809277207 */ /* 0x000fc40004000000 */
[----:B------:R-:W-:Y:S02]  /*1100*/  SEL R38, R30, R13, !P0 ;  /* 0x0000000d1e267207 */ /* 0x000fe40004000000 */
[----:B------:R-:W-:Y:S02]  /*1110*/  SEL R15, R17, R20, !P1 ;  /* 0x00000014110f7207 */ /* 0x000fe40004800000 */
[----:B------:R-:W-:Y:S01]  /*1120*/  SEL R23, R16, R43, !P2 ;  /* 0x0000002b10177207 */ /* 0x000fe20005000000 */
[----:B------:R-:W-:Y:S01]  /*1130*/  IMAD.IADD R31, R39, 0x1, R38 ;  /* 0x00000001271f7824 */ /* 0x000fe200078e0226 */
[----:B------:R-:W-:Y:S01]  /*1140*/  SEL R20, R43, R16, !P2 ;  /* 0x000000102b147207 */ /* 0x000fe20005000000 */
[----:B------:R-:W-:Y:S01]  /*1150*/  IMAD.IADD R16, R12, 0x1, R21 ;  /* 0x000000010c107824 */ /* 0x000fe200078e0215 */
[----:B------:R-:W-:Y:S02]  /*1160*/  SEL R17, R22, R41, !P2 ;  /* 0x0000002916117207 */ /* 0x000fe40005000000 */
[----:B------:R-:W-:Y:S01]  /*1170*/  SEL R22, R41, R22, !P2 ;  /* 0x0000001629167207 */ /* 0x000fe20005000000 */
[----:B------:R-:W-:Y:S01]  /*1180*/  IMAD.IADD R41, R15, 0x1, R14 ;  /* 0x000000010f297824 */ /* 0x000fe200078e020e */
[----:B------:R-:W-:Y:S01]  /*1190*/  ISETP.GE.AND P1, PT, R16, R31, PT ;  /* 0x0000001f1000720c */ /* 0x000fe20003f26270 */
[----:B------:R-:W-:Y:S01]  /*11a0*/  IMAD.IADD R40, R20, 0x1, R17 ;  /* 0x0000000114287824 */ /* 0x000fe200078e0211 */
[----:B------:R-:W-:-:S02]  /*11b0*/  SEL R16, R10, R19, !P3 ;  /* 0x000000130a107207 */ /* 0x000fc40005800000 */
[----:B------:R-:W-:Y:S02]  /*11c0*/  SEL R31, R11, R18, !P3 ;  /* 0x000000120b1f7207 */ /* 0x000fe40005800000 */
[----:B------:R-:W-:Y:S01]  /*11d0*/  ISETP.GE.AND P2, PT, R40, R41, PT ;  /* 0x000000292800720c */ /* 0x000fe20003f46270 */
[----:B------:R-:W-:Y:S01]  /*11e0*/  IMAD.IADD R41, R23, 0x1, R22 ;  /* 0x0000000117297824 */ /* 0x000fe200078e0216 */
[----:B------:R-:W-:Y:S01]  /*11f0*/  SEL R9, R8, R9, !P0 ;  /* 0x0000000908097207 */ /* 0x000fe20004000000 */
[----:B------:R-:W-:Y:S01]  /*1200*/  IMAD.IADD R40, R16, 0x1, R31 ;  /* 0x0000000110287824 */ /* 0x000fe200078e021f */
[----:B------:R-:W-:Y:S02]  /*1210*/  SEL R8, R13, R30, !P0 ;  /* 0x0000001e0d087207 */ /* 0x000fe40004000000 */
[----:B------:R-:W-:Y:S02]  /*1220*/  SEL R18, R18, R11, !P3 ;  /* 0x0000000b12127207 */ /* 0x000fe40005800000 */
[----:B------:R-:W-:-:S02]  /*1230*/  SEL R19, R19, R10, !P3 ;  /* 0x0000000a13137207 */ /* 0x000fc40005800000 */
[----:B------:R-:W-:Y:S02]  /*1240*/  SEL R13, R39, R12, !P1 ;  /* 0x0000000c270d7207 */ /* 0x000fe40004800000 */
[----:B------:R-:W-:Y:S02]  /*1250*/  SEL R11, R12, R39, !P1 ;  /* 0x000000270c0b7207 */ /* 0x000fe40004800000 */
[----:B------:R-:W-:Y:S02]  /*1260*/  SEL R12, R38, R21, !P1 ;  /* 0x00000015260c7207 */ /* 0x000fe40004800000 */
[----:B------:R-:W-:Y:S02]  /*1270*/  SEL R10, R21, R38, !P1 ;  /* 0x00000026150a7207 */ /* 0x000fe40004800000 */
[----:B------:R-:W-:Y:S01]  /*1280*/  ISETP.GE.AND P4, PT, R40, R41, PT ;  /* 0x000000292800720c */ /* 0x000fe20003f86270 */
[----:B------:R-:W-:Y:S01]  /*1290*/  IMAD.MOV.U32 R41, RZ, RZ, 0x2 ;  /* 0x00000002ff297424 */ /* 0x000fe200078e00ff */
[----:B------:R-:W-:-:S02]  /*12a0*/  SEL R21, R15, R20, !P2 ;  /* 0x000000140f157207 */ /* 0x000fc40005000000 */
[----:B------:R-:W-:Y:S02]  /*12b0*/  SEL R15, R20, R15, !P2 ;  /* 0x0000000f140f7207 */ /* 0x000fe40005000000 */
[----:B------:R-:W-:Y:S02]  /*12c0*/  SEL R20, R14, R17, !P2 ;  /* 0x000000110e147207 */ /* 0x000fe40005000000 */
[----:B------:R-:W-:Y:S02]  /*12d0*/  SEL R14, R17, R14, !P2 ;  /* 0x0000000e110e7207 */ /* 0x000fe40005000000 */
[----:B------:R-:W-:Y:S02]  /*12e0*/  SEL R17, R23, R16, !P4 ;  /* 0x0000001017117207 */ /* 0x000fe40006000000 */
[----:B------:R-:W-:Y:S02]  /*12f0*/  SEL R23, R16, R23, !P4 ;  /* 0x0000001710177207 */ /* 0x000fe40006000000 */
[----:B------:R-:W-:-:S02]  /*1300*/  SEL R16, R22, R31, !P4 ;  /* 0x0000001f16107207 */ /* 0x000fc40006000000 */
[----:B------:R-:W-:-:S07]  /*1310*/  SEL R22, R31, R22, !P4 ;  /* 0x000000161f167207 */ /* 0x000fce0006000000 */
.L_x_327:
[----:B------:R-:W-:Y:S01]  /*1320*/  IMAD.MOV R31, RZ, RZ, -R41 ;  /* 0x000000ffff1f7224 */ /* 0x000fe200078e0a29 */
[----:B0-----:R-:W0:Y:S01]  /*1330*/  S2UR UR5, SR_CgaCtaId ;  /* 0x00000000000579c3 */ /* 0x001e220000008800 */
[----:B------:R-:W-:-:S07]  /*1340*/  VIADD R39, R41, 0xffffffff ;  /* 0xffffffff29277836 */ /* 0x000fce0000000000 */
[----:B------:R-:W-:Y:S01]  /*1350*/  BAR.SYNC.DEFER_BLOCKING 0x0 ;  /* 0x0000000000007b1d */ /* 0x000fe20000010000 */
[----:B------:R-:W-:Y:S02]  /*1360*/  LOP3.LUT R30, R32, R31, RZ, 0xc0, !PT ;  /* 0x0000001f201e7212 */ /* 0x000fe400078ec0ff */
[----:B------:R-:W-:-:S03]  /*1370*/  LOP3.LUT R39, R39, R32, RZ, 0xc0, !PT ;  /* 0x0000002027277212 */ /* 0x000fc600078ec0ff */
[----:B------:R-:W-:Y:S01]  /*1380*/  UMOV UR4, 0x400 ;  /* 0x0000040000047882 */ /* 0x000fe20000000000 */
[----:B------:R-:W-:Y:S01]  /*1390*/  IMAD.SHL.U32 R30, R30, 0x8, RZ ;  /* 0x000000081e1e7824 */ /* 0x000fe200078e00ff */
[----:B------:R-:W-:Y:S01]  /*13a0*/  BSSY.RECONVERGENT B0, `(.L_x_308) ;  /* 0x0000028000007945 */ /* 0x000fe20003800200 */
[----:B------:R-:W-:-:S03]  /*13b0*/  IMAD.SHL.U32 R43, R39, 0x8, RZ ;  /* 0x00000008272b7824 */ /* 0x000fc600078e00ff */
[----:B------:R-:W-:Y:S02]  /*13c0*/  VIMNMX.U32 R30, PT, PT, R30, 0x800, PT ;  /* 0x000008001e1e7848 */ /* 0x000fe40003fe0000 */
[----:B------:R-:W-:-:S03]  /*13d0*/  VIMNMX.U32 R43, PT, PT, R43, 0x800, PT ;  /* 0x000008002b2b7848 */ /* 0x000fc60003fe0000 */
[----:B------:R-:W-:-:S05]  /*13e0*/  IMAD R38, R41, 0x4, R30 ;  /* 0x0000000429267824 */ /* 0x000fca00078e021e */
[----:B------:R-:W-:Y:S01]  /*13f0*/  VIMNMX.U32 R38, PT, PT, R38, 0x800, PT ;  /* 0x0000080026267848 */ /* 0x000fe20003fe0000 */
[----:B0-----:R-:W-:-:S03]  /*1400*/  ULEA UR4, UR5, UR4, 0x18 ;  /* 0x0000000405047291 */ /* 0x001fc6000f8ec0ff */
[----:B------:R-:W-:Y:S01]  /*1410*/  VIADDMNMX R42, R38, -R30, R43, PT ;  /* 0x8000001e262a7246 */ /* 0x000fe2000380012b */
[----:B------:R-:W-:Y:S02]  /*1420*/  IMAD R40, R41, 0x4, R38 ;  /* 0x0000000429287824 */ /* 0x000fe400078e0226 */
[----:B------:R-:W-:-:S03]  /*1430*/  LEA R31, R32, UR4, 0x6 ;  /* 0x00000004201f7c11 */ /* 0x000fc6000f8e30ff */
[----:B------:R-:W-:Y:S02]  /*1440*/  VIMNMX.U32 R39, PT, PT, R40, 0x800, PT ;  /* 0x0000080028277848 */ /* 0x000fe40003fe0000 */
[----:B------:R0:W-:Y:S03]  /*1450*/  STS.128 [R31], R8 ;  /* 0x000000081f007388 */ /* 0x0001e60000000c00 */
[----:B------:R-:W-:Y:S01]  /*1460*/  IMAD.IADD R40, R39, 0x1, -R38 ;  /* 0x0000000127287824 */ /* 0x000fe200078e0a26 */
[----:B------:R0:W-:Y:S04]  /*1470*/  STS.128 [R31+0x10], R12 ;  /* 0x0000100c1f007388 */ /* 0x0001e80000000c00 */
[C---:B------:R-:W-:Y:S01]  /*1480*/  ISETP.GE.AND P0, PT, R43.reuse, R40, PT ;  /* 0x000000282b00720c */ /* 0x040fe20003f06270 */
[----:B------:R-:W-:Y:S01]  /*1490*/  IMAD.IADD R40, R43, 0x1, -R40 ;  /* 0x000000012b287824 */ /* 0x000fe200078e0a28 */
[----:B------:R0:W-:Y:S04]  /*14a0*/  STS.128 [R31+0x20], R20 ;  /* 0x000020141f007388 */ /* 0x0001e80000000c00 */
[----:B------:R-:W-:Y:S01]  /*14b0*/  SEL R45, R40, RZ, P0 ;  /* 0x000000ff282d7207 */ /* 0x000fe20000000000 */
[----:B------:R0:W-:Y:S01]  /*14c0*/  STS.128 [R31+0x30], R16 ;  /* 0x000030101f007388 */ /* 0x0001e20000000c00 */
[----:B------:R-:W-:Y:S02]  /*14d0*/  BAR.SYNC.DEFER_BLOCKING 0x0 ;  /* 0x0000000000007b1d */ /* 0x000fe40000010000 */
[----:B------:R-:W-:-:S13]  /*14e0*/  ISETP.GE.AND P0, PT, R45, R42, PT ;  /* 0x0000002a2d00720c */ /* 0x000fda0003f06270 */
[----:B0-----:R-:W-:Y:S05]  /*14f0*/  @P0 BRA `(.L_x_309) ;  /* 0x0000000000480947 */ /* 0x001fea0003800000 */
[----:B------:R-:W-:-:S07]  /*1500*/  IMAD.IADD R14, R43, 0x1, R38 ;  /* 0x000000012b0e7824 */ /* 0x000fce00078e0226 */
.L_x_310:
[----:B------:R-:W-:-:S05]  /*1510*/  IMAD.IADD R8, R42, 0x1, -R45 ;  /* 0x000000012a087824 */ /* 0x000fca00078e0a2d */
[----:B------:R-:W-:-:S04]  /*1520*/  LEA.HI R8, R8, R8, RZ, 0x1 ;  /* 0x0000000808087211 */ /* 0x000fc800078f08ff */
[----:B------:R-:W-:-:S04]  /*1530*/  LEA.HI.SX32 R13, R8, R45, 0x1f ;  /* 0x0000002d080d7211 */ /* 0x000fc800078ffaff */
[----:B------:R-:W-:Y:S01]  /*1540*/  LOP3.LUT R9, RZ, R13, RZ, 0x33, !PT ;  /* 0x0000000dff097212 */ /* 0x000fe200078e33ff */
[----:B------:R-:W-:-:S04]  /*1550*/  IMAD.IADD R8, R30, 0x1, R13 ;  /* 0x000000011e087824 */ /* 0x000fc800078e020d */
[----:B------:R-:W-:Y:S01]  /*1560*/  IMAD.IADD R9, R14, 0x1, R9 ;  /* 0x000000010e097824 */ /* 0x000fe200078e0209 */
[----:B------:R-:W-:-:S04]  /*1570*/  LEA R8, R8, UR4, 0x3 ;  /* 0x0000000408087c11 */ /* 0x000fc8000f8e18ff */
[----:B------:R-:W-:Y:S02]  /*1580*/  LEA R10, R9, UR4, 0x3 ;  /* 0x00000004090a7c11 */ /* 0x000fe4000f8e18ff */
        /* <DEDUP_REMOVED lines=9> */
.L_x_309:
[----:B------:R-:W-:Y:S05]  /*1620*/  BSYNC.RECONVERGENT B0 ;  /* 0x0000000000007941 */ /* 0x000fea0003800200 */
.L_x_308:
[----:B------:R-:W-:Y:S01]  /*1630*/  IMAD.IADD R13, R30, 0x1, R45 ;  /* 0x000000011e0d7824 */ /* 0x000fe200078e022d */
[----:B------:R-:W-:Y:S01]  /*1640*/  IADD3 R12, PT, PT, -R45, R38, R43 ;  /* 0x000000262d0c7210 */ /* 0x000fe20007ffe12b */
[----:B------:R-:W-:Y:S01]  /*1650*/  BSSY.RECONVERGENT B0, `(.L_x_311) ;  /* 0x000000c000007945 */ /* 0x000fe20003800200 */
[----:B------:R-:W-:Y:S02]  /*1660*/  PLOP3.LUT P0, PT, PT, PT, PT, 0x8, 0x80 ;  /* 0x000000000080781c */ /* 0x000fe40003f0e170 */
[----:B------:R-:W-:Y:S02]  /*1670*/  LEA R14, R13, UR4, 0x3 ;  /* 0x000000040d0e7c11 */ /* 0x000fe4000f8e18ff */
[C---:B------:R-:W-:Y:S02]  /*1680*/  LEA R15, R12.reuse, UR4, 0x3 ;  /* 0x000000040c0f7c11 */ /* 0x040fe4000f8e18ff */
[----:B------:R-:W-:Y:S01]  /*1690*/  ISETP.GE.AND P1, PT, R12, R39, PT ;  /* 0x000000270c00720c */ /* 0x000fe20003f26270 */
[----:B------:R0:W1:Y:S04]  /*16a0*/  LDS.64 R18, [R14] ;  /* 0x000000000e127984 */ /* 0x0000680000000a00 */
[----:B------:R0:W2:Y:S08]  /*16b0*/  LDS.64 R30, [R15] ;  /* 0x000000000f1e7984 */ /* 0x0000b00000000a00 */
[----:B0-----:R-:W-:Y:S05]  /*16c0*/  @P1 BRA `(.L_x_312) ;  /* 0x0000000000101947 */ /* 0x001fea0003800000 */
[----:B------:R-:W-:-:S13]  /*16d0*/  ISETP.GE.AND P0, PT, R13, R38, PT ;  /* 0x000000260d00720c */ /* 0x000fda0003f06270 */
[----:B--2---:R-:W-:Y:S02]  /*16e0*/  @!P0 IMAD.IADD R8, R30, 0x1, R31 ;  /* 0x000000011e088824 */ /* 0x004fe400078e021f */
[----:B-1----:R-:W-:-:S05]  /*16f0*/  @!P0 IMAD.IADD R9, R18, 0x1, R19 ;  /* 0x0000000112098824 */ /* 0x002fca00078e0213 */
[----:B------:R-:W-:-:S13]  /*1700*/  ISETP.LT.OR P0, PT, R8, R9, P0 ;  /* 0x000000090800720c */ /* 0x000fda0000701670 */
.L_x_312:
[----:B------:R-:W-:Y:S05]  /*1710*/  BSYNC.RECONVERGENT B0 ;  /* 0x0000000000007941 */ /* 0x000fea0003800200 */
.L_x_311:
        /* <DEDUP_REMOVED lines=18> */
.L_x_314:
[----:B------:R-:W-:Y:S05]  /*1840*/  BSYNC.RECONVERGENT B0 ;  /* 0x0000000000007941 */ /* 0x000fea0003800200 */
.L_x_313:
[----:B------:R-:W-:Y:S01]  /*1850*/  @!P0 IMAD.MOV R12, RZ, RZ, R10 ;  /* 0x000000ffff0c8224 */ /* 0x000fe200078e020a */
[----:B------:R-:W-:Y:S01]  /*1860*/  BSSY.RECONVERGENT B0, `(.L_x_315) ;  /* 0x0000011000007945 */ /* 0x000fe20003800200 */
[----:B------:R-:W-:Y:S01]  /*1870*/  @P0 IMAD.MOV R13, RZ, RZ, R11 ;  /* 0x000000ffff0d0224 */ /* 0x000fe200078e020b */
[----:B-12---:R-:W-:Y:S01]  /*1880*/  SEL R11, R31, R19, P0 ;  /* 0x000000131f0b7207 */ /* 0x006fe20000000000 */
[C---:B------:R-:W-:Y:S01]  /*1890*/  VIADD R20, R12.reuse, 0x1 ;  /* 0x000000010c147836 */ /* 0x040fe20000000000 */
[C---:B------:R-:W-:Y:S01]  /*18a0*/  ISETP.GE.AND P1, PT, R12.reuse, R39, PT ;  /* 0x000000270c00720c */ /* 0x040fe20003f26270 */
        /* <DEDUP_REMOVED lines=12> */
.L_x_316:
[----:B------:R-:W-:Y:S05]  /*1970*/  BSYNC.RECONVERGENT B0 ;  /* 0x0000000000007941 */ /* 0x000fea0003800200 */
.L_x_315:
[----:B------:R-:W-:Y:S01]  /*1980*/  @!P0 IMAD.MOV R20, RZ, RZ, R12 ;  /* 0x000000ffff148224 */ /* 0x000fe200078e020c */
[----:B------:R-:W-:Y:S01]  /*1990*/  BSSY.RECONVERGENT B0, `(.L_x_317) ;  /* 0x0000011000007945 */ /* 0x000fe20003800200 */
[----:B------:R-:W-:Y:S01]  /*19a0*/  @P0 IMAD.MOV R21, RZ, RZ, R13 ;  /* 0x000000ffff150224 */ /* 0x000fe200078e020d */
[----:B-12---:R-:W-:Y:S01]  /*19b0*/  SEL R13, R31, R19, P0 ;  /* 0x000000131f0d7207 */ /* 0x006fe20000000000 */
[C---:B------:R-:W-:Y:S01]  /*19c0*/  VIADD R16, R20.reuse, 0x1 ;  /* 0x0000000114107836 */ /* 0x040fe20000000000 */
[C---:B------:R-:W-:Y:S01]  /*19d0*/  ISETP.GE.AND P1, PT, R20.reuse, R39, PT ;  /* 0x000000271400720c */ /* 0x040fe20003f26270 */
[C---:B------:R-:W-:Y:S01]  /*19e0*/  VIADD R17, R21.reuse, 0x1 ;  /* 0x0000000115117836 */ /* 0x040fe20000000000 */
[----:B0-----:R-:W-:Y:S02]  /*19f0*/  @!P0 LEA R14, R21, UR4, 0x3 ;  /* 0x00000004150e8c11 */ /* 0x001fe4000f8e18ff */
        /* <DEDUP_REMOVED lines=10> */
.L_x_318:
[----:B------:R-:W-:Y:S05]  /*1aa0*/  BSYNC.RECONVERGENT B0 ;  /* 0x0000000000007941 */ /* 0x000fea0003800200 */
.L_x_317:
[----:B------:R-:W-:Y:S01]  /*1ab0*/  @!P0 IMAD.MOV R16, RZ, RZ, R20 ;  /* 0x000000ffff108224 */ /* 0x000fe200078e0214 */
[----:B------:R-:W-:Y:S01]  /*1ac0*/  BSSY.RECONVERGENT B0, `(.L_x_319) ;  /* 0x0000011000007945 */ /* 0x000fe20003800200 */
[----:B------:R-:W-:Y:S01]  /*1ad0*/  @P0 IMAD.MOV R17, RZ, RZ, R21 ;  /* 0x000000ffff110224 */ /* 0x000fe200078e0215 */
[----:B012---:R-:W-:Y:S01]  /*1ae0*/  SEL R15, R31, R19, P0 ;  /* 0x000000131f0f7207 */ /* 0x007fe20000000000 */
        /* <DEDUP_REMOVED lines=14> */
.L_x_320:
[----:B------:R-:W-:Y:S05]  /*1bd0*/  BSYNC.RECONVERGENT B0 ;  /* 0x0000000000007941 */ /* 0x000fea0003800200 */
.L_x_319:
        /* <DEDUP_REMOVED lines=18> */
.L_x_322:
[----:B------:R-:W-:Y:S05]  /*1d00*/  BSYNC.RECONVERGENT B0 ;  /* 0x0000000000007941 */ /* 0x000fea0003800200 */
.L_x_321:
[----:B------:R-:W-:Y:S01]  /*1d10*/  @!P0 IMAD.MOV R16, RZ, RZ, R22 ;  /* 0x000000ffff108224 */ /* 0x000fe200078e0216 */
[----:B------:R-:W-:Y:S01]  /*1d20*/  BSSY.RECONVERGENT B0, `(.L_x_323) ;  /* 0x000000f000007945 */ /* 0x000fe20003800200 */
[----:B------:R-:W-:Y:S01]  /*1d30*/  @P0 IMAD.MOV R17, RZ, RZ, R23 ;  /* 0x000000ffff110224 */ /* 0x000fe200078e0217 */
[----:B-12---:R-:W-:Y:S02]  /*1d40*/  SEL R23, R31, R19, P0 ;  /* 0x000000131f177207 */ /* 0x006fe40000000000 */
[C---:B------:R-:W-:Y:S02]  /*1d50*/  ISETP.GE.AND P1, PT, R16.reuse, R39, PT ;  /* 0x000000271000720c */ /* 0x040fe40003f26270 */
        /* <DEDUP_REMOVED lines=11> */
.L_x_324:
[----:B------:R-:W-:Y:S05]  /*1e10*/  BSYNC.RECONVERGENT B0 ;  /* 0x0000000000007941 */ /* 0x000fea0003800200 */
.L_x_323:
[----:B0-----:R-:W-:Y:S01]  /*1e20*/  VIADD R40, R16, 0x1 ;  /* 0x0000000110287836 */ /* 0x001fe20000000000 */
[----:B------:R-:W-:Y:S01]  /*1e30*/  BSSY.RECONVERGENT B0, `(.L_x_325) ;  /* 0x0000011000007945 */ /* 0x000fe20003800200 */
[----:B------:R-:W-:Y:S01]  /*1e40*/  @!P0 IMAD.MOV R40, RZ, RZ, R16 ;  /* 0x000000ffff288224 */ /* 0x000fe200078e0210 */
[----:B-12---:R-:W-:Y:S01]  /*1e50*/  SEL R16, R30, R18, P0 ;  /* 0x000000121e107207 */ /* 0x006fe20000000000 */
[----:B------:R-:W-:Y:S02]  /*1e60*/  VIADD R43, R17, 0x1 ;  /* 0x00000001112b7836 */ /* 0x000fe40000000000 */
[----:B------:R-:W-:Y:S01]  /*1e70*/  @P0 IMAD.MOV R43, RZ, RZ, R17 ;  /* 0x000000ffff2b0224 */ /* 0x000fe200078e0211 */
[C---:B------:R-:W-:Y:S02]  /*1e80*/  ISETP.GE.AND P1, PT, R40.reuse, R39, PT ;  /* 0x000000272800720c */ /* 0x040fe40003f26270 */
[----:B------:R-:W-:Y:S02]  /*1e90*/  @P0 LEA R44, R40, UR4, 0x3 ;  /* 0x00000004282c0c11 */ /* 0x000fe4000f8e18ff */
[----:B------:R-:W-:-:S02]  /*1ea0*/  @!P0 LEA R42, R43, UR4, 0x3 ;  /* 0x000000042b2a8c11 */ /* 0x000fc4000f8e18ff */
[----:B------:R-:W-:Y:S02]  /*1eb0*/  SEL R17, R31, R19, P0 ;  /* 0x000000131f117207 */ /* 0x000fe40000000000 */
[----:B------:R0:W1:Y:S04]  /*1ec0*/  @P0 LDS.64 R30, [R44] ;  /* 0x000000002c1e0984 */ /* 0x0000680000000a00 */
[----:B------:R0:W2:Y:S01]  /*1ed0*/  @!P0 LDS.64 R18, [R42] ;  /* 0x000000002a128984 */ /* 0x0000a20000000a00 */
[----:B------:R-:W-:Y:S01]  /*1ee0*/  PLOP3.LUT P0, PT, PT, PT, PT, 0x8, 0x80 ;  /* 0x000000000080781c */ /* 0x000fe20003f0e170 */
[----:B------:R-:W-:-:S12]  /*1ef0*/  @P1 BRA `(.L_x_326) ;  /* 0x0000000000101947 */ /* 0x000fd80003800000 */
[----:B------:R-:W-:-:S13]  /*1f00*/  ISETP.GE.AND P0, PT, R43, R38, PT ;  /* 0x000000262b00720c */ /* 0x000fda0003f06270 */
[----:B-1----:R-:W-:Y:S02]  /*1f10*/  @!P0 IMAD.IADD R38, R31, 0x1, R30 ;  /* 0x000000011f268824 */ /* 0x002fe400078e021e */
[----:B--2---:R-:W-:-:S05]  /*1f20*/  @!P0 IMAD.IADD R39, R19, 0x1, R18 ;  /* 0x0000000113278824 */ /* 0x004fca00078e0212 */
[----:B------:R-:W-:-:S13]  /*1f30*/  ISETP.LT.OR P0, PT, R38, R39, P0 ;  /* 0x000000272600720c */ /* 0x000fda0000701670 */
.L_x_326:
[----:B------:R-:W-:Y:S05]  /*1f40*/  BSYNC.RECONVERGENT B0 ;  /* 0x0000000000007941 */ /* 0x000fea0003800200 */
.L_x_325:
[C---:B------:R-:W-:Y:S01]  /*1f50*/  ISETP.GE.U32.AND P1, PT, R41.reuse, 0x81, PT ;  /* 0x000000812900780c */ /* 0x040fe20003f26070 */
[----:B------:R-:W-:Y:S01]  /*1f60*/  IMAD.SHL.U32 R41, R41, 0x2, RZ ;  /* 0x0000000229297824 */ /* 0x000fe200078e00ff */
[----:B-12---:R-:W-:Y:S02]  /*1f70*/  SEL R19, R31, R19, P0 ;  /* 0x000000131f137207 */ /* 0x006fe40000000000 */
[----:B------:R-:W-:-:S09]  /*1f80*/  SEL R18, R30, R18, P0 ;  /* 0x000000121e127207 */ /* 0x000fd20000000000 */
[----:B------:R-:W-:Y:S05]  /*1f90*/  @!P1 BRA `(.L_x_327) ;  /* 0xfffffff000e09947 */ /* 0x000fea000383ffff */
[----:B------:R-:W1:Y:S02]  /*1fa0*/  LDCU.U8 UR4, c[0x0][0x380] ;  /* 0x00007000ff0477ac */ /* 0x000e640008000000 */
[----:B-1----:R-:W-:-:S04]  /*1fb0*/  UPRMT UR4, UR4, 0x8880, URZ ;  /* 0x0000888004047896 */ /* 0x002fc800080000ff */
[----:B------:R-:W-:Y:S01]  /*1fc0*/  UISETP.NE.AND UP0, UPT, UR4, URZ, UPT ;  /* 0x000000ff0400728c */ /* 0x000fe2000bf05270 */
[----:B------:R-:W-:Y:S08]  /*1fd0*/  BAR.SYNC.DEFER_BLOCKING 0x0 ;  /* 0x0000000000007b1d */ /* 0x000ff00000010000 */
[----:B------:R-:W-:Y:S05]  /*1fe0*/  BRA.U !UP0, `(.L_x_328) ;  /* 0x0000000108b47547 */ /* 0x000fea000b800000 */
[----:B------:R-:W1:Y:S01]  /*1ff0*/  S2R R29, SR_TID.X ;  /* 0x00000000001d7919 */ /* 0x000e620000002100 */
[----:B------:R-:W2:Y:S01]  /*2000*/  LDCU.64 UR4, c[0x0][0x398] ;  /* 0x00007300ff0477ac */ /* 0x000ea20008000a00 */
[----:B------:R-:W3:Y:S01]  /*2010*/  S2R R28, SR_CTAID.X ;  /* 0x00000000001c7919 */ /* 0x000ee20000002500 */
[----:B------:R-:W-:Y:S04]  /*2020*/  STS.64 [R24], R8 ;  /* 0x0000000818007388 */ /* 0x000fe80000000a00 */
[----:B------:R-:W-:Y:S04]  /*2030*/  STS.64 [R7+0x8], R10 ;  /* 0x0000080a07007388 */ /* 0x000fe80000000a00 */
[----:B------:R-:W-:Y:S04]  /*2040*/  STS.64 [R6+0x10], R12 ;  /* 0x0000100c06007388 */ /* 0x000fe80000000a00 */
[----:B------:R-:W-:Y:S04]  /*2050*/  STS.64 [R5+0x18], R14 ;  /* 0x0000180e05007388 */ /* 0x000fe80000000a00 */
[----:B------:R-:W-:Y:S04]  /*2060*/  STS.64 [R4+0x20], R20 ;  /* 0x0000201404007388 */ /* 0x000fe80000000a00 */
[----:B------:R-:W-:Y:S04]  /*2070*/  STS.64 [R3+0x28], R22 ;  /* 0x0000281603007388 */ /* 0x000fe80000000a00 */
[----:B------:R-:W-:Y:S04]  /*2080*/  STS.64 [R2+0x30], R16 ;  /* 0x0000301002007388 */ /* 0x000fe80000000a00 */
[----:B------:R1:W-:Y:S01]  /*2090*/  STS.64 [R0+0x38], R18 ;  /* 0x0000381200007388 */ /* 0x0003e20000000a00 */
[----:B------:R-:W-:-:S03]  /*20a0*/  NOP ;  /* 0x0000000000007918 */ /* 0x000fc60000000000 */
[----:B------:R-:W4:Y:S04]  /*20b0*/  LDS.64 R30, [R37] ;  /* 0x00000000251e7984 */ /* 0x000f280000000a00 */
[----:B------:R-:W5:Y:S01]  /*20c0*/  LDS.64 R38, [R36+0x100] ;  /* 0x0001000024267984 */ /* 0x000f620000000a00 */
[----:B-1----:R-:W-:Y:S02]  /*20d0*/  IMAD.SHL.U32 R0, R29, 0x8, RZ ;  /* 0x000000081d007824 */ /* 0x002fe400078e00ff */
[----:B---3--:R-:W-:Y:S01]  /*20e0*/  IMAD.WIDE.U32 R28, R28, 0x800, RZ ;  /* 0x000008001c1c7825 */ /* 0x008fe200078e00ff */
[----:B------:R-:W1:Y:S02]  /*20f0*/  LDS.64 R8, [R35+0x200] ;  /* 0x0002000023087984 */ /* 0x000e640000000a00 */
[----:B------:R-:W-:-:S02]  /*2100*/  LOP3.LUT R3, R0, 0x1f00, RZ, 0xc0, !PT ;  /* 0x00001f0000037812 */ /* 0x000fc400078ec0ff */
[----:B------:R-:W3:Y:S01]  /*2110*/  LDS.64 R10, [R34+0x300] ;  /* 0x00030000220a7984 */ /* 0x000ee20000000a00 */
[----:B------:R-:W-:-:S03]  /*2120*/  LOP3.LUT R0, R28, 0x1f, R32, 0xf8, !PT ;  /* 0x0000001f1c007812 */ /* 0x000fc600078ef820 */
[----:B------:R-:W0:Y:S01]  /*2130*/  LDS.64 R6, [R33+0x400] ;  /* 0x0004000021067984 */ /* 0x000e220000000a00 */
[----:B------:R-:W-:-:S03]  /*2140*/  IADD3 R0, P0, PT, R3, R0, RZ ;  /* 0x0000000003007210 */ /* 0x000fc60007f1e0ff */
[----:B------:R-:W0:Y:S02]  /*2150*/  LDS.64 R12, [R27+0x500] ;  /* 0x000500001b0c7984 */ /* 0x000e240000000a00 */
[----:B------:R-:W-:Y:S01]  /*2160*/  IMAD.X R29, RZ, RZ, R29, P0 ;  /* 0x000000ffff1d7224 */ /* 0x000fe200000e061d */
[C---:B--2---:R-:W-:Y:S01]  /*2170*/  LEA R2, P0, R0.reuse, UR4, 0x3 ;  /* 0x0000000400027c11 */ /* 0x044fe2000f8018ff */
[----:B------:R-:W2:Y:S03]  /*2180*/  LDS.64 R4, [R26+0x600] ;  /* 0x000600001a047984 */ /* 0x000ea60000000a00 */
[----:B------:R-:W-:Y:S01]  /*2190*/  LEA.HI.X R3, R0, UR5, R29, 0x3, P0 ;  /* 0x0000000500037c11 */ /* 0x000fe200080f1c1d */
[----:B------:R-:W2:Y:S04]  /*21a0*/  LDS.64 R24, [R25+0x700] ;  /* 0x0007000019187984 */ /* 0x000ea80000000a00 */
[----:B----4-:R-:W-:Y:S04]  /*21b0*/  STG.E desc[UR6][R2.64], R30 ;  /* 0x0000001e02007986 */ /* 0x010fe8000c101906 */
[----:B------:R-:W-:Y:S04]  /*21c0*/  STG.E desc[UR6][R2.64+0x4], R31 ;  /* 0x0000041f02007986 */ /* 0x000fe8000c101906 */
[----:B-----5:R-:W-:Y:S04]  /*21d0*/  STG.E desc[UR6][R2.64+0x100], R38 ;  /* 0x0001002602007986 */ /* 0x020fe8000c101906 */
[----:B------:R-:W-:Y:S04]  /*21e0*/  STG.E desc[UR6][R2.64+0x104], R39 ;  /* 0x0001042702007986 */ /* 0x000fe8000c101906 */
[----:B-1----:R-:W-:Y:S04]  /*21f0*/  STG.E desc[UR6][R2.64+0x200], R8 ;  /* 0x0002000802007986 */ /* 0x002fe8000c101906 */
[----:B------:R-:W-:Y:S04]  /*2200*/  STG.E desc[UR6][R2.64+0x204], R9 ;  /* 0x0002040902007986 */ /* 0x000fe8000c101906 */
[----:B---3--:R-:W-:Y:S04]  /*2210*/  STG.E desc[UR6][R2.64+0x300], R10 ;  /* 0x0003000a02007986 */ /* 0x008fe8000c101906 */
[----:B------:R-:W-:Y:S04]  /*2220*/  STG.E desc[UR6][R2.64+0x304], R11 ;  /* 0x0003040b02007986 */ /* 0x000fe8000c101906 */
[----:B0-----:R-:W-:Y:S04]  /*2230*/  STG.E desc[UR6][R2.64+0x400], R6 ;  /* 0x0004000602007986 */ /* 0x001fe8000c101906 */
[----:B------:R-:W-:Y:S04]  /*2240*/  STG.E desc[UR6][R2.64+0x404], R7 ;  /* 0x0004040702007986 */ /* 0x000fe8000c101906 */
[----:B------:R-:W-:Y:S04]  /*2250*/  STG.E desc[UR6][R2.64+0x500], R12 ;  /* 0x0005000c02007986 */ /* 0x000fe8000c101906 */
[----:B------:R-:W-:Y:S04]  /*2260*/  STG.E desc[UR6][R2.64+0x504], R13 ;  /* 0x0005040d02007986 */ /* 0x000fe8000c101906 */
[----:B--2---:R-:W-:Y:S04]  /*2270*/  STG.E desc[UR6][R2.64+0x600], R4 ;  /* 0x0006000402007986 */ /* 0x004fe8000c101906 */
[----:B------:R-:W-:Y:S04]  /*2280*/  STG.E desc[UR6][R2.64+0x604], R5 ;  /* 0x0006040502007986 */ /* 0x000fe8000c101906 */
[----:B------:R-:W-:Y:S04]  /*2290*/  STG.E desc[UR6][R2.64+0x700], R24 ;  /* 0x0007001802007986 */ /* 0x000fe8000c101906 */
[----:B------:R-:W-:Y:S01]  /*22a0*/  STG.E desc[UR6][R2.64+0x704], R25 ;  /* 0x0007041902007986 */ /* 0x000fe2000c101906 */
[----:B------:R-:W-:Y:S05]  /*22b0*/  EXIT ;  /* 0x000000000000794d */ /* 0x000fea0003800000 */
.L_x_328:
[----:B------:R-:W-:Y:S01]  /*22c0*/  STS.64 [R24], R8 ;  /* 0x0000000818007388 */ /* 0x000fe20000000a00 */
[----:B------:R-:W1:Y:S03]  /*22d0*/  LDCU.64 UR4, c[0x0][0x3b0] ;  /* 0x00007600ff0477ac */ /* 0x000e660008000a00 */
[----:B------:R-:W-:Y:S04]  /*22e0*/  STS.64 [R7+0x8], R10 ;  /* 0x0000080a07007388 */ /* 0x000fe80000000a00 */
[----:B------:R-:W-:Y:S04]  /*22f0*/  STS.64 [R6+0x10], R12 ;  /* 0x0000100c06007388 */ /* 0x000fe80000000a00 */
[----:B------:R-:W-:Y:S04]  /*2300*/  STS.64 [R5+0x18], R14 ;  /* 0x0000180e05007388 */ /* 0x000fe80000000a00 */
[----:B------:R-:W-:Y:S04]  /*2310*/  STS.64 [R4+0x20], R20 ;  /* 0x0000201404007388 */ /* 0x000fe80000000a00 */
[----:B------:R-:W-:Y:S04]  /*2320*/  STS.64 [R3+0x28], R22 ;  /* 0x0000281603007388 */ /* 0x000fe80000000a00 */
[----:B------:R1:W-:Y:S04]  /*2330*/  STS.64 [R2+0x30], R16 ;  /* 0x0000301002007388 */ /* 0x0003e80000000a00 */
[----:B------:R-:W-:Y:S01]  /*2340*/  STS.64 [R0+0x38], R18 ;  /* 0x0000381200007388 */ /* 0x000fe20000000a00 */
[----:B------:R-:W-:-:S03]  /*2350*/  NOP ;  /* 0x0000000000007918 */ /* 0x000fc60000000000 */
[----:B------:R-:W2:Y:S01]  /*2360*/  LDS.64 R30, [R37] ;  /* 0x00000000251e7984 */ /* 0x000ea20000000a00 */
[----:B-1----:R-:W-:-:S03]  /*2370*/  IADD3 R2, P0, PT, R29, UR4, RZ ;  /* 0x000000041d027c10 */ /* 0x002fc6000ff1e0ff */
[----:B------:R-:W1:Y:S01]  /*2380*/  LDS.64 R38, [R36+0x100] ;  /* 0x0001000024267984 */ /* 0x000e620000000a00 */
[----:B------:R-:W-:-:S03]  /*2390*/  IADD3.X R3, PT, PT, R28, UR5, RZ, P0, !PT ;  /* 0x000000051c037c10 */ /* 0x000fc600087fe4ff */
[----:B------:R-:W3:Y:S04]  /*23a0*/  LDS.64 R8, [R35+0x200] ;  /* 0x0002000023087984 */ /* 0x000ee80000000a00 */
[----:B------:R-:W4:Y:S04]  /*23b0*/  LDS.64 R10, [R34+0x300] ;  /* 0x00030000220a7984 */ /* 0x000f280000000a00 */
[----:B------:R-:W5:Y:S04]  /*23c0*/  LDS.64 R32, [R33+0x400] ;  /* 0x0004000021207984 */ /* 0x000f680000000a00 */
[----:B------:R-:W0:Y:S04]  /*23d0*/  LDS.64 R6, [R27+0x500] ;  /* 0x000500001b067984 */ /* 0x000e280000000a00 */
[----:B------:R-:W0:Y:S04]  /*23e0*/  LDS.64 R4, [R26+0x600] ;  /* 0x000600001a047984 */ /* 0x000e280000000a00 */
[----:B------:R-:W0:Y:S04]  /*23f0*/  LDS.64 R24, [R25+0x700] ;  /* 0x0007000019187984 */ /* 0x000e280000000a00 */
[----:B--2---:R-:W-:Y:S04]  /*2400*/  STG.E desc[UR6][R2.64], R30 ;  /* 0x0000001e02007986 */ /* 0x004fe8000c101906 */
[----:B------:R-:W-:Y:S04]  /*2410*/  STG.E desc[UR6][R2.64+0x4], R31 ;  /* 0x0000041f02007986 */ /* 0x000fe8000c101906 */
[----:B-1----:R-:W-:Y:S04]  /*2420*/  STG.E desc[UR6][R2.64+0x100], R38 ;  /* 0x0001002602007986 */ /* 0x002fe8000c101906 */
[----:B------:R-:W-:Y:S04]  /*2430*/  STG.E desc[UR6][R2.64+0x104], R39 ;  /* 0x0001042702007986 */ /* 0x000fe8000c101906 */
[----:B---3--:R-:W-:Y:S04]  /*2440*/  STG.E desc[UR6][R2.64+0x200], R8 ;  /* 0x0002000802007986 */ /* 0x008fe8000c101906 */
[----:B------:R-:W-:Y:S04]  /*2450*/  STG.E desc[UR6][R2.64+0x204], R9 ;  /* 0x0002040902007986 */ /* 0x000fe8000c101906 */
[----:B----4-:R-:W-:Y:S04]  /*2460*/  STG.E desc[UR6][R2.64+0x300], R10 ;  /* 0x0003000a02007986 */ /* 0x010fe8000c101906 */
[----:B------:R-:W-:Y:S04]  /*2470*/  STG.E desc[UR6][R2.64+0x304], R11 ;  /* 0x0003040b02007986 */ /* 0x000fe8000c101906 */
[----:B-----5:R-:W-:Y:S04]  /*2480*/  STG.E desc[UR6][R2.64+0x400], R32 ;  /* 0x0004002002007986 */ /* 0x020fe8000c101906 */
[----:B------:R-:W-:Y:S04]  /*2490*/  STG.E desc[UR6][R2.64+0x404], R33 ;  /* 0x0004042102007986 */ /* 0x000fe8000c101906 */
[----:B0-----:R-:W-:Y:S04]  /*24a0*/  STG.E desc[UR6][R2.64+0x500], R6 ;  /* 0x0005000602007986 */ /* 0x001fe8000c101906 */
[----:B------:R-:W-:Y:S04]  /*24b0*/  STG.E desc[UR6][R2.64+0x504], R7 ;  /* 0x0005040702007986 */ /* 0x000fe8000c101906 */
[----:B------:R-:W-:Y:S04]  /*24c0*/  STG.E desc[UR6][R2.64+0x600], R4 ;  /* 0x0006000402007986 */ /* 0x000fe8000c101906 */
[----:B------:R-:W-:Y:S04]  /*24d0*/  STG.E desc[UR6][R2.64+0x604], R5 ;  /* 0x0006040502007986 */ /* 0x000fe8000c101906 */
[----:B------:R-:W-:Y:S04]  /*24e0*/  STG.E desc[UR6][R2.64+0x700], R24 ;  /* 0x0007001802007986 */ /* 0x000fe8000c101906 */
[----:B------:R-:W-:Y:S01]  /*24f0*/  STG.E desc[UR6][R2.64+0x704], R25 ;  /* 0x0007041902007986 */ /* 0x000fe2000c101906 */
[----:B------:R-:W-:Y:S05]  /*2500*/  EXIT ;  /* 0x000000000000794d */ /* 0x000fea0003800000 */
.L_x_307:
[----:B------:R-:W0:Y:S01]  /*2510*/  LDC.64 R4, c[0x0][0x388] ;  /* 0x0000e200ff047b82 */ /* 0x000e220000000a00 */
[----:B------:R-:W-:Y:S01]  /*2520*/  ACQBULK ;  /* 0x000000000000782e */ /* 0x000fe20000000000 */
[----:B------:R-:W1:Y:S06]  /*2530*/  S2R R37, SR_TID.X ;  /* 0x0000000000257919 */ /* 0x000e6c0000002100 */
[----:B------:R-:W2:Y:S01]  /*2540*/  LDC R9, c[0x0][0x3a8] ;  /* 0x0000ea00ff097b82 */ /* 0x000ea20000000800 */
[----:B0-----:R-:W-:-:S05]  /*2550*/  IMAD.WIDE.U32 R4, R7, 0x4000, R4 ;  /* 0x0000400007047825 */ /* 0x001fca00078e0004 */
[----:B------:R-:W3:Y:S04]  /*2560*/  LDG.E R3, desc[UR6][R4.64+0x4] ;  /* 0x0000040604037981 */ /* 0x000ee8000c1e1900 */
[----:B------:R-:W4:Y:S01]  /*2570*/  LDG.E R2, desc[UR6][R4.64] ;  /* 0x0000000604027981 */ /* 0x000f22000c1e1900 */
[----:B-1----:R-:W-:Y:S02]  /*2580*/  IMAD.SHL.U32 R39, R37, 0x8, RZ ;  /* 0x0000000825277824 */ /* 0x002fe400078e00ff */
[----:B------:R-:W-:-:S03]  /*2590*/  IMAD.U32 R38, R7, -0x800, RZ ;  /* 0xfffff80007267824 */ /* 0x000fc600078e00ff */
[----:B------:R-:W-:Y:S02]  /*25a0*/  LOP3.LUT R0, R39, 0x1f00, RZ, 0xc0, !PT ;  /* 0x00001f0027007812 */ /* 0x000fe400078ec0ff */
[----:B--2---:R-:W-:Y:S02]  /*25b0*/  VIADDMNMX R38, R38, R9, 0x800, PT ;  /* 0x0000080026267446 */ /* 0x004fe40003800109 */
[----:B------:R-:W-:-:S04]  /*25c0*/  LOP3.LUT R42, R0, 0x1f, R37, 0xf8, !PT ;  /* 0x0000001f002a7812 */ /* 0x000fc800078ef825 */
[C---:B------:R-:W-:Y:S01]  /*25d0*/  LEA R18, P0, R42.reuse, R4, 0x3 ;  /* 0x000000042a127211 */ /* 0x040fe200078018ff */
[C---:B------:R-:W-:Y:S02]  /*25e0*/  VIADD R7, R42.reuse, 0x20 ;  /* 0x000000202a077836 */ /* 0x040fe40000000000 */
[C---:B------:R-:W-:Y:S02]  /*25f0*/  VIADD R9, R42.reuse, 0x60 ;  /* 0x000000602a097836 */ /* 0x040fe40000000000 */
[----:B------:R-:W-:Y:S01]  /*2600*/  IMAD.X R19, RZ, RZ, R5, P0 ;  /* 0x000000ffff137224 */ /* 0x000fe200000e0605 */
[-C--:B------:R-:W-:Y:S01]  /*2610*/  ISETP.GE.AND P1, PT, R7, R38.reuse, PT ;  /* 0x000000260700720c */ /* 0x080fe20003f26270 */
[C---:B------:R-:W-:Y:S01]  /*2620*/  VIADD R7, R42.reuse, 0x40 ;  /* 0x000000402a077836 */ /* 0x040fe20000000000 */
[CC--:B------:R-:W-:Y:S01]  /*2630*/  ISETP.GE.AND P0, PT, R42.reuse, R38.reuse, PT ;  /* 0x000000262a00720c */ /* 0x0c0fe20003f06270 */
[C---:B------:R-:W-:Y:S01]  /*2640*/  VIADD R11, R42.reuse, 0x80 ;  /* 0x000000802a0b7836 */ /* 0x040fe20000000000 */
[-C--:B------:R-:W-:Y:S01]  /*2650*/  ISETP.GE.AND P3, PT, R9, R38.reuse, PT ;  /* 0x000000260900720c */ /* 0x080fe20003f66270 */
[C---:B------:R-:W-:Y:S01]  /*2660*/  VIADD R15, R42.reuse, 0xa0 ;  /* 0x000000a02a0f7836 */ /* 0x040fe20000000000 */
[-C--:B------:R-:W-:Y:S01]  /*2670*/  ISETP.GE.AND P2, PT, R7, R38.reuse, PT ;  /* 0x000000260700720c */ /* 0x080fe20003f46270 */
[C---:B------:R-:W-:Y:S01]  /*2680*/  VIADD R17, R42.reuse, 0xc0 ;  /* 0x000000c02a117836 */ /* 0x040fe20000000000 */
[----:B------:R-:W-:Y:S01]  /*2690*/  ISETP.GE.AND P4, PT, R11, R38, PT ;  /* 0x000000260b00720c */ /* 0x000fe20003f86270 */
[----:B------:R-:W-:-:S02]  /*26a0*/  VIADD R21, R42, 0xe0 ;  /* 0x000000e02a157836 */ /* 0x000fc40000000000 */
[----:B---3--:R-:W-:-:S04]  /*26b0*/  IMAD.MOV.U32 R9, RZ, RZ, R3 ;  /* 0x000000ffff097224 */ /* 0x008fc800078e0003 */
[----:B------:R-:W2:Y:S01]  /*26c0*/  @!P0 LDG.E R3, desc[UR6][R18.64+0x4] ;  /* 0x0000040612038981 */ /* 0x000ea2000c1e1900 */
[----:B----4-:R-:W-:Y:S02]  /*26d0*/  IMAD.MOV.U32 R8, RZ, RZ, R2 ;  /* 0x000000ffff087224 */ /* 0x010fe400078e0002 */
[--C-:B------:R-:W-:Y:S01]  /*26e0*/  IMAD.MOV.U32 R5, RZ, RZ, R9.reuse ;  /* 0x000000ffff057224 */ /* 0x100fe200078e0009 */
[----:B------:R-:W2:Y:S01]  /*26f0*/  @!P0 LDG.E R2, desc[UR6][R18.64] ;  /* 0x0000000612028981 */ /* 0x000ea2000c1e1900 */
[--C-:B------:R-:W-:Y:S02]  /*2700*/  IMAD.MOV.U32 R4, RZ, RZ, R8.reuse ;  /* 0x000000ffff047224 */ /* 0x100fe400078e0008 */
[--C-:B------:R-:W-:Y:S02]  /*2710*/  IMAD.MOV.U32 R7, RZ, RZ, R9.reuse ;  /* 0x000000ffff077224 */ /* 0x100fe400078e0009 */
[----:B------:R-:W-:Y:S01]  /*2720*/  IMAD.MOV.U32 R6, RZ, RZ, R8 ;  /* 0x000000ffff067224 */ /* 0x000fe200078e0008 */
[----:B------:R-:W3:Y:S01]  /*2730*/  @!P1 LDG.E R5, desc[UR6][R18.64+0x104] ;  /* 0x0001040612059981 */ /* 0x000ee2000c1e1900 */
[----:B------:R-:W-:Y:S01]  /*2740*/  ISETP.GE.AND P0, PT, R15, R38, PT ;  /* 0x000000260f00720c */ /* 0x000fe20003f06270 */
[----:B------:R-:W-:-:S02]  /*2750*/  IMAD.MOV.U32 R11, RZ, RZ, R9 ;  /* 0x000000ffff0b7224 */ /* 0x000fc400078e0009 */
[----:B------:R-:W3:Y:S01]  /*2760*/  @!P1 LDG.E R4, desc[UR6][R18.64+0x100] ;  /* 0x0001000612049981 */ /* 0x000ee2000c1e1900 */
[-C--:B------:R-:W-:Y:S01]  /*2770*/  ISETP.GE.AND P1, PT, R17, R38.reuse, PT ;  /* 0x000000261100720c */ /* 0x080fe20003f26270 */
[--C-:B------:R-:W-:Y:S02]  /*2780*/  IMAD.MOV.U32 R10, RZ, RZ, R8.reuse ;  /* 0x000000ffff0a7224 */ /* 0x100fe400078e0008 */
[----:B------:R-:W4:Y:S01]  /*2790*/  @!P2 LDG.E R7, desc[UR6][R18.64+0x204] ;  /* 0x000204061207a981 */ /* 0x000f22000c1e1900 */
[--C-:B------:R-:W-:Y:S02]  /*27a0*/  IMAD.MOV.U32 R13, RZ, RZ, R9.reuse ;  /* 0x000000ffff0d7224 */ /* 0x100fe400078e0009 */
[----:B------:R-:W-:Y:S01]  /*27b0*/  IMAD.MOV.U32 R12, RZ, RZ, R8 ;  /* 0x000000ffff0c7224 */ /* 0x000fe200078e0008 */
[----:B------:R-:W4:Y:S01]  /*27c0*/  @!P2 LDG.E R6, desc[UR6][R18.64+0x200] ;  /* 0x000200061206a981 */ /* 0x000f22000c1e1900 */
[----:B------:R-:W-:Y:S01]  /*27d0*/  ISETP.GE.AND P2, PT, R21, R38, PT ;  /* 0x000000261500720c */ /* 0x000fe20003f46270 */
[----:B------:R-:W-:-:S02]  /*27e0*/  IMAD.MOV.U32 R15, RZ, RZ, R9 ;  /* 0x000000ffff0f7224 */ /* 0x000fc400078e0009 */
[--C-:B------:R-:W-:Y:S01]  /*27f0*/  IMAD.MOV.U32 R14, RZ, RZ, R8.reuse ;  /* 0x000000ffff0e7224 */ /* 0x100fe200078e0008 */
[----:B------:R-:W5:Y:S01]  /*2800*/  @!P3 LDG.E R11, desc[UR6][R18.64+0x304] ;  /* 0x00030406120bb981 */ /* 0x000f62000c1e1900 */
[----:B------:R-:W-:Y:S02]  /*2810*/  IMAD.MOV.U32 R17, RZ, RZ, R9 ;  /* 0x000000ffff117224 */ /* 0x000fe400078e0009 */
[----:B------:R-:W-:Y:S01]  /*2820*/  IMAD.MOV.U32 R16, RZ, RZ, R8 ;  /* 0x000000ffff107224 */ /* 0x000fe200078e0008 */
[----:B------:R-:W5:Y:S04]  /*2830*/  @!P3 LDG.E R10, desc[UR6][R18.64+0x300] ;  /* 0x00030006120ab981 */ /* 0x000f68000c1e1900 */
[----:B------:R-:W5:Y:S04]  /*2840*/  @!P4 LDG.E R13, desc[UR6][R18.64+0x404] ;  /* 0x00040406120dc981 */ /* 0x000f68000c1e1900 */
[----:B------:R-:W5:Y:S04]  /*2850*/  @!P4 LDG.E R12, desc[UR6][R18.64+0x400] ;  /* 0x00040006120cc981 */ /* 0x000f68000c1e1900 */
[----:B------:R-:W5:Y:S04]  /*2860*/  @!P0 LDG.E R15, desc[UR6][R18.64+0x504] ;  /* 0x00050406120f8981 */ /* 0x000f68000c1e1900 */
[----:B------:R-:W5:Y:S04]  /*2870*/  @!P0 LDG.E R14, desc[UR6][R18.64+0x500] ;  /* 0x00050006120e8981 */ /* 0x000f68000c1e1900 */
[----:B------:R-:W5:Y:S04]  /*2880*/  @!P1 LDG.E R17, desc[UR6][R18.64+0x604] ;  /* 0x0006040612119981 */ /* 0x000f68000c1e1900 */
[----:B------:R-:W5:Y:S04]  /*2890*/  @!P1 LDG.E R16, desc[UR6][R18.64+0x600] ;  /* 0x0006000612109981 */ /* 0x000f68000c1e1900 */
[----:B------:R-:W5:Y:S04]  /*28a0*/  @!P2 LDG.E R9, desc[UR6][R18.64+0x704] ;  /* 0x000704061209a981 */ /* 0x000f68000c1e1900 */
[----:B------:R0:W5:Y:S01]  /*28b0*/  @!P2 LDG.E R8, desc[UR6][R18.64+0x700] ;  /* 0x000700061208a981 */ /* 0x000162000c1e1900 */
[----:B------:R-:W1:Y:S01]  /*28c0*/  S2R R21, SR_LANEID ;  /* 0x0000000000157919 */ /* 0x000e620000000000 */
[----:B------:R-:W0:Y:S01]  /*28d0*/  S2UR UR5, SR_CgaCtaId ;  /* 0x00000000000579c3 */ /* 0x000e220000008800 */
[----:B------:R-:W-:-:S02]  /*28e0*/  UMOV UR4, 0x400 ;  /* 0x0000040000047882 */ /* 0x000fc40000000000 */
[----:B0-----:R-:W-:Y:S01]  /*28f0*/  ULEA UR4, UR5, UR4, 0x18 ;  /* 0x0000000405047291 */ /* 0x001fe2000f8ec0ff */
[----:B-1----:R-:W-:-:S04]  /*2900*/  IMAD.IADD R20, R0, 0x1, R21 ;  /* 0x0000000100147824 */ /* 0x002fc800078e0215 */
[----:B------:R-:W-:Y:S02]  /*2910*/  IMAD R0, R21, 0x7, R20 ;  /* 0x0000000715007824 */ /* 0x000fe400078e0214 */
[C---:B------:R-:W-:Y:S02]  /*2920*/  VIADD R21, R20.reuse, 0x20 ;  /* 0x0000002014157836 */ /* 0x040fe40000000000 */
[C---:B------:R-:W-:Y:S02]  /*2930*/  VIADD R23, R20.reuse, 0x40 ;  /* 0x0000004014177836 */ /* 0x040fe40000000000 */
[C---:B------:R-:W-:Y:S01]  /*2940*/  VIADD R19, R20.reuse, 0x80 ;  /* 0x0000008014137836 */ /* 0x040fe20000000000 */
[CC--:B------:R-:W-:Y:S01]  /*2950*/  LEA.HI.SX32 R36, R20.reuse, R20.reuse, 0x1b ;  /* 0x0000001414247211 */ /* 0x0c0fe200078fdaff */
[C---:B------:R-:W-:Y:S01]  /*2960*/  VIADD R25, R20.reuse, 0x60 ;  /* 0x0000006014197836 */ /* 0x040fe20000000000 */
[-C--:B------:R-:W-:Y:S01]  /*2970*/  LEA.HI.SX32 R21, R21, R20.reuse, 0x1b ;  /* 0x0000001415157211 */ /* 0x080fe200078fdaff */
[----:B------:R-:W-:Y:S01]  /*2980*/  VIADD R27, R20, 0xa0 ;  /* 0x000000a0141b7836 */ /* 0x000fe20000000000 */
[----:B------:R-:W-:-:S02]  /*2990*/  LEA.HI.SX32 R23, R23, R20, 0x1b ;  /* 0x0000001417177211 */ /* 0x000fc400078fdaff */
[-C--:B------:R-:W-:Y:S01]  /*29a0*/  LEA.HI.SX32 R19, R19, R20.reuse, 0x1b ;  /* 0x0000001413137211 */ /* 0x080fe200078fdaff */
[----:B------:R-:W-:Y:S01]  /*29b0*/  VIADD R29, R20, 0xc0 ;  /* 0x000000c0141d7836 */ /* 0x000fe20000000000 */
[----:B------:R-:W-:Y:S01]  /*29c0*/  LEA R36, R36, UR4, 0x3 ;  /* 0x0000000424247c11 */ /* 0x000fe2000f8e18ff */
[----:B------:R-:W-:Y:S01]  /*29d0*/  VIADD R31, R20, 0xe0 ;  /* 0x000000e0141f7836 */ /* 0x000fe20000000000 */
[----:B------:R-:W-:Y:S01]  /*29e0*/  LEA R35, R21, UR4, 0x3 ;  /* 0x0000000415237c11 */ /* 0x000fe2000f8e18ff */
[C---:B------:R-:W-:Y:S01]  /*29f0*/  VIADD R21, R0.reuse, 0x2 ;  /* 0x0000000200157836 */ /* 0x040fe20000000000 */
[-C--:B------:R-:W-:Y:S01]  /*2a00*/  LEA.HI.SX32 R25, R25, R20.reuse, 0x1b ;  /* 0x0000001419197211 */ /* 0x080fe200078fdaff */
[C---:B------:R-:W-:Y:S01]  /*2a10*/  VIADD R33, R0.reuse, 0x4 ;  /* 0x0000000400217836 */ /* 0x040fe20000000000 */
[----:B------:R-:W-:Y:S01]  /*2a20*/  LEA R34, R23, UR4, 0x3 ;  /* 0x0000000417227c11 */ /* 0x000fe2000f8e18ff */
[C---:B------:R-:W-:Y:S01]  /*2a30*/  VIADD R23, R0.reuse, 0x3 ;  /* 0x0000000300177836 */ /* 0x040fe20000000000 */
[----:B------:R-:W-:Y:S01]  /*2a40*/  LEA R28, R19, UR4, 0x3 ;  /* 0x00000004131c7c11 */ /* 0x000fe2000f8e18ff */
[C---:B------:R-:W-:Y:S01]  /*2a50*/  VIADD R19, R0.reuse, 0x1 ;  /* 0x0000000100137836 */ /* 0x040fe20000000000 */
[----:B------:R-:W-:Y:S01]  /*2a60*/  LEA.HI.SX32 R27, R27, R20, 0x1b ;  /* 0x000000141b1b7211 */ /* 0x000fe200078fdaff */
[----:B------:R-:W-:-:S02]  /*2a70*/  VIADD R41, R0, 0x5 ;  /* 0x0000000500297836 */ /* 0x000fc40000000000 */
[C---:B------:R-:W-:Y:S02]  /*2a80*/  VIADD R45, R0.reuse, 0x6 ;  /* 0x00000006002d7836 */ /* 0x040fe40000000000 */
[----:B------:R-:W-:Y:S01]  /*2a90*/  VIADD R18, R0, 0x7 ;  /* 0x0000000700127836 */ /* 0x000fe20000000000 */
[-C--:B------:R-:W-:Y:S02]  /*2aa0*/  LEA.HI.SX32 R26, R29, R20.reuse, 0x1b ;  /* 0x000000141d1a7211 */ /* 0x080fe400078fdaff */
[----:B------:R-:W-:Y:S02]  /*2ab0*/  LEA.HI.SX32 R31, R31, R20, 0x1b ;  /* 0x000000141f1f7211 */ /* 0x000fe400078fdaff */
[----:B------:R-:W-:Y:S02]  /*2ac0*/  LEA R29, R25, UR4, 0x3 ;  /* 0x00000004191d7c11 */ /* 0x000fe4000f8e18ff */
[----:B------:R-:W-:Y:S02]  /*2ad0*/  LEA R27, R27, UR4, 0x3 ;  /* 0x000000041b1b7c11 */ /* 0x000fe4000f8e18ff */
[----:B------:R-:W-:-:S02]  /*2ae0*/  LEA.HI.SX32 R18, R18, R0, 0x1b ;  /* 0x0000000012127211 */ /* 0x000fc400078fdaff */
[-C--:B------:R-:W-:Y:S02]  /*2af0*/  LEA.HI.SX32 R24, R0, R0.reuse, 0x1b ;  /* 0x0000000000187211 */ /* 0x080fe400078fdaff */
[----:B------:R-:W-:Y:S02]  /*2b00*/  LEA R26, R26, UR4, 0x3 ;  /* 0x000000041a1a7c11 */ /* 0x000fe4000f8e18ff */
[----:B------:R-:W-:Y:S02]  /*2b10*/  LEA R25, R31, UR4, 0x3 ;  /* 0x000000041f197c11 */ /* 0x000fe4000f8e18ff */
[----:B------:R-:W-:Y:S01]  /*2b20*/  LEA R24, R24, UR4, 0x3 ;  /* 0x0000000418187c11 */ /* 0x000fe2000f8e18ff */
[----:B--2---:R0:W-:Y:S04]  /*2b30*/  STS.64 [R36], R2 ;  /* 0x0000000224007388 */ /* 0x0041e80000000a00 */
[----:B---3--:R1:W-:Y:S01]  /*2b40*/  STS.64 [R35+0x100], R4 ;  /* 0x0001000423007388 */ /* 0x0083e20000000a00 */
[----:B0-----:R-:W-:-:S02]  /*2b50*/  LEA.HI.SX32 R3, R41, R0, 0x1b ;  /* 0x0000000029037211 */ /* 0x001fc400078fdaff */
[-C--:B------:R-:W-:Y:S01]  /*2b60*/  LEA.HI.SX32 R2, R45, R0.reuse, 0x1b ;  /* 0x000000002d027211 */ /* 0x080fe200078fdaff */
[----:B----4-:R0:W-:Y:S01]  /*2b70*/  STS.64 [R34+0x200], R6 ;  /* 0x0002000622007388 */ /* 0x0101e20000000a00 */
[-C--:B-1----:R-:W-:Y:S02]  /*2b80*/  LEA.HI.SX32 R5, R23, R0.reuse, 0x1b ;  /* 0x0000000017057211 */ /* 0x082fe400078fdaff */
[-C--:B------:R-:W-:Y:S02]  /*2b90*/  LEA.HI.SX32 R4, R33, R0.reuse, 0x1b ;  /* 0x0000000021047211 */ /* 0x080fe400078fdaff */
[----:B------:R-:W-:Y:S01]  /*2ba0*/  LEA R5, R5, UR4, 0x3 ;  /* 0x0000000405057c11 */ /* 0x000fe2000f8e18ff */
[----:B-----5:R1:W-:Y:S01]  /*2bb0*/  STS.64 [R29+0x300], R10 ;  /* 0x0003000a1d007388 */ /* 0x0203e20000000a00 */
[-C--:B0-----:R-:W-:Y:S02]  /*2bc0*/  LEA.HI.SX32 R7, R19, R0.reuse, 0x1b ;  /* 0x0000000013077211 */ /* 0x081fe400078fdaff */
[----:B------:R-:W-:-:S02]  /*2bd0*/  LEA.HI.SX32 R6, R21, R0, 0x1b ;  /* 0x0000000015067211 */ /* 0x000fc400078fdaff */
[----:B------:R-:W-:Y:S01]  /*2be0*/  LEA R7, R7, UR4, 0x3 ;  /* 0x0000000407077c11 */ /* 0x000fe2000f8e18ff */
[----:B------:R-:W-:Y:S01]  /*2bf0*/  STS.64 [R28+0x400], R12 ;  /* 0x0004000c1c007388 */ /* 0x000fe20000000a00 */
[----:B------:R-:W-:Y:S02]  /*2c00*/  LEA R6, R6, UR4, 0x3 ;  /* 0x0000000406067c11 */ /* 0x000fe4000f8e18ff */
[----:B------:R-:W-:Y:S02]  /*2c10*/  LEA R4, R4, UR4, 0x3 ;  /* 0x0000000404047c11 */ /* 0x000fe4000f8e18ff */
[----:B------:R-:W-:Y:S02]  /*2c20*/  LEA R3, R3, UR4, 0x3 ;  /* 0x0000000403037c11 */ /* 0x000fe4000f8e18ff */
[----:B------:R-:W-:Y:S01]  /*2c30*/  LEA R2, R2, UR4, 0x3 ;  /* 0x0000000402027c11 */ /* 0x000fe2000f8e18ff */
[----:B------:R-:W-:Y:S01]  /*2c40*/  STS.64 [R27+0x500], R14 ;  /* 0x0005000e1b007388 */ /* 0x000fe20000000a00 */
[----:B------:R-:W-:-:S03]  /*2c50*/  LEA R0, R18, UR4, 0x3 ;  /* 0x0000000412007c11 */ /* 0x000fc6000f8e18ff */
[----:B------:R-:W-:Y:S04]  /*2c60*/  STS.64 [R26+0x600], R16 ;  /* 0x000600101a007388 */ /* 0x000fe80000000a00 */
[----:B------:R-:W-:Y:S01]  /*2c70*/  STS.64 [R25+0x700], R8 ;  /* 0x0007000819007388 */ /* 0x000fe20000000a00 */
[----:B------:R-:W-:-:S03]  /*2c80*/  NOP ;  /* 0x0000000000007918 */ /* 0x000fc60000000000 */
[----:B------:R-:W-:Y:S04]  /*2c90*/  LDS.64 R14, [R7+0x8] ;  /* 0x00000800070e7984 */ /* 0x000fe80000000a00 */
[----:B------:R-:W-:Y:S04]  /*2ca0*/  LDS.64 R16, [R6+0x10] ;  /* 0x0000100006107984 */ /* 0x000fe80000000a00 */
[----:B------:R-:W-:Y:S04]  /*2cb0*/  LDS.64 R18, [R5+0x18] ;  /* 0x0000180005127984 */ /* 0x000fe80000000a00 */
[----:B------:R-:W-:Y:S04]  /*2cc0*/  LDS.64 R20, [R4+0x20] ;  /* 0x0000200004147984 */ /* 0x000fe80000000a00 */
[----:B------:R-:W-:Y:S04]  /*2cd0*/  LDS.64 R22, [R3+0x28] ;  /* 0x0000280003167984 */ /* 0x000fe80000000a00 */
[----:B------:R-:W-:Y:S04]  /*2ce0*/  LDS.64 R30, [R2+0x30] ;  /* 0x00003000021e7984 */ /* 0x000fe80000000a00 */
[----:B------:R-:W-:Y:S04]  /*2cf0*/  LDS.64 R32, [R0+0x38] ;  /* 0x0000380000207984 */ /* 0x000fe80000000a00 */
[----:B------:R-:W0:Y:S01]  /*2d00*/  LDS.64 R8, [R24] ;  /* 0x0000000018087984 */ /* 0x000e220000000a00 */
[----:B------:R-:W-:Y:S01]  /*2d10*/  BAR.SYNC.DEFER_BLOCKING 0x0 ;  /* 0x0000000000007b1d */ /* 0x000fe20000010000 */
[C---:B-1----:R-:W-:Y:S01]  /*2d20*/  VIADD R11, R39.reuse, 0x1 ;  /* 0x00000001270b7836 */ /* 0x042fe20000000000 */
[----:B------:R-:W-:Y:S01]  /*2d30*/  ISETP.GE.U32.AND P4, PT, R39, R38, PT ;  /* 0x000000262700720c */ /* 0x000fe20003f86070 */
[----:B0-----:R-:W-:-:S05]  /*2d40*/  IMAD.MOV.U32 R12, RZ, RZ, R8 ;  /* 0x000000ffff0c7224 */ /* 0x001fca00078e0008 */
[----:B------:R-:W-:Y:S01]  /*2d50*/  PREEXIT ;  /* 0x000000000000782d */ /* 0x000fe20000000000 */
[----:B------:R-:W-:Y:S01]  /*2d60*/  IMAD.MOV.U32 R13, RZ, RZ, R9 ;  /* 0x000000ffff0d7224 */ /* 0x000fe200078e0009 */
[----:B------:R-:W-:Y:S01]  /*2d70*/  ISETP.GE.U32.AND P1, PT, R11, R38, PT ;  /* 0x000000260b00720c */ /* 0x000fe20003f26070 */
[C---:B------:R-:W-:Y:S01]  /*2d80*/  VIADD R11, R39.reuse, 0x2 ;  /* 0x00000002270b7836 */ /* 0x040fe20000000000 */
[----:B------:R-:W-:Y:S01]  /*2d90*/  BSSY.RECONVERGENT B0, `(.L_x_329) ;  /* 0x0000109000007945 */ /* 0x000fe20003800200 */
[----:B------:R-:W-:-:S03]  /*2da0*/  VIADD R41, R39, 0x3 ;  /* 0x0000000327297836 */ /* 0x000fc60000000000 */
[----:B------:R-:W-:-:S07]  /*2db0*/  ISETP.GE.U32.AND P2, PT, R11, R38, PT ;  /* 0x000000260b00720c */ /* 0x000fce0003f46070 */
[----:B------:R-:W-:Y:S02]  /*2dc0*/  @!P1 IMAD.IADD R10, R8, 0x1, R9 ;  /* 0x00000001080a9824 */ /* 0x000fe400078e0209 */
[----:B------:R-:W-:-:S05]  /*2dd0*/  @!P1 IMAD.IADD R11, R14, 0x1, R15 ;  /* 0x000000010e0b9824 */ /* 0x000fca00078e020f */
[----:B------:R-:W-:Y:S01]  /*2de0*/  @!P1 ISETP.GE.AND P0, PT, R10, R11, PT ;  /* 0x0000000b0a00920c */ /* 0x000fe20003f06270 */
[----:B------:R-:W-:-:S03]  /*2df0*/  @!P2 IMAD.IADD R11, R16, 0x1, R17 ;  /* 0x00000001100ba824 */ /* 0x000fc600078e0211 */
[----:B------:R-:W-:Y:S02]  /*2e00*/  @!P1 SEL R12, R14, R8, !P0 ;  /* 0x000000080e0c9207 */ /* 0x000fe40004000000 */
[----:B------:R-:W-:Y:S02]  /*2e10*/  @!P1 SEL R13, R15, R9, !P0 ;  /* 0x000000090f0d9207 */ /* 0x000fe40004000000 */
[----:B------:R-:W-:-:S03]  /*2e20*/  ISETP.GE.U32.AND P0, PT, R41, R38, PT ;  /* 0x000000262900720c */ /* 0x000fc60003f06070 */
[----:B------:R-:W-:-:S05]  /*2e30*/  @!P2 IMAD.IADD R10, R12, 0x1, R13 ;  /* 0x000000010c0aa824 */ /* 0x000fca00078e020d */
[----:B------:R-:W-:Y:S01]  /*2e40*/  @!P2 ISETP.GE.AND P3, PT, R10, R11, PT ;  /* 0x0000000b0a00a20c */ /* 0x000fe20003f66270 */
[----:B------:R-:W-:Y:S02]  /*2e50*/  IMAD.MOV.U32 R11, RZ, RZ, R9 ;  /* 0x000000ffff0b7224 */ /* 0x000fe400078e0009 */
[----:B------:R-:W-:Y:S02]  /*2e60*/  IMAD.MOV.U32 R10, RZ, RZ, R8 ;  /* 0x000000ffff0a7224 */ /* 0x000fe400078e0008 */
[----:B------:R-:W-:Y:S02]  /*2e70*/  @!P1 IMAD.MOV.U32 R11, RZ, RZ, R15 ;  /* 0x000000ffff0b9224 */ /* 0x000fe400078e000f */
[----:B------:R-:W-:Y:S02]  /*2e80*/  @!P1 IMAD.MOV.U32 R10, RZ, RZ, R14 ;  /* 0x000000ffff0a9224 */ /* 0x000fe400078e000e */
[----:B------:R-:W-:Y:S01]  /*2e90*/  IMAD.MOV.U32 R14, RZ, RZ, R12 ;  /* 0x000000ffff0e7224 */ /* 0x000fe200078e000c */
[----:B------:R-:W-:Y:S01]  /*2ea0*/  @!P2 SEL R14, R16, R12, !P3 ;  /* 0x0000000c100ea207 */ /* 0x000fe20005800000 */
[----:B------:R-:W-:Y:S01]  /*2eb0*/  IMAD.MOV.U32 R15, RZ, RZ, R13 ;  /* 0x000000ffff0f7224 */ /* 0x000fe200078e000d */
[----:B------:R-:W-:Y:S01]  /*2ec0*/  @!P2 SEL R15, R17, R13, !P3 ;  /* 0x0000000d110fa207 */ /* 0x000fe20005800000 */
[----:B------:R-:W-:-:S02]  /*2ed0*/  @!P0 IMAD.IADD R41, R18, 0x1, R19 ;  /* 0x0000000112298824 */ /* 0x000fc400078e0213 */
[----:B------:R-:W-:Y:S02]  /*2ee0*/  @!P2 IMAD.MOV.U32 R13, RZ, RZ, R17 ;  /* 0x000000ffff0da224 */ /* 0x000fe400078e0011 */
[--C-:B------:R-:W-:Y:S02]  /*2ef0*/  @!P0 IMAD.IADD R40, R14, 0x1, R15.reuse ;  /* 0x000000010e288824 */ /* 0x100fe400078e020f */
[----:B------:R-:W-:Y:S02]  /*2f00*/  @!P2 IMAD.MOV.U32 R12, RZ, RZ, R16 ;  /* 0x000000ffff0ca224 */ /* 0x000fe400078e0010 */
[----:B------:R-:W-:Y:S01]  /*2f10*/  IMAD.MOV.U32 R16, RZ, RZ, R14 ;  /* 0x000000ffff107224 */ /* 0x000fe200078e000e */
[----:B------:R-:W-:Y:S01]  /*2f20*/  @!P0 ISETP.GE.AND P3, PT, R40, R41, PT ;  /* 0x000000292800820c */ /* 0x000fe20003f66270 */
[----:B------:R-:W-:Y:S02]  /*2f30*/  VIADD R41, R39, 0x4 ;  /* 0x0000000427297836 */ /* 0x000fe40000000000 */
[----:B------:R-:W-:Y:S01]  /*2f40*/  IMAD.MOV.U32 R17, RZ, RZ, R15 ;  /* 0x000000ffff117224 */ /* 0x000fe200078e000f */
[----:B------:R-:W-:Y:S01]  /*2f50*/  @!P0 SEL R16, R18, R14, !P3 ;  /* 0x0000000e12108207 */ /* 0x000fe20005800000 */
[----:B------:R-:W-:Y:S01]  /*2f60*/  @!P0 IMAD.MOV.U32 R14, RZ, RZ, R18 ;  /* 0x000000ffff0e8224 */ /* 0x000fe200078e0012 */
[----:B------:R-:W-:-:S02]  /*2f70*/  ISETP.GE.U32.AND P1, PT, R41, R38, PT ;  /* 0x000000262900720c */ /* 0x000fc40003f26070 */
[----:B------:R-:W-:Y:S01]  /*2f80*/  @!P0 SEL R17, R19, R15, !P3 ;  /* 0x0000000f13118207 */ /* 0x000fe20005800000 */
[----:B------:R-:W-:Y:S02]  /*2f90*/  @!P0 IMAD.MOV.U32 R15, RZ, RZ, R19 ;  /* 0x000000ffff0f8224 */ /* 0x000fe400078e0013 */
[----:B------:R-:W-:Y:S02]  /*2fa0*/  IMAD.MOV.U32 R18, RZ, RZ, R16 ;  /* 0x000000ffff127224 */ /* 0x000fe400078e0010 */
[----:B------:R-:W-:-:S06]  /*2fb0*/  IMAD.MOV.U32 R19, RZ, RZ, R17 ;  /* 0x000000ffff137224 */ /* 0x000fcc00078e0011 */
[----:B------:R-:W-:Y:S02]  /*2fc0*/  @!P1 IMAD.IADD R41, R20, 0x1, R21 ;  /* 0x0000000114299824 */ /* 0x000fe400078e0215 */
[----:B------:R-:W-:-:S05]  /*2fd0*/  @!P1 IMAD.IADD R40, R16, 0x1, R17 ;  /* 0x0000000110289824 */ /* 0x000fca00078e0211 */
[----:B------:R-:W-:Y:S01]  /*2fe0*/  @!P1 ISETP.GE.AND P3, PT, R40, R41, PT ;  /* 0x000000292800920c */ /* 0x000fe20003f66270 */
[----:B------:R-:W-:-:S03]  /*2ff0*/  VIADD R41, R39, 0x5 ;  /* 0x0000000527297836 */ /* 0x000fc60000000000 */
[----:B------:R-:W-:Y:S01]  /*3000*/  @!P1 SEL R18, R20, R16, !P3 ;  /* 0x0000001014129207 */ /* 0x000fe20005800000 */
[----:B------:R-:W-:Y:S01]  /*3010*/  @!P1 IMAD.MOV.U32 R16, RZ, RZ, R20 ;  /* 0x000000ffff109224 */ /* 0x000fe200078e0014 */
[----:B------:R-:W-:Y:S02]  /*3020*/  ISETP.GE.U32.AND P2, PT, R41, R38, PT ;  /* 0x000000262900720c */ /* 0x000fe40003f46070 */
        /* <DEDUP_REMOVED lines=12> */
[----:B------:R-:W-:-:S10]  /*30f0*/  @!P2 IMAD.MOV.U32 R19, RZ, RZ, R23 ;  /* 0x000000ffff13a224 */ /* 0x000fd400078e0017 */
[----:B------:R-:W-:Y:S02]  /*3100*/  @!P3 IMAD.IADD R41, R30, 0x1, R31 ;  /* 0x000000011e29b824 */ /* 0x000fe400078e021f */
[----:B------:R-:W-:-:S05]  /*3110*/  @!P3 IMAD.IADD R40, R20, 0x1, R21 ;  /* 0x000000011428b824 */ /* 0x000fca00078e0215 */
[----:B------:R-:W-:Y:S01]  /*3120*/  @!P3 ISETP.GE.AND P0, PT, R40, R41, PT ;  /* 0x000000292800b20c */ /* 0x000fe20003f06270 */
[----:B------:R-:W-:Y:S02]  /*3130*/  VIADD R41, R39, 0x7 ;  /* 0x0000000727297836 */ /* 0x000fe40000000000 */
[----:B------:R-:W-:Y:S01]  /*3140*/  IMAD.MOV.U32 R40, RZ, RZ, R21 ;  /* 0x000000ffff287224 */ /* 0x000fe200078e0015 */
[----:B------:R-:W-:Y:S01]  /*3150*/  @!P3 SEL R40, R31, R21, !P0 ;  /* 0x000000151f28b207 */ /* 0x000fe20004000000 */
[----:B------:R-:W-:Y:S01]  /*3160*/  IMAD.MOV.U32 R39, RZ, RZ, R20 ;  /* 0x000000ffff277224 */ /* 0x000fe200078e0014 */
[----:B------:R-:W-:Y:S01]  /*3170*/  ISETP.GE.U32.AND P1, PT, R41, R38, PT ;  /* 0x000000262900720c */ /* 0x000fe20003f26070 */
[----:B------:R-:W-:Y:S01]  /*3180*/  @!P3 IMAD.MOV.U32 R21, RZ, RZ, R31 ;  /* 0x000000ffff15b224 */ /* 0x000fe200078e001f */
[----:B------:R-:W-:Y:S01]  /*3190*/  @!P3 SEL R39, R30, R20, !P0 ;  /* 0x000000141e27b207 */ /* 0x000fe20004000000 */
[----:B------:R-:W-:Y:S01]  /*31a0*/  @!P3 IMAD.MOV.U32 R20, RZ, RZ, R30 ;  /* 0x000000ffff14b224 */ /* 0x000fe200078e001e */
[----:B------:R-:W-:-:S02]  /*31b0*/  SEL R23, R33, R40, !P1 ;  /* 0x0000002821177207 */ /* 0x000fc40004800000 */
[----:B------:R-:W-:Y:S01]  /*31c0*/  SEL R22, R32, R39, !P1 ;  /* 0x0000002720167207 */ /* 0x000fe20004800000 */
[----:B------:R-:W-:Y:S06]  /*31d0*/  @P4 BRA `(.L_x_330) ;  /* 0x0000000c00104947 */ /* 0x000fec0003800000 */
[----:B------:R-:W-:Y:S02]  /*31e0*/  IMAD.IADD R30, R11, 0x1, R10 ;  /* 0x000000010b1e7824 */ /* 0x000fe400078e020a */
[----:B------:R-:W-:Y:S02]  /*31f0*/  IMAD.IADD R31, R8, 0x1, R9 ;  /* 0x00000001081f7824 */ /* 0x000fe400078e0209 */
[----:B------:R-:W-:Y:S02]  /*3200*/  IMAD.IADD R32, R14, 0x1, R15 ;  /* 0x000000010e207824 */ /* 0x000fe400078e020f */
[----:B------:R-:W-:Y:S01]  /*3210*/  IMAD.IADD R33, R12, 0x1, R13 ;  /* 0x000000010c217824 */ /* 0x000fe200078e020d */
[----:B------:R-:W-:Y:S01]  /*3220*/  ISETP.GE.AND P0, PT, R30, R31, PT ;  /* 0x0000001f1e00720c */ /* 0x000fe20003f06270 */
[----:B------:R-:W-:Y:S02]  /*3230*/  IMAD.IADD R30, R23, 0x1, R22 ;  /* 0x00000001171e7824 */ /* 0x000fe400078e0216 */
[----:B------:R-:W-:Y:S01]  /*3240*/  IMAD.IADD R31, R18, 0x1, R19 ;  /* 0x00000001121f7824 */ /* 0x000fe200078e0213 */
[----:B------:R-:W-:Y:S01]  /*3250*/  ISETP.GE.AND P1, PT, R32, R33, PT ;  /* 0x000000212000720c */ /* 0x000fe20003f26270 */
[----:B------:R-:W-:-:S02]  /*3260*/  IMAD.IADD R33, R20, 0x1, R21 ;  /* 0x0000000114217824 */ /* 0x000fc400078e0215 */
[----:B------:R-:W-:-:S03]  /*3270*/  IMAD.IADD R32, R16, 0x1, R17 ;  /* 0x0000000110207824 */ /* 0x000fc600078e0211 */
[----:B------:R-:W-:Y:S02]  /*3280*/  ISETP.GE.AND P3, PT, R30, R33, PT ;  /* 0x000000211e00720c */ /* 0x000fe40003f66270 */
[----:B------:R-:W-:Y:S02]  /*3290*/  SEL R30, R11, R9, !P0 ;  /* 0x000000090b1e7207 */ /* 0x000fe40004000000 */
[----:B------:R-:W-:Y:S02]  /*32a0*/  ISETP.GE.AND P2, PT, R31, R32, PT ;  /* 0x000000201f00720c */ /* 0x000fe40003f46270 */
[----:B------:R-:W-:Y:S02]  /*32b0*/  SEL R9, R9, R11, !P0 ;  /* 0x0000000b09097207 */ /* 0x000fe40004000000 */
[----:B------:R-:W-:Y:S02]  /*32c0*/  SEL R32, R8, R10, !P0 ;  /* 0x0000000a08207207 */ /* 0x000fe40004000000 */
[----:B------:R-:W-:-:S02]  /*32d0*/  SEL R11, R10, R8, !P0 ;  /* 0x000000080a0b7207 */ /* 0x000fc40004000000 */
[----:B------:R-:W-:Y:S01]  /*32e0*/  SEL R8, R15, R13, !P1 ;  /* 0x0000000d0f087207 */ /* 0x000fe20004800000 */
[----:B------:R-:W-:Y:S01]  /*32f0*/  IMAD.IADD R31, R9, 0x1, R32 ;  /* 0x00000001091f7824 */ /* 0x000fe200078e0220 */
[----:B------:R-:W-:Y:S02]  /*3300*/  SEL R13, R13, R15, !P1 ;  /* 0x0000000f0d0d7207 */ /* 0x000fe40004800000 */
[----:B------:R-:W-:Y:S02]  /*3310*/  SEL R15, R14, R12, !P1 ;  /* 0x0000000c0e0f7207 */ /* 0x000fe40004800000 */
[----:B------:R-:W-:Y:S02]  /*3320*/  SEL R10, R12, R14, !P1 ;  /* 0x0000000e0c0a7207 */ /* 0x000fe40004800000 */
[----:B------:R-:W-:Y:S02]  /*3330*/  SEL R12, R19, R17, !P2 ;  /* 0x00000011130c7207 */ /* 0x000fe40005000000 */
[----:B------:R-:W-:-:S02]  /*3340*/  SEL R17, R17, R19, !P2 ;  /* 0x0000001311117207 */ /* 0x000fc40005000000 */
[----:B------:R-:W-:Y:S02]  /*3350*/  SEL R14, R16, R18, !P2 ;  /* 0x00000012100e7207 */ /* 0x000fe40005000000 */
[----:B------:R-:W-:Y:S01]  /*3360*/  SEL R19, R18, R16, !P2 ;  /* 0x0000001012137207 */ /* 0x000fe20005000000 */
[----:B------:R-:W-:Y:S01]  /*3370*/  IMAD.IADD R18, R8, 0x1, R15 ;  /* 0x0000000108127824 */ /* 0x000fe200078e020f */
[----:B------:R-:W-:Y:S01]  /*3380*/  SEL R16, R23, R21, !P3 ;  /* 0x0000001517107207 */ /* 0x000fe20005800000 */
[----:B------:R-:W-:Y:S01]  /*3390*/  IMAD.IADD R40, R17, 0x1, R14 ;  /* 0x0000000111287824 */ /* 0x000fe200078e020e */
[----:B------:R-:W-:Y:S02]  /*33a0*/  SEL R21, R21, R23, !P3 ;  /* 0x0000001715157207 */ /* 0x000fe40005800000 */
[----:B------:R-:W-:Y:S02]  /*33b0*/  SEL R23, R22, R20, !P3 ;  /* 0x0000001416177207 */ /* 0x000fe40005800000 */
[----:B------:R-:W-:Y:S01]  /*33c0*/  ISETP.GE.AND P0, PT, R18, R31, PT ;  /* 0x0000001f1200720c */ /* 0x000fe20003f06270 */
[----:B------:R-:W-:Y:S01]  /*33d0*/  IMAD.IADD R18, R12, 0x1, R19 ;  /* 0x000000010c127824 */ /* 0x000fe200078e0213 */
[----:B------:R-:W-:Y:S01]  /*33e0*/  SEL R20, R20, R22, !P3 ;  /* 0x0000001614147207 */ /* 0x000fe20005800000 */
[----:B------:R-:W-:-:S02]  /*33f0*/  IMAD.IADD R31, R13, 0x1, R10 ;  /* 0x000000010d1f7824 */ /* 0x000fc400078e020a */
[----:B------:R-:W-:-:S03]  /*3400*/  IMAD.IADD R33, R16, 0x1, R23 ;  /* 0x0000000110217824 */ /* 0x000fc600078e0217 */
[----:B------:R-:W-:Y:S02]  /*3410*/  ISETP.GE.AND P1, PT, R18, R31, PT ;  /* 0x0000001f1200720c */ /* 0x000fe40003f26270 */
[----:B------:R-:W-:Y:S02]  /*3420*/  SEL R18, R9, R8, !P0 ;  /* 0x0000000809127207 */ /* 0x000fe40004000000 */
[----:B------:R-:W-:Y:S02]  /*3430*/  SEL R31, R8, R9, !P0 ;  /* 0x00000009081f7207 */ /* 0x000fe40004000000 */
[----:B------:R-:W-:Y:S01]  /*3440*/  ISETP.GE.AND P2, PT, R33, R40, PT ;  /* 0x000000282100720c */ /* 0x000fe20003f46270 */
[----:B------:R-:W-:Y:S01]  /*3450*/  IMAD.IADD R33, R30, 0x1, R11 ;  /* 0x000000011e217824 */ /* 0x000fe200078e020b */
[----:B------:R-:W-:Y:S02]  /*3460*/  SEL R9, R32, R15, !P0 ;  /* 0x0000000f20097207 */ /* 0x000fe40004000000 */
[----:B------:R-:W-:-:S02]  /*3470*/  SEL R32, R15, R32, !P0 ;  /* 0x000000200f207207 */ /* 0x000fc40004000000 */
[----:B------:R-:W-:Y:S01]  /*3480*/  SEL R8, R13, R12, !P1 ;  /* 0x0000000c0d087207 */ /* 0x000fe20004800000 */
[----:B------:R-:W-:Y:S01]  /*3490*/  IMAD.IADD R40, R18, 0x1, R9 ;  /* 0x0000000112287824 */ /* 0x000fe200078e0209 */
[----:B------:R-:W-:Y:S01]  /*34a0*/  SEL R15, R12, R13, !P1 ;  /* 0x0000000d0c0f7207 */ /* 0x000fe20004800000 */
[----:B------:R-:W-:Y:S01]  /*34b0*/  IMAD.IADD R22, R31, 0x1, R32 ;  /* 0x000000011f167824 */ /* 0x000fe200078e0220 */
[----:B------:R-:W-:Y:S02]  /*34c0*/  SEL R13, R10, R19, !P1 ;  /* 0x000000130a0d7207 */ /* 0x000fe40004800000 */
[----:B------:R-:W-:Y:S02]  /*34d0*/  SEL R12, R19, R10, !P1 ;  /* 0x0000000a130c7207 */ /* 0x000fe40004800000 */
[----:B------:R-:W-:Y:S02]  /*34e0*/  SEL R10, R17, R16, !P2 ;  /* 0x00000010110a7207 */ /* 0x000fe40005000000 */
[----:B------:R-:W-:Y:S01]  /*34f0*/  SEL R19, R16, R17, !P2 ;  /* 0x0000001110137207 */ /* 0x000fe20005000000 */
[----:B------:R-:W-:Y:S01]  /*3500*/  IMAD.IADD R39, R15, 0x1, R12 ;  /* 0x000000010f277824 */ /* 0x000fe200078e020c */
[----:B------:R-:W-:-:S02]  /*3510*/  SEL R16, R23, R14, !P2 ;  /* 0x0000000e17107207 */ /* 0x000fc40005000000 */
[----:B------:R-:W-:Y:S01]  /*3520*/  SEL R17, R14, R23, !P2 ;  /* 0x000000170e117207 */ /* 0x000fe20005000000 */
[----:B------:R-:W-:Y:S01]  /*3530*/  IMAD.IADD R23, R8, 0x1, R13 ;  /* 0x0000000108177824 */ /* 0x000fe200078e020d */
[----:B------:R-:W-:Y:S01]  /*3540*/  ISETP.GE.AND P0, PT, R22, R33, PT ;  /* 0x000000211600720c */ /* 0x000fe20003f06270 */
[----:B------:R-:W-:Y:S01]  /*3550*/  IMAD.IADD R14, R19, 0x1, R16 ;  /* 0x00000001130e7824 */ /* 0x000fe200078e0210 */
[----:B------:R-:W-:Y:S01]  /*3560*/  ISETP.GE.AND P1, PT, R39, R40, PT ;  /* 0x000000282700720c */ /* 0x000fe20003f26270 */
[----:B------:R-:W-:Y:S02]  /*3570*/  IMAD.IADD R22, R21, 0x1, R20 ;  /* 0x0000000115167824 */ /* 0x000fe400078e0214 */
[----:B------:R-:W-:Y:S01]  /*3580*/  IMAD.IADD R33, R10, 0x1, R17 ;  /* 0x000000010a217824 */ /* 0x000fe200078e0211 */
[----:B------:R-:W-:Y:S02]  /*3590*/  ISETP.GE.AND P2, PT, R14, R23, PT ;  /* 0x000000170e00720c */ /* 0x000fe40003f46270 */
[----:B------:R-:W-:-:S02]  /*35a0*/  SEL R14, R30, R31, !P0 ;  /* 0x0000001f1e0e7207 */ /* 0x000fc40004000000 */
[----:B------:R-:W-:Y:S02]  /*35b0*/  SEL R30, R31, R30, !P0 ;  /* 0x0000001e1f1e7207 */ /* 0x000fe40004000000 */
[----:B------:R-:W-:Y:S02]  /*35c0*/  SEL R23, R11, R32, !P0 ;  /* 0x000000200b177207 */ /* 0x000fe40004000000 */
[----:B------:R-:W-:Y:S02]  /*35d0*/  SEL R31, R32, R11, !P0 ;  /* 0x0000000b201f7207 */ /* 0x000fe40004000000 */
[----:B------:R-:W-:Y:S01]  /*35e0*/  SEL R11, R18, R15, !P1 ;  /* 0x0000000f120b7207 */ /* 0x000fe20004800000 */
[----:B------:R-:W-:Y:S01]  /*35f0*/  IMAD.IADD R40, R14, 0x1, R23 ;  /* 0x000000010e287824 */ /* 0x000fe200078e0217 */
[----:B------:R-:W-:Y:S02]  /*3600*/  SEL R15, R15, R18, !P1 ;  /* 0x000000120f0f7207 */ /* 0x000fe40004800000 */
[----:B------:R-:W-:-:S02]  /*3610*/  SEL R18, R9, R12, !P1 ;  /* 0x0000000c09127207 */ /* 0x000fc40004800000 */
[----:B------:R-:W-:Y:S02]  /*3620*/  SEL R12, R12, R9, !P1 ;  /* 0x000000090c0c7207 */ /* 0x000fe40004800000 */
[----:B------:R-:W-:Y:S02]  /*3630*/  ISETP.GE.AND P3, PT, R22, R33, PT ;  /* 0x000000211600720c */ /* 0x000fe40003f66270 */
[----:B------:R-:W-:Y:S01]  /*3640*/  SEL R22, R13, R16, !P2 ;  /* 0x000000100d167207 */ /* 0x000fe20005000000 */
[----:B------:R-:W-:Y:S01]  /*3650*/  IMAD.IADD R33, R15, 0x1, R12 ;  /* 0x000000010f217824 */ /* 0x000fe200078e020c */
        /* <DEDUP_REMOVED lines=8> */
[----:B------:R-:W-:Y:S01]  /*36e0*/  ISETP.GE.AND P0, PT, R33, R40, PT ;  /* 0x000000282100720c */ /* 0x000fe20003f06270 */
[----:B------:R-:W-:Y:S01]  /*36f0*/  IMAD.IADD R40, R9, 0x1, R22 ;  /* 0x0000000109287824 */ /* 0x000fe200078e0216 */
[----:B------:R-:W-:Y:S01]  /*3700*/  SEL R17, R17, R20, !P3 ;  /* 0x0000001411117207 */ /* 0x000fe20005800000 */
[----:B------:R-:W-:Y:S01]  /*3710*/  IMAD.IADD R33, R16, 0x1, R19 ;  /* 0x0000000110217824 */ /* 0x000fe200078e0213 */
[----:B------:R-:W-:Y:S01]  /*3720*/  ISETP.GE.AND P1, PT, R10, R21, PT ;  /* 0x000000150a00720c */ /* 0x000fe20003f26270 */
[----:B------:R-:W-:Y:S01]  /*3730*/  IMAD.IADD R20, R30, 0x1, R31 ;  /* 0x000000011e147824 */ /* 0x000fe200078e021f */
[----:B------:R-:W-:-:S02]  /*3740*/  SEL R10, R14, R15, !P0 ;  /* 0x0000000f0e0a7207 */ /* 0x000fc40004000000 */
[----:B------:R-:W-:Y:S02]  /*3750*/  SEL R21, R15, R14, !P0 ;  /* 0x0000000e0f157207 */ /* 0x000fe40004000000 */
[----:B------:R-:W-:Y:S02]  /*3760*/  SEL R15, R23, R12, !P0 ;  /* 0x0000000c170f7207 */ /* 0x000fe40004000000 */
[----:B------:R-:W-:Y:S02]  /*3770*/  SEL R12, R12, R23, !P0 ;  /* 0x000000170c0c7207 */ /* 0x000fe40004000000 */
[----:B------:R-:W-:Y:S01]  /*3780*/  SEL R14, R11, R32, !P1 ;  /* 0x000000200b0e7207 */ /* 0x000fe20004800000 */
[----:B------:R-:W-:Y:S01]  /*3790*/  IMAD.IADD R39, R10, 0x1, R15 ;  /* 0x000000010a277824 */ /* 0x000fe200078e020f */
[----:B------:R-:W-:Y:S02]  /*37a0*/  SEL R23, R32, R11, !P1 ;  /* 0x0000000b20177207 */ /* 0x000fe40004800000 */
[----:B------:R-:W-:-:S02]  /*37b0*/  ISETP.GE.AND P2, PT, R33, R40, PT ;  /* 0x000000282100720c */ /* 0x000fc40003f46270 */
        /* <DEDUP_REMOVED lines=15> */
[----:B------:R-:W-:Y:S02]  /*38b0*/  ISETP.GE.AND P3, PT, R19, R32, PT ;  /* 0x000000201300720c */ /* 0x000fe40003f66270 */
[----:B------:R-:W-:Y:S02]  /*38c0*/  SEL R20, R31, R12, !P0 ;  /* 0x0000000c1f147207 */ /* 0x000fe40004000000 */
[----:B------:R-:W-:Y:S02]  /*38d0*/  SEL R19, R30, R21, !P0 ;  /* 0x000000151e137207 */ /* 0x000fe40004000000 */
[----:B------:R-:W-:Y:S02]  /*38e0*/  SEL R9, R21, R30, !P0 ;  /* 0x0000001e15097207 */ /* 0x000fe40004000000 */
[----:B------:R-:W-:-:S02]  /*38f0*/  SEL R12, R12, R31, !P0 ;  /* 0x0000001f0c0c7207 */ /* 0x000fc40004000000 */
[----:B------:R-:W-:Y:S02]  /*3900*/  SEL R30, R23, R10, !P1 ;  /* 0x0000000a171e7207 */ /* 0x000fe40004800000 */
        /* <DEDUP_REMOVED lines=36> */
[----:B------:R-:W-:Y:S01]  /*3b50*/  ISETP.GE.AND P0, PT, R15, R20, PT ;  /* 0x000000140f00720c */ /* 0x000fe20003f06270 */
[----:B------:R-:W-:Y:S01]  /*3b60*/  IMAD.IADD R14, R21, 0x1, R18 ;  /* 0x00000001150e7824 */ /* 0x000fe200078e0212 */
[----:B------:R-:W-:Y:S01]  /*3b70*/  ISETP.GE.AND P1, PT, R30, R33, PT ;  /* 0x000000211e00720c */ /* 0x000fe20003f26270 */
[----:B------:R-:W-:Y:S01]  /*3b80*/  IMAD.IADD R15, R16, 0x1, R31 ;  /* 0x00000001100f7824 */ /* 0x000fe200078e021f */
[----:B------:R-:W-:Y:S01]  /*3b90*/  SEL R30, R9, R8, !P0 ;  /* 0x00000008091e7207 */ /* 0x000fe20004000000 */
        /* <DEDUP_REMOVED lines=15> */
[----:B------:R-:W-:-:S02]  /*3c90*/  SEL R21, R18, R31, !P2 ;  /* 0x0000001f12157207 */ /* 0x000fc40005000000 */
[----:B------:R-:W-:Y:S02]  /*3ca0*/  ISETP.GE.AND P1, PT, R20, R39, PT ;  /* 0x000000271400720c */ /* 0x000fe40003f26270 */
[----:B------:R-:W-:Y:S01]  /*3cb0*/  SEL R18, R31, R18, !P2 ;  /* 0x000000121f127207 */ /* 0x000fe20005000000 */
[----:B------:R-:W-:Y:S01]  /*3cc0*/  IMAD.IADD R39, R16, 0x1, R21 ;  /* 0x0000000110277824 */ /* 0x000fe200078e0215 */
[----:B------:R-:W-:Y:S02]  /*3cd0*/  SEL R20, R23, R32, !P3 ;  /* 0x0000002017147207 */ /* 0x000fe40005800000 */
[----:B------:R-:W-:Y:S02]  /*3ce0*/  SEL R31, R22, R13, !P3 ;  /* 0x0000000d161f7207 */ /* 0x000fe40005800000 */
[----:B------:R-:W-:Y:S01]  /*3cf0*/  ISETP.GE.AND P2, PT, R39, R40, PT ;  /* 0x000000282700720c */ /* 0x000fe20003f46270 */
[----:B------:R-:W-:Y:S01]  /*3d00*/  IMAD.IADD R40, R19, 0x1, R18 ;  /* 0x0000000113287824 */ /* 0x000fe200078e0212 */
[----:B------:R-:W-:Y:S01]  /*3d10*/  SEL R8, R11, R12, !P0 ;  /* 0x0000000c0b087207 */ /* 0x000fe20004000000 */
[----:B------:R-:W-:Y:S01]  /*3d20*/  IMAD.IADD R39, R20, 0x1, R31 ;  /* 0x0000000114277824 */ /* 0x000fe200078e021f */
[----:B------:R-:W-:-:S02]  /*3d30*/  SEL R12, R17, R10, !P1 ;  /* 0x0000000a110c7207 */ /* 0x000fc40004800000 */
[----:B------:R-:W-:Y:S02]  /*3d40*/  SEL R10, R10, R17, !P1 ;  /* 0x000000110a0a7207 */ /* 0x000fe40004800000 */
        /* <DEDUP_REMOVED lines=12> */
[----:B------:R-:W-:-:S07]  /*3e10*/  SEL R18, R31, R18, !P4 ;  /* 0x000000121f127207 */ /* 0x000fce0006000000 */
.L_x_330:
[----:B------:R-:W-:Y:S05]  /*3e20*/  BSYNC.RECONVERGENT B0 ;  /* 0x0000000000007941 */ /* 0x000fea0003800200 */
.L_x_329:
[----:B------:R-:W-:-:S07]  /*3e30*/  IMAD.MOV.U32 R32, RZ, RZ, 0x2 ;  /* 0x00000002ff207424 */ /* 0x000fce00078e00ff */
.L_x_350:
        /* <DEDUP_REMOVED lines=10> */
[C---:B------:R-:W-:Y:S02]  /*3ee0*/  VIMNMX R30, PT, PT, R38.reuse, R31, PT ;  /* 0x0000001f261e7248 */ /* 0x040fe40003fe0100 */
[----:B------:R-:W-:-:S03]  /*3ef0*/  VIMNMX R44, PT, PT, R38, R39, PT ;  /* 0x00000027262c7248 */ /* 0x000fc60003fe0100 */
[----:B------:R-:W-:-:S05]  /*3f00*/  IMAD R33, R32, 0x4, R30 ;  /* 0x0000000420217824 */ /* 0x000fca00078e021e */
[----:B------:R-:W-:Y:S01]  /*3f10*/  VIMNMX R33, PT, PT, R38, R33, PT ;  /* 0x0000002126217248 */ /* 0x000fe20003fe0100 */
[----:B0-----:R-:W-:-:S04]  /*3f20*/  ULEA UR4, UR5, UR4, 0x18 ;  /* 0x0000000405047291 */ /* 0x001fc8000f8ec0ff */
[----:B------:R-:W-:Y:S02]  /*3f30*/  IMAD R41, R32, 0x4, R33 ;  /* 0x0000000420297824 */ /* 0x000fe400078e0221 */
[----:B------:R-:W-:-:S03]  /*3f40*/  LEA R31, R37, UR4, 0x6 ;  /* 0x00000004251f7c11 */ /* 0x000fc6000f8e30ff */
[----:B------:R-:W-:Y:S02]  /*3f50*/  VIMNMX R40, PT, PT, R38, R41, PT ;  /* 0x0000002926287248 */ /* 0x000fe40003fe0100 */
[----:B------:R-:W-:Y:S01]  /*3f60*/  VIADDMNMX R41, R33, -R30, R44, PT ;  /* 0x8000001e21297246 */ /* 0x000fe2000380012c */
[----:B------:R0:W-:Y:S02]  /*3f70*/  STS.128 [R31], R8 ;  /* 0x000000081f007388 */ /* 0x0001e40000000c00 */
[----:B------:R-:W-:Y:S02]  /*3f80*/  IMAD.IADD R39, R40, 0x1, -R33 ;  /* 0x0000000128277824 */ /* 0x000fe400078e0a21 */
[----:B------:R0:W-:Y:S03]  /*3f90*/  STS.128 [R31+0x10], R12 ;  /* 0x0000100c1f007388 */ /* 0x0001e60000000c00 */
        /* <DEDUP_REMOVED lines=9> */
.L_x_333:
        /* <DEDUP_REMOVED lines=17> */
.L_x_332:
[----:B------:R-:W-:Y:S05]  /*4140*/  BSYNC.RECONVERGENT B0 ;  /* 0x0000000000007941 */ /* 0x000fea0003800200 */
.L_x_331:
        /* <DEDUP_REMOVED lines=14> */
.L_x_335:
[----:B------:R-:W-:Y:S05]  /*4230*/  BSYNC.RECONVERGENT B0 ;  /* 0x0000000000007941 */ /* 0x000fea0003800200 */
.L_x_334:
        /* <DEDUP_REMOVED lines=18> */
.L_x_337:
[----:B------:R-:W-:Y:S05]  /*4360*/  BSYNC.RECONVERGENT B0 ;  /* 0x0000000000007941 */ /* 0x000fea0003800200 */
.L_x_336:
        /* <DEDUP_REMOVED lines=18> */
.L_x_339:
[----:B------:R-:W-:Y:S05]  /*4490*/  BSYNC.RECONVERGENT B0 ;  /* 0x0000000000007941 */ /* 0x000fea0003800200 */
.L_x_338:
        /* <DEDUP_REMOVED lines=18> */
.L_x_341:
[----:B------:R-:W-:Y:S05]  /*45c0*/  BSYNC.RECONVERGENT B0 ;  /* 0x0000000000007941 */ /* 0x000fea0003800200 */
.L_x_340:
        /* <DEDUP_REMOVED lines=18> */
.L_x_343:
[----:B------:R-:W-:Y:S05]  /*46f0*/  BSYNC.RECONVERGENT B0 ;  /* 0x0000000000007941 */ /* 0x000fea0003800200 */
.L_x_342:
[----:B------:R-:W-:Y:S01]  /*4700*/  @!P0 IMAD.MOV R19, RZ, RZ, R17 ;  /* 0x000000ffff138224 */ /* 0x000fe200078e0211 */
[----:B------:R-:W-:Y:S01]  /*4710*/  BSSY.RECONVERGENT B0, `(.L_x_344) ;  /* 0x0000011000007945 */ /* 0x000fe20003800200 */
[----:B------:R-:W-:Y:S01]  /*4720*/  @P0 IMAD.MOV R18, RZ, RZ, R16 ;  /* 0x000000ffff120224 */ /* 0x000fe200078e0210 */
[----:B-12---:R-:W-:Y:S01]  /*4730*/  SEL R17, R31, R23, P0 ;  /* 0x000000171f117207 */ /* 0x006fe20000000000 */
[C---:B0-----:R-:W-:Y:S01]  /*4740*/  VIADD R21, R19.reuse, 0x1 ;  /* 0x0000000113157836 */ /* 0x041fe20000000000 */
        /* <DEDUP_REMOVED lines=13> */
.L_x_345:
[----:B------:R-:W-:Y:S05]  /*4820*/  BSYNC.RECONVERGENT B0 ;  /* 0x0000000000007941 */ /* 0x000fea0003800200 */
.L_x_344:
        /* <DEDUP_REMOVED lines=16> */
.L_x_347:
[----:B------:R-:W-:Y:S05]  /*4930*/  BSYNC.RECONVERGENT B0 ;  /* 0x0000000000007941 */ /* 0x000fea0003800200 */
.L_x_346:
        /* <DEDUP_REMOVED lines=18> */
.L_x_349:
[----:B------:R-:W-:Y:S05]  /*4a60*/  BSYNC.RECONVERGENT B0 ;  /* 0x0000000000007941 */ /* 0x000fea0003800200 */
.L_x_348:
[C---:B------:R-:W-:Y:S01]  /*4a70*/  ISETP.GE.U32.AND P1, PT, R32.reuse, 0x81, PT ;  /* 0x000000812000780c */ /* 0x040fe20003f26070 */
[----:B------:R-:W-:Y:S01]  /*4a80*/  IMAD.SHL.U32 R32, R32, 0x2, RZ ;  /* 0x0000000220207824 */ /* 0x000fe200078e00ff */
[----:B-12---:R-:W-:Y:S02]  /*4a90*/  SEL R23, R31, R23, P0 ;  /* 0x000000171f177207 */ /* 0x006fe40000000000 */
[----:B------:R-:W-:-:S09]  /*4aa0*/  SEL R22, R30, R22, P0 ;  /* 0x000000161e167207 */ /* 0x000fd20000000000 */
[----:B------:R-:W-:Y:S05]  /*4ab0*/  @!P1 BRA `(.L_x_350) ;  /* 0xfffffff000e09947 */ /* 0x000fea000383ffff */
[----:B------:R-:W1:Y:S01]  /*4ac0*/  LDCU.U8 UR5, c[0x0][0x380] ;  /* 0x00007000ff0577ac */ /* 0x000e620008000000 */
[C---:B------:R-:W-:Y:S02]  /*4ad0*/  VIADD R30, R42.reuse, 0x80 ;  /* 0x000000802a1e7836 */ /* 0x040fe40000000000 */
[C---:B------:R-:W-:Y:S02]  /*4ae0*/  VIADD R32, R42.reuse, 0xc0 ;  /* 0x000000c02a207836 */ /* 0x040fe40000000000 */
[C---:B------:R-:W-:Y:S02]  /*4af0*/  VIADD R31, R42.reuse, 0xa0 ;  /* 0x000000a02a1f7836 */ /* 0x040fe40000000000 */
[----:B------:R-:W-:Y:S01]  /*4b00*/  VIADD R33, R42, 0xe0 ;  /* 0x000000e02a217836 */ /* 0x000fe20000000000 */
[----:B-1----:R-:W-:-:S04]  /*4b10*/  UPRMT UR5, UR5, 0x8880, URZ ;  /* 0x0000888005057896 */ /* 0x002fc800080000ff */
[----:B------:R-:W-:Y:S01]  /*4b20*/  UISETP.NE.AND UP0, UPT, UR5, URZ, UPT ;  /* 0x000000ff0500728c */ /* 0x000fe2000bf05270 */
[----:B------:R-:W-:Y:S08]  /*4b30*/  BAR.SYNC.DEFER_BLOCKING 0x0 ;  /* 0x0000000000007b1d */ /* 0x000ff00000010000 */
[----:B------:R-:W-:Y:S05]  /*4b40*/  BRA.U !UP0, `(.L_x_351) ;  /* 0x0000000508087547 */ /* 0x000fea000b800000 */
[----:B------:R-:W-:Y:S01]  /*4b50*/  ISETP.NE.AND P0, PT, R37, RZ, PT ;  /* 0x000000ff2500720c */ /* 0x000fe20003f05270 */
[----:B------:R-:W-:Y:S01]  /*4b60*/  STS.64 [R24], R8 ;  /* 0x0000000818007388 */ /* 0x000fe20000000a00 */
[----:B------:R-:W1:Y:S03]  /*4b70*/  LDCU.64 UR8, c[0x0][0x398] ;  /* 0x00007300ff0877ac */ /* 0x000e660008000a00 */
[----:B------:R-:W-:Y:S04]  /*4b80*/  STS.64 [R7+0x8], R10 ;  /* 0x0000080a07007388 */ /* 0x000fe80000000a00 */
[----:B------:R-:W-:Y:S04]  /*4b90*/  STS.64 [R6+0x10], R12 ;  /* 0x0000100c06007388 */ /* 0x000fe80000000a00 */
[----:B------:R-:W-:Y:S04]  /*4ba0*/  STS.64 [R5+0x18], R14 ;  /* 0x0000180e05007388 */ /* 0x000fe80000000a00 */
[----:B------:R-:W-:Y:S04]  /*4bb0*/  STS.64 [R4+0x20], R16 ;  /* 0x0000201004007388 */ /* 0x000fe80000000a00 */
[----:B------:R2:W-:Y:S04]  /*4bc0*/  STS.64 [R3+0x28], R18 ;  /* 0x0000281203007388 */ /* 0x0005e80000000a00 */
[----:B------:R-:W-:Y:S04]  /*4bd0*/  STS.64 [R2+0x30], R20 ;  /* 0x0000301402007388 */ /* 0x000fe80000000a00 */
[----:B------:R3:W-:Y:S01]  /*4be0*/  STS.64 [R0+0x38], R22 ;  /* 0x0000381600007388 */ /* 0x0007e20000000a00 */
[----:B------:R-:W-:-:S03]  /*4bf0*/  NOP ;  /* 0x0000000000007918 */ /* 0x000fc60000000000 */
[----:B------:R-:W-:Y:S04]  /*4c00*/  LDS.64 R8, [R36] ;  /* 0x0000000024087984 */ /* 0x000fe80000000a00 */
[----:B------:R-:W-:Y:S04]  /*4c10*/  LDS.64 R10, [R35+0x100] ;  /* 0x00010000230a7984 */ /* 0x000fe80000000a00 */
[----:B------:R-:W-:Y:S04]  /*4c20*/  LDS.64 R6, [R34+0x200] ;  /* 0x0002000022067984 */ /* 0x000fe80000000a00 */
[----:B------:R-:W-:Y:S04]  /*4c30*/  LDS.64 R12, [R29+0x300] ;  /* 0x000300001d0c7984 */ /* 0x000fe80000000a00 */
[----:B------:R-:W-:Y:S04]  /*4c40*/  LDS.64 R4, [R28+0x400] ;  /* 0x000400001c047984 */ /* 0x000fe80000000a00 */
[----:B------:R-:W-:Y:S04]  /*4c50*/  LDS.64 R14, [R27+0x500] ;  /* 0x000500001b0e7984 */ /* 0x000fe80000000a00 */
[----:B------:R-:W-:Y:S04]  /*4c60*/  LDS.64 R2, [R26+0x600] ;  /* 0x000600001a027984 */ /* 0x000fe80000000a00 */
[----:B------:R-:W-:Y:S04]  /*4c70*/  LDS.64 R24, [R25+0x700] ;  /* 0x0007000019187984 */ /* 0x000fe80000000a00 */
[----:B------:R-:W-:Y:S01]  /*4c80*/  @!P0 STS [UR4+0x4200], R38 ;  /* 0x00420026ff008988 */ /* 0x000fe20008000804 */
[----:B------:R-:W-:Y:S06]  /*4c90*/  BAR.SYNC.DEFER_BLOCKING 0x0 ;  /* 0x0000000000007b1d */ /* 0x000fec0000010000 */
[----:B------:R-:W2:Y:S01]  /*4ca0*/  S2R R40, SR_TID.X ;  /* 0x0000000000287919 */ /* 0x000ea20000002100 */
[----:B------:R-:W3:Y:S01]  /*4cb0*/  S2R R37, SR_TID.X ;  /* 0x0000000000257919 */ /* 0x000ee20000002100 */
[----:B------:R-:W4:Y:S01]  /*4cc0*/  S2R R39, SR_CTAID.X ;  /* 0x0000000000277919 */ /* 0x000f220000002500 */
[----:B------:R-:W5:Y:S01]  /*4cd0*/  LDS R19, [UR4+0x4200] ;  /* 0x00420004ff137984 */ /* 0x000f620008000800 */
[----:B--2---:R-:W-:-:S02]  /*4ce0*/  IMAD.SHL.U32 R18, R40, 0x8, RZ ;  /* 0x0000000828127824 */ /* 0x004fc400078e00ff */
[----:B---3--:R-:W-:-:S03]  /*4cf0*/  IMAD.SHL.U32 R0, R37, 0x8, RZ ;  /* 0x0000000825007824 */ /* 0x008fc600078e00ff */
[----:B------:R-:W-:Y:S01]  /*4d00*/  LOP3.LUT R23, R18, 0x1f00, RZ, 0xc0, !PT ;  /* 0x00001f0012177812 */ /* 0x000fe200078ec0ff */
[----:B----4-:R-:W-:Y:S01]  /*4d10*/  IMAD.WIDE.U32 R16, R39, 0x800, RZ ;  /* 0x0000080027107825 */ /* 0x010fe200078e00ff */
[----:B------:R-:W-:Y:S02]  /*4d20*/  LOP3.LUT R0, R0, 0x1f00, RZ, 0xc0, !PT ;  /* 0x00001f0000007812 */ /* 0x000fe400078ec0ff */
[----:B------:R-:W-:Y:S02]  /*4d30*/  LOP3.LUT R23, R23, 0x1f, R40, 0xf8, !PT ;  /* 0x0000001f17177812 */ /* 0x000fe400078ef828 */
[----:B------:R-:W-:-:S03]  /*4d40*/  LOP3.LUT R21, R16, 0x1f, R37, 0xf8, !PT ;  /* 0x0000001f10157812 */ /* 0x000fc600078ef825 */
[C---:B------:R-:W-:Y:S01]  /*4d50*/  VIADD R16, R23.reuse, 0x20 ;  /* 0x0000002017107836 */ /* 0x040fe20000000000 */
[C---:B------:R-:W-:Y:S01]  /*4d60*/  IADD3 R21, P0, PT, R0.reuse, R21, RZ ;  /* 0x0000001500157210 */ /* 0x040fe20007f1e0ff */
[----:B------:R-:W-:Y:S01]  /*4d70*/  VIADD R20, R23, 0x40 ;  /* 0x0000004017147836 */ /* 0x000fe20000000000 */
[----:B------:R-:W-:-:S03]  /*4d80*/  LOP3.LUT R0, R0, 0x1f, R37, 0xf8, !PT ;  /* 0x0000001f00007812 */ /* 0x000fc600078ef825 */
[----:B------:R-:W-:Y:S01]  /*4d90*/  IMAD.X R18, RZ, RZ, R17, P0 ;  /* 0x000000ffff127224 */ /* 0x000fe200000e0611 */
[----:B------:R-:W-:Y:S02]  /*4da0*/  LOP3.LUT R0, R0, 0x60, RZ, 0xfc, !PT ;  /* 0x0000006000007812 */ /* 0x000fe400078efcff */
[-C--:B-----5:R-:W-:Y:S02]  /*4db0*/  ISETP.GE.AND P0, PT, R42, R19.reuse, PT ;  /* 0x000000132a00720c */ /* 0x0a0fe40003f06270 */
[-C--:B------:R-:W-:Y:S02]  /*4dc0*/  ISETP.GE.AND P1, PT, R16, R19.reuse, PT ;  /* 0x000000131000720c */ /* 0x080fe40003f26270 */
[C---:B-1----:R-:W-:Y:S02]  /*4dd0*/  LEA R16, P4, R21.reuse, UR8, 0x3 ;  /* 0x0000000815107c11 */ /* 0x042fe4000f8818ff */
[----:B------:R-:W-:Y:S02]  /*4de0*/  ISETP.GE.AND P2, PT, R20, R19, PT ;  /* 0x000000131400720c */ /* 0x000fe40003f46270 */
[----:B------:R-:W-:-:S02]  /*4df0*/  LEA.HI.X R17, R21, UR9, R18, 0x3, P4 ;  /* 0x0000000915117c11 */ /* 0x000fc4000a0f1c12 */
[-C--:B------:R-:W-:Y:S02]  /*4e00*/  ISETP.GE.AND P3, PT, R0, R19.reuse, PT ;  /* 0x000000130000720c */ /* 0x080fe40003f66270 */
[-C--:B------:R-:W-:Y:S01]  /*4e10*/  ISETP.GE.AND P4, PT, R30, R19.reuse, PT ;  /* 0x000000131e00720c */ /* 0x080fe20003f86270 */
[----:B------:R1:W-:Y:S01]  /*4e20*/  @!P0 STG.E desc[UR6][R16.64], R8 ;  /* 0x0000000810008986 */ /* 0x0003e2000c101906 */
[-C--:B------:R-:W-:Y:S02]  /*4e30*/  ISETP.GE.AND P5, PT, R31, R19.reuse, PT ;  /* 0x000000131f00720c */ /* 0x080fe40003fa6270 */
[-C--:B------:R-:W-:Y:S01]  /*4e40*/  ISETP.GE.AND P6, PT, R32, R19.reuse, PT ;  /* 0x000000132000720c */ /* 0x080fe20003fc6270 */
        /* <DEDUP_REMOVED lines=18> */
.L_x_351:
[----:B------:R-:W-:Y:S01]  /*4f70*/  ISETP.NE.AND P0, PT, R37, RZ, PT ;  /* 0x000000ff2500720c */ /* 0x000fe20003f05270 */
[----:B------:R-:W-:Y:S01]  /*4f80*/  STS.64 [R24], R8 ;  /* 0x0000000818007388 */ /* 0x000fe20000000a00 */
[----:B------:R-:W1:Y:S01]  /*4f90*/  LDCU.64 UR8, c[0x0][0x3b0] ;  /* 0x00007600ff0877ac */ /* 0x000e620008000a00 */
[----:B------:R-:W-:Y:S02]  /*4fa0*/  IMAD.MOV.U32 R43, RZ, RZ, RZ ;  /* 0x000000ffff2b7224 */ /* 0x000fe400078e00ff */
        /* <DEDUP_REMOVED lines=9> */
[----:B0-----:R-:W-:Y:S04]  /*5040*/  LDS.64 R40, [R35+0x100] ;  /* 0x0001000023287984 */ /* 0x001fe80000000a00 */
        /* <DEDUP_REMOVED lines=8> */
[----:B------:R-:W3:Y:S01]  /*50d0*/  S2R R37, SR_TID.X ;  /* 0x0000000000257919 */ /* 0x000ee20000002100 */
[----:B------:R-:W0:Y:S01]  /*50e0*/  S2R R39, SR_TID.X ;  /* 0x0000000000277919 */ /* 0x000e220000002100 */
[----:B--2---:R-:W2:Y:S01]  /*50f0*/  S2R R3, SR_CTAID.X ;  /* 0x0000000000037919 */ /* 0x004ea20000002500 */
[----:B------:R-:W4:Y:S01]  /*5100*/  LDS R19, [UR4+0x4200] ;  /* 0x00420004ff137984 */ /* 0x000f220008000800 */
[----:B---3--:R-:W-:-:S05]  /*5110*/  IMAD.SHL.U32 R0, R37, 0x8, RZ ;  /* 0x0000000825007824 */ /* 0x008fca00078e00ff */
[----:B------:R-:W-:Y:S01]  /*5120*/  LOP3.LUT R2, R0, 0x1f00, RZ, 0xc0, !PT ;  /* 0x00001f0000027812 */ /* 0x000fe200078ec0ff */
[----:B0-----:R-:W-:-:S03]  /*5130*/  IMAD.SHL.U32 R0, R39, 0x8, RZ ;  /* 0x0000000827007824 */ /* 0x001fc600078e00ff */
[----:B------:R-:W-:Y:S01]  /*5140*/  LOP3.LUT R37, R2, 0x1f, R37, 0xf8, !PT ;  /* 0x0000001f02257812 */ /* 0x000fe200078ef825 */
[----:B--2---:R-:W-:Y:S01]  /*5150*/  IMAD.WIDE.U32 R2, R3, 0x800, R42 ;  /* 0x0000080003027825 */ /* 0x004fe200078e002a */
[----:B------:R-:W-:-:S03]  /*5160*/  LOP3.LUT R0, R0, 0x1f00, RZ, 0xc0, !PT ;  /* 0x00001f0000007812 */ /* 0x000fc600078ec0ff */
[C---:B------:R-:W-:Y:S01]  /*5170*/  VIADD R16, R37.reuse, 0x20 ;  /* 0x0000002025107836 */ /* 0x040fe20000000000 */
[----:B------:R-:W-:Y:S01]  /*5180*/  LOP3.LUT R0, R0, 0x1f, R39, 0xf8, !PT ;  /* 0x0000001f00007812 */ /* 0x000fe200078ef827 */
[----:B------:R-:W-:-:S03]  /*5190*/  VIADD R18, R37, 0x40 ;  /* 0x0000004025127836 */ /* 0x000fc60000000000 */
[----:B------:R-:W-:Y:S02]  /*51a0*/  LOP3.LUT R0, R0, 0x60, RZ, 0xfc, !PT ;  /* 0x0000006000007812 */ /* 0x000fe400078efcff */
[-C--:B----4-:R-:W-:Y:S02]  /*51b0*/  ISETP.GE.AND P6, PT, R42, R19.reuse, PT ;  /* 0x000000132a00720c */ /* 0x090fe40003fc6270 */
[-C--:B------:R-:W-:Y:S02]  /*51c0*/  ISETP.GE.AND P5, PT, R16, R19.reuse, PT ;  /* 0x000000131000720c */ /* 0x080fe40003fa6270 */
[----:B-1----:R-:W-:Y:S02]  /*51d0*/  LEA R16, P0, R2, UR8, 0x3 ;  /* 0x0000000802107c11 */ /* 0x002fe4000f8018ff */
        /* <DEDUP_REMOVED lines=25> */
.L_x_352:
        /* <DEDUP_REMOVED lines=9> */
.L_x_489:


//--------------------- .text._ZN3cub18CUB_300001_SM_10006detail10merge_sort26DeviceMergeSortMergeKernelINS2_10policy_hubIN6thrust24THRUST_300001_SM_1000_NS10device_ptrI6MyItemEEE9Policy600ES9_PNS0_8NullTypeES9_SD_jN4cuda3std3__44lessIS8_EES8_SC_EEvbT2_T3_T4_PT6_PT7_T5_PSL_SL_NS1_7vsmem_tE --------------------------
	.section	.text._ZN3cub18CUB_300001_SM_10006detail10merge_sort26DeviceMergeSortMergeKernelINS2_10policy_hubIN6thrust24THRUST_300001_SM_1000_NS10device_ptrI6MyItemEEE9Policy600ES9_PNS0_8NullTypeES9_SD_jN4cuda3std3__44lessIS8_EES8_SC_EEvbT2_T3_T4_PT6_PT7_T5_PSL_SL_NS1_7vsmem_tE,"ax",@progbits
	.align	128
        .global         _ZN3cub18CUB_300001_SM_10006detail10merge_sort26DeviceMergeSortMergeKernelINS2_10policy_hubIN6thrust24THRUST_300001_SM_1000_NS10device_ptrI6MyItemEEE9Policy600ES9_PNS0_8NullTypeES9_SD_jN4cuda3std3__44lessIS8_EES8_SC_EEvbT2_T3_T4_PT6_PT7_T5_PSL_SL_NS1_7vsmem_tE
        .type           _ZN3cub18CUB_300001_SM_10006detail10merge_sort26DeviceMergeSortMergeKernelINS2_10policy_hubIN6thrust24THRUST_300001_SM_1000_NS10device_ptrI6MyItemEEE9Policy600ES9_PNS0_8NullTypeES9_SD_jN4cuda3std3__44lessIS8_EES8_SC_EEvbT2_T3_T4_PT6_PT7_T5_PSL_SL_NS1_7vsmem_tE,@function
        .size           _ZN3cub18CUB_300001_SM_10006detail10merge_sort26DeviceMergeSortMergeKernelINS2_10policy_hubIN6thrust24THRUST_300001_SM_1000_NS10device_ptrI6MyItemEEE9Policy600ES9_PNS0_8NullTypeES9_SD_jN4cuda3std3__44lessIS8_EES8_SC_EEvbT2_T3_T4_PT6_PT7_T5_PSL_SL_NS1_7vsmem_tE,(.L_x_490 - _ZN3cub18CUB_300001_SM_10006detail10merge_sort26DeviceMergeSortMergeKernelINS2_10policy_hubIN6thrust24THRUST_300001_SM_1000_NS10device_ptrI6MyItemEEE9Policy600ES9_PNS0_8NullTypeES9_SD_jN4cuda3std3__44lessIS8_EES8_SC_EEvbT2_T3_T4_PT6_PT7_T5_PSL_SL_NS1_7vsmem_tE)
        .other          _ZN3cub18CUB_300001_SM_10006detail10merge_sort26DeviceMergeSortMergeKernelINS2_10policy_hubIN6thrust24THRUST_300001_SM_1000_NS10device_ptrI6MyItemEEE9Policy600ES9_PNS0_8NullTypeES9_SD_jN4cuda3std3__44lessIS8_EES8_SC_EEvbT2_T3_T4_PT6_PT7_T5_PSL_SL_NS1_7vsmem_tE,@"STO_CUDA_ENTRY STV_DEFAULT"
_ZN3cub18CUB_300001_SM_10006detail10merge_sort26DeviceMergeSortMergeKernelINS2_10policy_hubIN6thrust24THRUST_300001_SM_1000_NS10device_ptrI6MyItemEEE9Policy600ES9_PNS0_8NullTypeES9_SD_jN4cuda3std3__44lessIS8_EES8_SC_EEvbT2_T3_T4_PT6_PT7_T5_PSL_SL_NS1_7vsmem_tE:
.text._ZN3cub18CUB_300001_SM_10006detail10merge_sort26DeviceMergeSortMergeKernelINS2_10policy_hubIN6thrust24THRUST_300001_SM_1000_NS10device_ptrI6MyItemEEE9Policy600ES9_PNS0_8NullTypeES9_SD_jN4cuda3std3__44lessIS8_EES8_SC_EEvbT2_T3_T4_PT6_PT7_T5_PSL_SL_NS1_7vsmem_tE:
[----:B------:R-:W-:Y:S01]  /*0000*/  LDC R1, c[0x0][0x37c] ;  /* 0x0000df00ff017b82 */ /* 0x000fe20000000800 */
[----:B------:R-:W0:Y:S01]  /*0010*/  S2R R11, SR_CTAID.X ;  /* 0x00000000000b7919 */ /* 0x000e220000002500 */
[----:B------:R-:W1:Y:S06]  /*0020*/  LDCU UR4, c[0x0][0x370] ;  /* 0x00006e00ff0477ac */ /* 0x000e6c0008000800 */
[----:B------:R-:W2:Y:S01]  /*0030*/  LDC R9, c[0x0][0x3c0] ;  /* 0x0000f000ff097b82 */ /* 0x000ea20000000800 */
[----:B------:R-:W3:Y:S01]  /*0040*/  S2R R2, SR_TID.X ;  /* 0x0000000000027919 */ /* 0x000ee20000002100 */
[----:B------:R-:W4:Y:S01]  /*0050*/  LDCU.64 UR6, c[0x0][0x358] ;  /* 0x00006b00ff0677ac */ /* 0x000f220008000a00 */
[----:B-1----:R-:W-:Y:S01]  /*0060*/  UIADD3 UR4, UPT, UPT, UR4, -0x1, URZ ;  /* 0xffffffff04047890 */ /* 0x002fe2000fffe0ff */
[----:B--2---:R-:W-:-:S05]  /*0070*/  IMAD.SHL.U32 R3, R9, 0x400, RZ ;  /* 0x0000040009037824 */ /* 0x004fca00078e00ff */
[C---:B0-----:R-:W-:Y:S01]  /*0080*/  ISETP.GE.U32.AND P0, PT, R11.reuse, UR4, PT ;  /* 0x000000040b007c0c */ /* 0x041fe2000bf06070 */
[----:B------:R-:W-:-:S12]  /*0090*/  IMAD.SHL.U32 R0, R11, 0x800, RZ ;  /* 0x000008000b007824 */ /* 0x000fd800078e00ff */
[----:B---34-:R-:W-:Y:S05]  /*00a0*/  @P0 BRA `(.L_x_353) ;  /* 0x0000001c00880947 */ /* 0x018fea0003800000 */
[----:B------:R-:W0:Y:S01]  /*00b0*/  LDC.64 R6, c[0x0][0x3b8] ;  /* 0x0000ee00ff067b82 */ /* 0x000e220000000a00 */
[----:B------:R-:W-:Y:S01]  /*00c0*/  IMAD.MOV R10, RZ, RZ, -R9 ;  /* 0x000000ffff0a7224 */ /* 0x000fe200078e0a09 */
[----:B------:R-:W1:Y:S06]  /*00d0*/  LDCU.U8 UR4, c[0x0][0x380] ;  /* 0x00007000ff0477ac */ /* 0x000e6c0008000000 */
[----:B------:R-:W2:Y:S01]  /*00e0*/  LDC R12, c[0x0][0x398] ;  /* 0x0000e600ff0c7b82 */ /* 0x000ea20000000800 */
[----:B0-----:R-:W-:-:S05]  /*00f0*/  IMAD.WIDE.U32 R6, R11, 0x4, R6 ;  /* 0x000000040b067825 */ /* 0x001fca00078e0006 */
[----:B------:R-:W3:Y:S04]  /*0100*/  LDG.E R8, desc[UR6][R6.64+0x4] ;  /* 0x0000040606087981 */ /* 0x000ee8000c1e1900 */
[----:B------:R0:W4:Y:S01]  /*0110*/  LDG.E R4, desc[UR6][R6.64] ;  /* 0x0000000606047981 */ /* 0x000122000c1e1900 */
[CC--:B------:R-:W-:Y:S01]  /*0120*/  LOP3.LUT R5, R11.reuse, R10.reuse, RZ, 0xc0, !PT ;  /* 0x0000000a0b057212 */ /* 0x0c0fe200078ec0ff */
[----:B-1----:R-:W-:Y:S01]  /*0130*/  UPRMT UR4, UR4, 0x8880, URZ ;  /* 0x0000888004047896 */ /* 0x002fe200080000ff */
[C---:B------:R-:W-:Y:S01]  /*0140*/  LOP3.LUT R10, R11.reuse, R10, RZ, 0xfc, !PT ;  /* 0x0000000a0b0a7212 */ /* 0x040fe200078efcff */
[----:B------:R-:W-:Y:S02]  /*0150*/  ACQBULK ;  /* 0x000000000000782e */ /* 0x000fe40000000000 */
[----:B------:R-:W-:Y:S01]  /*0160*/  IMAD.IADD R9, R11, 0x1, -R5 ;  /* 0x000000010b097824 */ /* 0x000fe200078e0a05 */
[----:B------:R-:W-:Y:S01]  /*0170*/  ISETP.NE.AND P1, PT, R10, -0x1, PT ;  /* 0xffffffff0a00780c */ /* 0x000fe20003f25270 */
[----:B------:R-:W-:Y:S01]  /*0180*/  IMAD.SHL.U32 R5, R5, 0x800, RZ ;  /* 0x0000080005057824 */ /* 0x000fe200078e00ff */
[----:B------:R-:W-:Y:S01]  /*0190*/  UISETP.NE.AND UP0, UPT, UR4, URZ, UPT ;  /* 0x000000ff0400728c */ /* 0x000fe2000bf05270 */
[----:B------:R-:W-:Y:S01]  /*01a0*/  IMAD.SHL.U32 R9, R9, 0x800, RZ ;  /* 0x0000080009097824 */ /* 0x000fe200078e00ff */
[----:B0-----:R-:W-:Y:S01]  /*01b0*/  LOP3.LUT R6, R3, 0xfffff800, RZ, 0xc0, !PT ;  /* 0xfffff80003067812 */ /* 0x001fe200078ec0ff */
[----:B--2---:R-:W-:-:S02]  /*01c0*/  IMAD.IADD R7, R12, 0x1, -R5 ;  /* 0x000000010c077824 */ /* 0x004fc400078e0a05 */
[C---:B------:R-:W-:Y:S01]  /*01d0*/  VIADD R10, R9.reuse, 0x7ff ;  /* 0x000007ff090a7836 */ /* 0x040fe20000000000 */
[----:B------:R-:W-:Y:S02]  /*01e0*/  ISETP.NE.AND P0, PT, R9, -0x800, PT ;  /* 0xfffff8000900780c */ /* 0x000fe40003f05270 */
[----:B------:R-:W-:-:S05]  /*01f0*/  VIMNMX.U32 R11, PT, PT, R6, R7, !PT ;  /* 0x00000007060b7248 */ /* 0x000fca0007fe0000 */
[----:B------:R-:W-:-:S06]  /*0200*/  IMAD.IADD R11, R11, 0x1, -R6 ;  /* 0x000000010b0b7824 */ /* 0x000fcc00078e0a06 */
[----:B------:R-:W-:Y:S02]  /*0210*/  @P0 VIADD R10, R9, 0x800 ;  /* 0x00000800090a0836 */ /* 0x000fe40000000000 */
[----:B---3--:R-:W-:-:S04]  /*0220*/  IMAD.IADD R3, R8, 0x1, -R5 ;  /* 0x0000000108037824 */ /* 0x008fc800078e0a05 */
[----:B------:R-:W-:Y:S01]  /*0230*/  IMAD.IADD R13, R10, 0x1, -R3 ;  /* 0x000000010a0d7824 */ /* 0x000fe200078e0a03 */
[----:B------:R-:W-:Y:S01]  /*0240*/  @!P1 VIMNMX.U32 R3, PT, PT, R6, R7, PT ;  /* 0x0000000706039248 */ /* 0x000fe20003fe0000 */
[----:B----4-:R-:W-:-:S03]  /*0250*/  IMAD.IADD R4, R4, 0x1, -R5 ;  /* 0x0000000104047824 */ /* 0x010fc600078e0a05 */
[----:B------:R-:W-:Y:S01]  /*0260*/  SEL R8, R6, R13, !P1 ;  /* 0x0000000d06087207 */ /* 0x000fe20004800000 */
[----:B------:R-:W-:Y:S01]  /*0270*/  IMAD.IADD R3, R3, 0x1, -R4 ;  /* 0x0000000103037824 */ /* 0x000fe200078e0a04 */
[----:B------:R-:W-:Y:S02]  /*0280*/  VIADDMNMX.U32 R24, R9, -R4, R11, PT ;  /* 0x8000000409187246 */ /* 0x000fe4000380000b */
[----:B------:R-:W-:Y:S01]  /*0290*/  VIMNMX.U32 R25, PT, PT, R11, R8, PT ;  /* 0x000000080b197248 */ /* 0x000fe20003fe0000 */
[----:B------:R-:W-:Y:S06]  /*02a0*/  BRA.U !UP0, `(.L_x_354) ;  /* 0x0000000108f07547 */ /* 0x000fec000b800000 */
[----:B------:R-:W0:Y:S01]  /*02b0*/  LDCU.64 UR4, c[0x0][0x388] ;  /* 0x00007100ff0477ac */ /* 0x000e220008000a00 */
[C---:B------:R-:W-:Y:S02]  /*02c0*/  IADD3 R4, P0, P1, R2.reuse, R4, R5 ;  /* 0x0000000402047210 */ /* 0x040fe4000791e005 */
[----:B------:R-:W-:Y:S02]  /*02d0*/  ISETP.GE.AND P6, PT, R2, R3, PT ;  /* 0x000000030200720c */ /* 0x000fe40003fc6270 */
[----:B------:R-:W-:Y:S02]  /*02e0*/  IADD3.X R7, PT, PT, RZ, RZ, RZ, P0, P1 ;  /* 0x000000ffff077210 */ /* 0x000fe400007e24ff */
[----:B0-----:R-:W-:-:S04]  /*02f0*/  LEA R20, P0, R4, UR4, 0x3 ;  /* 0x0000000404147c11 */ /* 0x001fc8000f8018ff */
[----:B------:R-:W-:-:S05]  /*0300*/  LEA.HI.X R21, R4, UR5, R7, 0x3, P0 ;  /* 0x0000000504157c11 */ /* 0x000fca00080f1c07 */
[----:B------:R0:W5:Y:S04]  /*0310*/  @!P6 LDG.E R18, desc[UR6][R20.64] ;  /* 0x000000061412e981 */ /* 0x000168000c1e1900 */
[----:B------:R0:W5:Y:S01]  /*0320*/  @!P6 LDG.E R19, desc[UR6][R20.64+0x4] ;  /* 0x000004061413e981 */ /* 0x000162000c1e1900 */
[----:B------:R-:W-:Y:S01]  /*0330*/  IMAD.IADD R4, R2, 0x1, -R3 ;  /* 0x0000000102047824 */ /* 0x000fe200078e0a03 */
[----:B------:R-:W-:Y:S01]  /*0340*/  IADD3 R5, P0, P1, R24, R5, R6 ;  /* 0x0000000518057210 */ /* 0x000fe2000791e006 */
[C---:B------:R-:W-:Y:S02]  /*0350*/  VIADD R10, R2.reuse, 0x300 ;  /* 0x00000300020a7836 */ /* 0x040fe40000000000 */
[----:B------:R-:W-:Y:S01]  /*0360*/  VIADD R6, R2, 0x100 ;  /* 0x0000010002067836 */ /* 0x000fe20000000000 */
[----:B------:R-:W-:Y:S01]  /*0370*/  IADD3 R5, P2, PT, R4, R5, RZ ;  /* 0x0000000504057210 */ /* 0x000fe20007f5e0ff */
[----:B------:R-:W-:Y:S01]  /*0380*/  VIADD R8, R2, 0x200 ;  /* 0x0000020002087836 */ /* 0x000fe20000000000 */
[----:B------:R-:W-:-:S02]  /*0390*/  IADD3.X R7, PT, PT, RZ, RZ, RZ, P0, P1 ;  /* 0x000000ffff077210 */ /* 0x000fc400007e24ff */
[----:B------:R-:W-:Y:S02]  /*03a0*/  ISETP.GE.AND P3, PT, R10, R3, PT ;  /* 0x000000030a00720c */ /* 0x000fe40003f66270 */
        /* <DEDUP_REMOVED lines=44> */
.L_x_354:
        /* <DEDUP_REMOVED lines=8> */
[----:B------:R-:W-:Y:S01]  /*06f0*/  IADD3 R5, P1, P2, R24, R5, R6 ;  /* 0x0000000518057210 */ /* 0x000fe20007a3e006 */
[C---:B------:R-:W-:Y:S02]  /*0700*/  IMAD.IADD R6, R2.reuse, 0x1, -R3 ;  /* 0x0000000102067824 */ /* 0x040fe400078e0a03 */
[C---:B------:R-:W-:Y:S01]  /*0710*/  VIADD R8, R2.reuse, 0x100 ;  /* 0x0000010002087836 */ /* 0x040fe20000000000 */
[----:B------:R-:W-:Y:S01]  /*0720*/  IADD3.X R4, PT, PT, RZ, RZ, RZ, P1, P2 ;  /* 0x000000ffff047210 */ /* 0x000fe20000fe44ff */
[----:B------:R-:W-:Y:S01]  /*0730*/  VIADD R10, R2, 0x200 ;  /* 0x00000200020a7836 */ /* 0x000fe20000000000 */
[----:B------:R-:W-:Y:S01]  /*0740*/  IADD3 R5, P4, PT, R6, R5, RZ ;  /* 0x0000000506057210 */ /* 0x000fe20007f9e0ff */
[----:B------:R-:W-:Y:S01]  /*0750*/  VIADD R12, R2, 0x300 ;  /* 0x00000300020c7836 */ /* 0x000fe20000000000 */
[----:B------:R-:W-:Y:S01]  /*0760*/  ISETP.GE.AND P1, PT, R8, R3, PT ;  /* 0x000000030800720c */ /* 0x000fe20003f26270 */
[----:B------:R-:W-:Y:S01]  /*0770*/  VIADD R8, R2, 0x500 ;  /* 0x0000050002087836 */ /* 0x000fe20000000000 */
[----:B------:R-:W-:-:S02]  /*0780*/  LEA.HI.X.SX32 R4, R6, R4, 0x1, P4 ;  /* 0x0000000406047211 */ /* 0x000fc400020f0eff */
[C---:B------:R-:W-:Y:S02]  /*0790*/  LEA R22, P4, R5.reuse, UR4, 0x3 ;  /* 0x0000000405167c11 */ /* 0x040fe4000f8818ff */
[-C--:B------:R-:W-:Y:S01]  /*07a0*/  ISETP.GE.AND P2, PT, R10, R3.reuse, PT ;  /* 0x000000030a00720c */ /* 0x080fe20003f46270 */
[C---:B------:R-:W-:Y:S01]  /*07b0*/  VIADD R10, R2.reuse, 0x600 ;  /* 0x00000600020a7836 */ /* 0x040fe20000000000 */
[----:B------:R-:W-:Y:S01]  /*07c0*/  LEA.HI.X R23, R5, UR5, R4, 0x3, P4 ;  /* 0x0000000505177c11 */ /* 0x000fe2000a0f1c04 */
[C---:B------:R-:W-:Y:S01]  /*07d0*/  VIADD R4, R2.reuse, 0x700 ;  /* 0x0000070002047836 */ /* 0x040fe20000000000 */
[----:B------:R-:W-:Y:S02]  /*07e0*/  LOP3.LUT R6, R2, 0x400, RZ, 0xfc, !PT ;  /* 0x0000040002067812 */ /* 0x000fe400078efcff */
[-C--:B------:R-:W-:Y:S01]  /*07f0*/  ISETP.GE.AND P3, PT, R12, R3.reuse, PT ;  /* 0x000000030c00720c */ /* 0x080fe20003f66270 */
[----:B------:R1:W5:Y:S01]  /*0800*/  @P1 LDG.E R16, desc[UR6][R22.64+0x800] ;  /* 0x0008000616101981 */ /* 0x000362000c1e1900 */
[----:B------:R-:W-:-:S02]  /*0810*/  ISETP.GE.AND P6, PT, R6, R3, PT ;  /* 0x000000030600720c */ /* 0x000fc40003fc6270 */
        /* <DEDUP_REMOVED lines=32> */
.L_x_355:
[----:B------:R-:W2:Y:S01]  /*0a20*/  S2UR UR5, SR_CgaCtaId ;  /* 0x00000000000579c3 */ /* 0x000ea20000008800 */
[----:B------:R-:W-:Y:S01]  /*0a30*/  UMOV UR4, 0x400 ;  /* 0x0000040000047882 */ /* 0x000fe20000000000 */
[----:B01----:R-:W-:Y:S02]  /*0a40*/  IMAD.SHL.U32 R21, R2, 0x8, RZ ;  /* 0x0000000802157824 */ /* 0x003fe400078e00ff */
[----:B------:R-:W-:Y:S01]  /*0a50*/  IMAD.IADD R24, R25, 0x1, -R24 ;  /* 0x0000000119187824 */ /* 0x000fe200078e0a18 */
        /* <DEDUP_REMOVED lines=13> */
[----:B0-----:R-:W-:-:S04]  /*0b30*/  VIMNMX R21, PT, PT, R21, R22, PT ;  /* 0x0000001615157248 */ /* 0x001fc80003fe0100 */
[C---:B------:R-:W-:Y:S01]  /*0b40*/  ISETP.GE.AND P0, PT, R21.reuse, R24, PT ;  /* 0x000000181500720c */ /* 0x040fe20003f06270 */
[----:B------:R-:W-:Y:S01]  /*0b50*/  IMAD.IADD R6, R21, 0x1, -R24 ;  /* 0x0000000115067824 */ /* 0x000fe200078e0a18 */
[----:B------:R-:W-:-:S04]  /*0b60*/  VIMNMX R5, PT, PT, R3, R21, PT ;  /* 0x0000001503057248 */ /* 0x000fc80003fe0100 */
[----:B------:R-:W-:-:S04]  /*0b70*/  SEL R6, R6, RZ, P0 ;  /* 0x000000ff06067207 */ /* 0x000fc80000000000 */
[----:B------:R-:W-:-:S13]  /*0b80*/  ISETP.GE.AND P0, PT, R6, R5, PT ;  /* 0x000000050600720c */ /* 0x000fda0003f06270 */
[----:B------:R-:W-:Y:S05]  /*0b90*/  @P0 BRA `(.L_x_357) ;  /* 0x0000000000440947 */ /* 0x000fea0003800000 */
[----:B------:R-:W-:-:S07]  /*0ba0*/  IMAD.IADD R12, R3, 0x1, R21 ;  /* 0x00000001030c7824 */ /* 0x000fce00078e0215 */
.L_x_358:
[----:B------:R-:W-:-:S05]  /*0bb0*/  IMAD.IADD R4, R5, 0x1, -R6 ;  /* 0x0000000105047824 */ /* 0x000fca00078e0a06 */
[----:B------:R-:W-:-:S04]  /*0bc0*/  LEA.HI R7, R4, R4, RZ, 0x1 ;  /* 0x0000000404077211 */ /* 0x000fc800078f08ff */
[----:B------:R-:W-:-:S04]  /*0bd0*/  LEA.HI.SX32 R4, R7, R6, 0x1f ;  /* 0x0000000607047211 */ /* 0x000fc800078ffaff */
[----:B------:R-:W-:-:S05]  /*0be0*/  LOP3.LUT R7, RZ, R4, RZ, 0x33, !PT ;  /* 0x00000004ff077212 */ /* 0x000fca00078e33ff */
        /* <DEDUP_REMOVED lines=12> */
.L_x_357:
[----:B------:R-:W-:Y:S05]  /*0cb0*/  BSYNC.RECONVERGENT B0 ;  /* 0x0000000000007941 */ /* 0x000fea0003800200 */
.L_x_356:
[----:B------:R-:W-:Y:S01]  /*0cc0*/  IADD3 R9, PT, PT, R3, R21, -R6 ;  /* 0x0000001503097210 */ /* 0x000fe20007ffe806 */
[----:B------:R-:W-:Y:S01]  /*0cd0*/  BSSY.RECONVERGENT B0, `(.L_x_359) ;  /* 0x000000c000007945 */ /* 0x000fe20003800200 */
[----:B------:R-:W-:Y:S02]  /*0ce0*/  LEA R12, R6, UR4, 0x3 ;  /* 0x00000004060c7c11 */ /* 0x000fe4000f8e18ff */
[C---:B------:R-:W-:Y:S02]  /*0cf0*/  LEA R11, R9.reuse, UR4, 0x3 ;  /* 0x00000004090b7c11 */ /* 0x040fe4000f8e18ff */
[----:B------:R-:W-:Y:S01]  /*0d00*/  ISETP.GE.AND P1, PT, R9, R22, PT ;  /* 0x000000160900720c */ /* 0x000fe20003f26270 */
[----:B------:R0:W1:Y:S01]  /*0d10*/  LDS.64 R20, [R12] ;  /* 0x000000000c147984 */ /* 0x0000620000000a00 */
[----:B------:R-:W-:-:S03]  /*0d20*/  PLOP3.LUT P0, PT, PT, PT, PT, 0x8, 0x80 ;  /* 0x000000000080781c */ /* 0x000fc60003f0e170 */
[----:B------:R0:W2:Y:S08]  /*0d30*/  LDS.64 R18, [R11] ;  /* 0x000000000b127984 */ /* 0x0000b00000000a00 */
[----:B0-----:R-:W-:Y:S05]  /*0d40*/  @P1 BRA `(.L_x_360) ;  /* 0x0000000000101947 */ /* 0x001fea0003800000 */
[----:B------:R-:W-:-:S13]  /*0d50*/  ISETP.GE.AND P0, PT, R6, R3, PT ;  /* 0x000000030600720c */ /* 0x000fda0003f06270 */
[----:B--2---:R-:W-:Y:S02]  /*0d60*/  @!P0 IMAD.IADD R4, R18, 0x1, R19 ;  /* 0x0000000112048824 */ /* 0x004fe400078e0213 */
[----:B-1----:R-:W-:-:S05]  /*0d70*/  @!P0 IMAD.IADD R5, R20, 0x1, R21 ;  /* 0x0000000114058824 */ /* 0x002fca00078e0215 */
[----:B------:R-:W-:-:S13]  /*0d80*/  ISETP.LT.OR P0, PT, R4, R5, P0 ;  /* 0x000000050400720c */ /* 0x000fda0000701670 */
.L_x_360:
[----:B------:R-:W-:Y:S05]  /*0d90*/  BSYNC.RECONVERGENT B0 ;  /* 0x0000000000007941 */ /* 0x000fea0003800200 */
.L_x_359:
        /* <DEDUP_REMOVED lines=18> */
.L_x_362:
[----:B------:R-:W-:Y:S05]  /*0ec0*/  BSYNC.RECONVERGENT B0 ;  /* 0x0000000000007941 */ /* 0x000fea0003800200 */
.L_x_361:
        /* <DEDUP_REMOVED lines=18> */
.L_x_364:
[----:B------:R-:W-:Y:S05]  /*0ff0*/  BSYNC.RECONVERGENT B0 ;  /* 0x0000000000007941 */ /* 0x000fea0003800200 */
.L_x_363:
        /* <DEDUP_REMOVED lines=8> */
[----:B0-----:R-:W-:Y:S02]  /*1080*/  @P0 LEA R11, R13, UR4, 0x3 ;  /* 0x000000040d0b0c11 */ /* 0x001fe4000f8e18ff */
        /* <DEDUP_REMOVED lines=9> */
.L_x_366:
[----:B------:R-:W-:Y:S05]  /*1120*/  BSYNC.RECONVERGENT B0 ;  /* 0x0000000000007941 */ /* 0x000fea0003800200 */
.L_x_365:
        /* <DEDUP_REMOVED lines=18> */
.L_x_368:
[----:B------:R-:W-:Y:S05]  /*1250*/  BSYNC.RECONVERGENT B0 ;  /* 0x0000000000007941 */ /* 0x000fea0003800200 */
.L_x_367:
        /* <DEDUP_REMOVED lines=18> */
.L_x_370:
[----:B------:R-:W-:Y:S05]  /*1380*/  BSYNC.RECONVERGENT B0 ;  /* 0x0000000000007941 */ /* 0x000fea0003800200 */
.L_x_369:
        /* <DEDUP_REMOVED lines=18> */
.L_x_372:
[----:B------:R-:W-:Y:S05]  /*14b0*/  BSYNC.RECONVERGENT B0 ;  /* 0x0000000000007941 */ /* 0x000fea0003800200 */
.L_x_371:
[----:B------:R-:W-:Y:S01]  /*14c0*/  @!P0 IMAD.MOV R23, RZ, RZ, R17 ;  /* 0x000000ffff178224 */ /* 0x000fe200078e0211 */
[----:B------:R-:W-:Y:S01]  /*14d0*/  BSSY.RECONVERGENT B0, `(.L_x_373) ;  /* 0x0000010000007945 */ /* 0x000fe20003800200 */
[----:B------:R-:W-:Y:S01]  /*14e0*/  @P0 IMAD.MOV R24, RZ, RZ, R16 ;  /* 0x000000ffff180224 */ /* 0x000fe200078e0210 */
[----:B-12---:R-:W-:Y:S02]  /*14f0*/  SEL R17, R19, R21, P0 ;  /* 0x0000001513117207 */ /* 0x006fe40000000000 */
[C---:B------:R-:W-:Y:S02]  /*1500*/  ISETP.GE.AND P1, PT, R23.reuse, R22, PT ;  /* 0x000000161700720c */ /* 0x040fe40003f26270 */
[----:B0-----:R-:W-:Y:S02]  /*1510*/  @!P0 LEA R25, R24, UR4, 0x3 ;  /* 0x0000000418198c11 */ /* 0x001fe4000f8e18ff */
[----:B------:R-:W-:Y:S01]  /*1520*/  @P0 LEA R26, R23, UR4, 0x3 ;  /* 0x00000004171a0c11 */ /* 0x000fe2000f8e18ff */
[----:B------:R-:W-:Y:S01]  /*1530*/  IMAD.SHL.U32 R23, R2, 0x8, RZ ;  /* 0x0000000802177824 */ /* 0x000fe200078e00ff */
        /* <DEDUP_REMOVED lines=9> */
.L_x_374:
[----:B------:R-:W-:Y:S05]  /*15d0*/  BSYNC.RECONVERGENT B0 ;  /* 0x0000000000007941 */ /* 0x000fea0003800200 */
.L_x_373:
[----:B------:R-:W-:Y:S01]  /*15e0*/  BAR.SYNC.DEFER_BLOCKING 0x0 ;  /* 0x0000000000007b1d */ /* 0x000fe20000010000 */
[----:B-12---:R-:W-:Y:S02]  /*15f0*/  SEL R19, R19, R21, P0 ;  /* 0x0000001513137207 */ /* 0x006fe40000000000 */
[----:B------:R-:W-:-:S03]  /*1600*/  SEL R18, R18, R20, P0 ;  /* 0x0000001412127207 */ /* 0x000fc60000000000 */
[----:B------:R-:W-:Y:S05]  /*1610*/  BRA.U !UP0, `(.L_x_375) ;  /* 0x0000000508147547 */ /* 0x000fea000b800000 */
[----:B------:R-:W1:Y:S01]  /*1620*/  S2R R22, SR_LANEID ;  /* 0x0000000000167919 */ /* 0x000e620000000000 */
[----:B------:R-:W-:Y:S01]  /*1630*/  LOP3.LUT R3, R23, 0x1f00, RZ, 0xc0, !PT ;  /* 0x00001f0017037812 */ /* 0x000fe200078ec0ff */
[----:B------:R-:W2:Y:S04]  /*1640*/  LDCU.64 UR8, c[0x0][0x3a0] ;  /* 0x00007400ff0877ac */ /* 0x000ea80008000a00 */
[----:B-1----:R-:W-:Y:S01]  /*1650*/  IMAD R20, R22, 0x8, R3 ;  /* 0x0000000816147824 */ /* 0x002fe200078e0203 */
[----:B------:R-:W-:-:S04]  /*1660*/  LOP3.LUT R3, R3, 0x1f, R2, 0xf8, !PT ;  /* 0x0000001f03037812 */ /* 0x000fc800078ef802 */
[----:B------:R-:W-:Y:S01]  /*1670*/  LEA.HI.SX32 R21, R20, R20, 0x1b ;  /* 0x0000001414157211 */ /* 0x000fe200078fdaff */
[----:B------:R-:W-:Y:S01]  /*1680*/  IMAD R20, R22, -0x7, R20 ;  /* 0xfffffff916147824 */ /* 0x000fe200078e0214 */
[----:B------:R-:W-:Y:S02]  /*1690*/  IADD3 R3, P0, PT, R0, R3, RZ ;  /* 0x0000000300037210 */ /* 0x000fe40007f1e0ff */
        /* <DEDUP_REMOVED lines=9> */
[-C--:B------:R-:W-:Y:S01]  /*1730*/  LEA.HI.SX32 R25, R25, R20.reuse, 0x1b ;  /* 0x0000001419197211 */ /* 0x080fe200078fdaff */
[----:B------:R-:W-:Y:S01]  /*1740*/  IMAD.X R0, RZ, RZ, RZ, P0 ;  /* 0x000000ffff007224 */ /* 0x000fe200000e06ff */
[-C--:B------:R-:W-:Y:S01]  /*1750*/  LEA.HI.SX32 R27, R27, R20.reuse, 0x1b ;  /* 0x000000141b1b7211 */ /* 0x080fe200078fdaff */
[----:B------:R3:W-:Y:S01]  /*1760*/  STS.64 [R21+0x20], R12 ;  /* 0x0000200c15007388 */ /* 0x0007e20000000a00 */
[----:B------:R-:W-:-:S02]  /*1770*/  LEA.HI.SX32 R29, R29, R20, 0x1b ;  /* 0x000000141d1d7211 */ /* 0x000fc400078fdaff */
[----:B--2---:R-:W-:Y:S01]  /*1780*/  LEA R2, P0, R3, UR8, 0x3 ;  /* 0x0000000803027c11 */ /* 0x004fe2000f8018ff */
[----:B0-----:R-:W-:Y:S01]  /*1790*/  VIADD R5, R20, 0x60 ;  /* 0x0000006014057836 */ /* 0x001fe20000000000 */
[----:B------:R0:W-:Y:S01]  /*17a0*/  STS.64 [R21+0x8], R6 ;  /* 0x0000080615007388 */ /* 0x0001e20000000a00 */
[----:B------:R-:W-:Y:S01]  /*17b0*/  LEA R4, R22, UR4, 0x3 ;  /* 0x0000000416047c11 */ /* 0x000fe2000f8e18ff */
[C---:B-1----:R-:W-:Y:S02]  /*17c0*/  VIADD R9, R20.reuse, 0xa0 ;  /* 0x000000a014097836 */ /* 0x042fe40000000000 */
[----:B------:R1:W-:Y:S01]  /*17d0*/  STS.64 [R21+0x18], R10 ;  /* 0x0000180a15007388 */ /* 0x0003e20000000a00 */
[----:B------:R-:W-:Y:S01]  /*17e0*/  LEA R8, R25, UR4, 0x3 ;  /* 0x0000000419087c11 */ /* 0x000fe2000f8e18ff */
[----:B---3--:R-:W-:Y:S02]  /*17f0*/  VIADD R13, R20, 0xe0 ;  /* 0x000000e0140d7836 */ /* 0x008fe40000000000 */
[----:B------:R2:W-:Y:S01]  /*1800*/  STS.64 [R21+0x28], R14 ;  /* 0x0000280e15007388 */ /* 0x0005e20000000a00 */
[----:B------:R-:W-:-:S02]  /*1810*/  LEA R12, R27, UR4, 0x3 ;  /* 0x000000041b0c7c11 */ /* 0x000fc4000f8e18ff */
[----:B------:R-:W-:Y:S01]  /*1820*/  LEA.HI.X R3, R3, UR9, R0, 0x3, P0 ;  /* 0x0000000903037c11 */ /* 0x000fe200080f1c00 */
[----:B------:R3:W-:Y:S01]  /*1830*/  STS.64 [R21+0x30], R16 ;  /* 0x0000301015007388 */ /* 0x0007e20000000a00 */
[-C--:B0-----:R-:W-:Y:S02]  /*1840*/  LEA.HI.SX32 R7, R5, R20.reuse, 0x1b ;  /* 0x0000001405077211 */ /* 0x081fe400078fdaff */
[----:B------:R-:W-:Y:S01]  /*1850*/  LEA R6, R23, UR4, 0x3 ;  /* 0x0000000417067c11 */ /* 0x000fe2000f8e18ff */
[----:B------:R0:W-:Y:S01]  /*1860*/  STS.64 [R21+0x38], R18 ;  /* 0x0000381215007388 */ /* 0x0001e20000000a00 */
[-C--:B-1----:R-:W-:Y:S01]  /*1870*/  LEA.HI.SX32 R11, R9, R20.reuse, 0x1b ;  /* 0x00000014090b7211 */ /* 0x082fe200078fdaff */
[----:B------:R-:W-:Y:S01]  /*1880*/  NOP ;  /* 0x0000000000007918 */ /* 0x000fe20000000000 */
[----:B------:R-:W-:Y:S01]  /*1890*/  LEA.HI.SX32 R20, R13, R20, 0x1b ;  /* 0x000000140d147211 */ /* 0x000fe200078fdaff */
[----:B------:R-:W1:Y:S01]  /*18a0*/  LDS.64 R4, [R4] ;  /* 0x0000000004047984 */ /* 0x000e620000000a00 */
[----:B------:R-:W-:-:S02]  /*18b0*/  LEA R10, R7, UR4, 0x3 ;  /* 0x00000004070a7c11 */ /* 0x000fc4000f8e18ff */
[----:B--2---:R-:W-:Y:S01]  /*18c0*/  LEA R14, R11, UR4, 0x3 ;  /* 0x000000040b0e7c11 */ /* 0x004fe2000f8e18ff */
[----:B------:R-:W2:Y:S01]  /*18d0*/  LDS.64 R6, [R6+0x100] ;  /* 0x0001000006067984 */ /* 0x000ea20000000a00 */
[----:B---3--:R-:W-:Y:S02]  /*18e0*/  LEA R16, R29, UR4, 0x3 ;  /* 0x000000041d107c11 */ /* 0x008fe4000f8e18ff */
[----:B0-----:R-:W-:Y:S01]  /*18f0*/  LEA R18, R20, UR4, 0x3 ;  /* 0x0000000414127c11 */ /* 0x001fe2000f8e18ff */
[----:B------:R-:W0:Y:S04]  /*1900*/  LDS.64 R8, [R8+0x200] ;  /* 0x0002000008087984 */ /* 0x000e280000000a00 */
[----:B------:R-:W3:Y:S04]  /*1910*/  LDS.64 R10, [R10+0x300] ;  /* 0x000300000a0a7984 */ /* 0x000ee80000000a00 */
[----:B------:R-:W4:Y:S04]  /*1920*/  LDS.64 R12, [R12+0x400] ;  /* 0x000400000c0c7984 */ /* 0x000f280000000a00 */
[----:B------:R-:W5:Y:S04]  /*1930*/  LDS.64 R14, [R14+0x500] ;  /* 0x000500000e0e7984 */ /* 0x000f680000000a00 */
[----:B------:R-:W5:Y:S04]  /*1940*/  LDS.64 R16, [R16+0x600] ;  /* 0x0006000010107984 */ /* 0x000f680000000a00 */
[----:B------:R-:W5:Y:S04]  /*1950*/  LDS.64 R18, [R18+0x700] ;  /* 0x0007000012127984 */ /* 0x000f680000000a00 */
[----:B-1----:R-:W-:Y:S04]  /*1960*/  STG.E desc[UR6][R2.64], R4 ;  /* 0x0000000402007986 */ /* 0x002fe8000c101906 */
[----:B------:R-:W-:Y:S04]  /*1970*/  STG.E desc[UR6][R2.64+0x4], R5 ;  /* 0x0000040502007986 */ /* 0x000fe8000c101906 */
[----:B--2---:R-:W-:Y:S04]  /*1980*/  STG.E desc[UR6][R2.64+0x100], R6 ;  /* 0x0001000602007986 */ /* 0x004fe8000c101906 */
[----:B------:R-:W-:Y:S04]  /*1990*/  STG.E desc[UR6][R2.64+0x104], R7 ;  /* 0x0001040702007986 */ /* 0x000fe8000c101906 */
[----:B0-----:R-:W-:Y:S04]  /*19a0*/  STG.E desc[UR6][R2.64+0x200], R8 ;  /* 0x0002000802007986 */ /* 0x001fe8000c101906 */
[----:B------:R-:W-:Y:S04]  /*19b0*/  STG.E desc[UR6][R2.64+0x204], R9 ;  /* 0x0002040902007986 */ /* 0x000fe8000c101906 */
[----:B---3--:R-:W-:Y:S04]  /*19c0*/  STG.E desc[UR6][R2.64+0x300], R10 ;  /* 0x0003000a02007986 */ /* 0x008fe8000c101906 */
[----:B------:R-:W-:Y:S04]  /*19d0*/  STG.E desc[UR6][R2.64+0x304], R11 ;  /* 0x0003040b02007986 */ /* 0x000fe8000c101906 */
[----:B----4-:R-:W-:Y:S04]  /*19e0*/  STG.E desc[UR6][R2.64+0x400], R12 ;  /* 0x0004000c02007986 */ /* 0x010fe8000c101906 */
        /* <DEDUP_REMOVED lines=8> */
.L_x_375:
[----:B------:R-:W1:Y:S01]  /*1a70*/  S2R R20, SR_LANEID ;  /* 0x0000000000147919 */ /* 0x000e620000000000 */
[----:B------:R-:W-:Y:S01]  /*1a80*/  LOP3.LUT R3, R23, 0x1f00, RZ, 0xc0, !PT ;  /* 0x00001f0017037812 */ /* 0x000fe200078ec0ff */
[----:B------:R-:W2:Y:S04]  /*1a90*/  LDCU.64 UR8, c[0x0][0x388] ;  /* 0x00007100ff0877ac */ /* 0x000ea80008000a00 */
[----:B-1----:R-:W-:-:S04]  /*1aa0*/  IMAD R21, R20, 0x8, R3 ;  /* 0x0000000814157824 */ /* 0x002fc800078e0203 */
[----:B------:R-:W-:Y:S01]  /*1ab0*/  IMAD R20, R20, -0x7, R21 ;  /* 0xfffffff914147824 */ /* 0x000fe200078e0215 */
[----:B------:R-:W-:-:S03]  /*1ac0*/  LEA.HI.SX32 R22, R21, R21, 0x1b ;  /* 0x0000001515167211 */ /* 0x000fc600078fdaff */
[----:B------:R-:W-:Y:S01]  /*1ad0*/  VIADD R23, R20, 0x20 ;  /* 0x0000002014177836 */ /* 0x000fe20000000000 */
[----:B------:R-:W-:Y:S01]  /*1ae0*/  LEA R22, R22, UR4, 0x3 ;  /* 0x0000000416167c11 */ /* 0x000fe2000f8e18ff */
[C---:B0-----:R-:W-:Y:S01]  /*1af0*/  VIADD R25, R20.reuse, 0x40 ;  /* 0x0000004014197836 */ /* 0x041fe20000000000 */
        /* <DEDUP_REMOVED lines=19> */
[----:B------:R-:W-:Y:S01]  /*1c30*/  LEA.HI.SX32 R11, R11, R20, 0x1b ;  /* 0x000000140b0b7211 */ /* 0x000fe200078fdaff */
[----:B------:R0:W-:Y:S01]  /*1c40*/  STS.64 [R22+0x38], R18 ;  /* 0x0000381216007388 */ /* 0x0001e20000000a00 */
[----:B------:R-:W-:-:S02]  /*1c50*/  LEA R12, R5, UR4, 0x3 ;  /* 0x00000004050c7c11 */ /* 0x000fc4000f8e18ff */
[----:B------:R-:W-:Y:S01]  /*1c60*/  LEA.HI.SX32 R20, R13, R20, 0x1b ;  /* 0x000000140d147211 */ /* 0x000fe200078fdaff */
[----:B------:R-:W-:Y:S01]  /*1c70*/  NOP ;  /* 0x0000000000007918 */ /* 0x000fe20000000000 */
[----:B-1----:R-:W-:Y:S02]  /*1c80*/  LEA R16, R23, UR4, 0x3 ;  /* 0x0000000417107c11 */ /* 0x002fe4000f8e18ff */
[----:B------:R-:W1:Y:S01]  /*1c90*/  LDS.64 R12, [R12+0x300] ;  /* 0x000300000c0c7984 */ /* 0x000e620000000a00 */
[----:B0-----:R-:W-:Y:S02]  /*1ca0*/  LEA R18, R21, UR4, 0x3 ;  /* 0x0000000415127c11 */ /* 0x001fe4000f8e18ff */
[----:B------:R-:W-:Y:S02]  /*1cb0*/  LEA R14, R25, UR4, 0x3 ;  /* 0x00000004190e7c11 */ /* 0x000fe4000f8e18ff */
[----:B------:R-:W-:Y:S01]  /*1cc0*/  LEA R9, R9, UR4, 0x3 ;  /* 0x0000000409097c11 */ /* 0x000fe2000f8e18ff */
[----:B------:R-:W0:Y:S01]  /*1cd0*/  LDS.64 R16, [R16+0x100] ;  /* 0x0001000010107984 */ /* 0x000e220000000a00 */
[----:B------:R-:W-:-:S02]  /*1ce0*/  LEA R6, R11, UR4, 0x3 ;  /* 0x000000040b067c11 */ /* 0x000fc4000f8e18ff */
[----:B------:R-:W-:Y:S01]  /*1cf0*/  LEA R4, R20, UR4, 0x3 ;  /* 0x0000000414047c11 */ /* 0x000fe2000f8e18ff */
[----:B------:R-:W3:Y:S01]  /*1d00*/  LDS.64 R18, [R18] ;  /* 0x0000000012127984 */ /* 0x000ee20000000a00 */
[----:B------:R-:W-:-:S03]  /*1d10*/  LOP3.LUT R21, R2, 0x1f, RZ, 0xc0, !PT ;  /* 0x0000001f02157812 */ /* 0x000fc600078ec0ff */
[----:B------:R-:W4:Y:S02]  /*1d20*/  LDS.64 R14, [R14+0x200] ;  /* 0x000200000e0e7984 */ /* 0x000f240000000a00 */
[----:B------:R-:W-:Y:S02]  /*1d30*/  IMAD.IADD R0, R0, 0x1, R21 ;  /* 0x0000000100007824 */ /* 0x000fe400078e0215 */
[----:B------:R-:W5:Y:S03]  /*1d40*/  LDS.64 R10, [R10+0x400] ;  /* 0x000400000a0a7984 */ /* 0x000f660000000a00 */
[----:B------:R-:W-:Y:S01]  /*1d50*/  IADD3 R0, P0, PT, R3, R0, RZ ;  /* 0x0000000003007210 */ /* 0x000fe20007f1e0ff */
[----:B------:R-:W5:Y:S04]  /*1d60*/  LDS.64 R8, [R9+0x500] ;  /* 0x0005000009087984 */ /* 0x000f680000000a00 */
[----:B------:R-:W5:Y:S01]  /*1d70*/  LDS.64 R6, [R6+0x600] ;  /* 0x0006000006067984 */ /* 0x000f620000000a00 */
[----:B------:R-:W-:Y:S01]  /*1d80*/  IMAD.X R3, RZ, RZ, RZ, P0 ;  /* 0x000000ffff037224 */ /* 0x000fe200000e06ff */
[----:B--2---:R-:W-:-:S02]  /*1d90*/  LEA R2, P0, R0, UR8, 0x3 ;  /* 0x0000000800027c11 */ /* 0x004fc4000f8018ff */
[----:B------:R-:W2:Y:S02]  /*1da0*/  LDS.64 R4, [R4+0x700] ;  /* 0x0007000004047984 */ /* 0x000ea40000000a00 */
[----:B------:R-:W-:-:S05]  /*1db0*/  LEA.HI.X R3, R0, UR9, R3, 0x3, P0 ;  /* 0x0000000900037c11 */ /* 0x000fca00080f1c03 */
[----:B-1----:R-:W-:Y:S04]  /*1dc0*/  STG.E desc[UR6][R2.64+0x300], R12 ;  /* 0x0003000c02007986 */ /* 0x002fe8000c101906 */
[----:B------:R-:W-:Y:S04]  /*1dd0*/  STG.E desc[UR6][R2.64+0x304], R13 ;  /* 0x0003040d02007986 */ /* 0x000fe8000c101906 */
[----:B0-----:R-:W-:Y:S04]  /*1de0*/  STG.E desc[UR6][R2.64+0x100], R16 ;  /* 0x0001001002007986 */ /* 0x001fe8000c101906 */
[----:B---3--:R-:W-:Y:S04]  /*1df0*/  STG.E desc[UR6][R2.64], R18 ;  /* 0x0000001202007986 */ /* 0x008fe8000c101906 */
[----:B------:R-:W-:Y:S04]  /*1e00*/  STG.E desc[UR6][R2.64+0x4], R19 ;  /* 0x0000041302007986 */ /* 0x000fe8000c101906 */
        /* <DEDUP_REMOVED lines=8> */
[----:B------:R-:W-:Y:S04]  /*1e90*/  STG.E desc[UR6][R2.64+0x604], R7 ;  /* 0x0006040702007986 */ /* 0x000fe8000c101906 */
[----:B--2---:R-:W-:Y:S04]  /*1ea0*/  STG.E desc[UR6][R2.64+0x700], R4 ;  /* 0x0007000402007986 */ /* 0x004fe8000c101906 */
[----:B------:R-:W-:Y:S01]  /*1eb0*/  STG.E desc[UR6][R2.64+0x704], R5 ;  /* 0x0007040502007986 */ /* 0x000fe2000c101906 */
[----:B------:R-:W-:Y:S05]  /*1ec0*/  EXIT ;  /* 0x000000000000794d */ /* 0x000fea0003800000 */
.L_x_353:
        /* <DEDUP_REMOVED lines=10> */
[----:B------:R-:W-:Y:S01]  /*1f70*/  BSSY.RECONVERGENT B0, `(.L_x_376) ;  /* 0x00000cd000007945 */ /* 0x000fe20003800200 */
[----:B------:R-:W-:Y:S01]  /*1f80*/  ACQBULK ;  /* 0x000000000000782e */ /* 0x000fe20000000000 */
[----:B------:R-:W-:Y:S01]  /*1f90*/  IMAD.IADD R5, R11, 0x1, -R12 ;  /* 0x000000010b057824 */ /* 0x000fe200078e0a0c */
[----:B------:R-:W-:Y:S01]  /*1fa0*/  ISETP.NE.AND P1, PT, R10, -0x1, PT ;  /* 0xffffffff0a00780c */ /* 0x000fe20003f25270 */
[----:B------:R-:W-:-:S02]  /*1fb0*/  UISETP.NE.AND UP0, UPT, UR4, URZ, UPT ;  /* 0x000000ff0400728c */ /* 0x000fc4000bf05270 */
[----:B------:R-:W-:Y:S01]  /*1fc0*/  IMAD.SHL.U32 R9, R5, 0x800, RZ ;  /* 0x0000080005097824 */ /* 0x000fe200078e00ff */
[----:B0-----:R-:W-:Y:S01]  /*1fd0*/  LOP3.LUT R7, R3, 0xfffff800, RZ, 0xc0, !PT ;  /* 0xfffff80003077812 */ /* 0x001fe200078ec0ff */
[----:B------:R-:W-:Y:S02]  /*1fe0*/  IMAD.SHL.U32 R5, R12, 0x800, RZ ;  /* 0x000008000c057824 */ /* 0x000fe400078e00ff */
[C---:B------:R-:W-:Y:S01]  /*1ff0*/  VIADD R6, R9.reuse, 0x7ff ;  /* 0x000007ff09067836 */ /* 0x040fe20000000000 */
[----:B------:R-:W-:Y:S01]  /*2000*/  ISETP.NE.AND P0, PT, R9, -0x800, PT ;  /* 0xfffff8000900780c */ /* 0x000fe20003f05270 */
[----:B--2---:R-:W-:-:S12]  /*2010*/  IMAD.IADD R14, R14, 0x1, -R5 ;  /* 0x000000010e0e7824 */ /* 0x004fd800078e0a05 */
[----:B------:R-:W-:Y:S02]  /*2020*/  @P0 VIADD R6, R9, 0x800 ;  /* 0x0000080009060836 */ /* 0x000fe40000000000 */
[----:B---3--:R-:W-:Y:S01]  /*2030*/  IMAD.IADD R21, R8, 0x1, -R5 ;  /* 0x0000000108157824 */ /* 0x008fe200078e0a05 */
[----:B------:R-:W-:-:S03]  /*2040*/  VIMNMX.U32 R8, PT, PT, R7, R14, !PT ;  /* 0x0000000e07087248 */ /* 0x000fc60007fe0000 */
[----:B------:R-:W-:Y:S01]  /*2050*/  IMAD.IADD R6, R6, 0x1, -R21 ;  /* 0x0000000106067824 */ /* 0x000fe200078e0a15 */
[C---:B------:R-:W-:Y:S01]  /*2060*/  @!P1 VIMNMX.U32 R21, PT, PT, R7.reuse, R14, PT ;  /* 0x0000000e07159248 */ /* 0x040fe20003fe0000 */
[----:B----4-:R-:W-:Y:S02]  /*2070*/  IMAD.IADD R4, R4, 0x1, -R5 ;  /* 0x0000000104047824 */ /* 0x010fe400078e0a05 */
[----:B------:R-:W-:Y:S01]  /*2080*/  IMAD.IADD R8, R8, 0x1, -R7 ;  /* 0x0000000108087824 */ /* 0x000fe200078e0a07 */
[----:B------:R-:W-:Y:S01]  /*2090*/  SEL R3, R7, R6, !P1 ;  /* 0x0000000607037207 */ /* 0x000fe20004800000 */
[----:B------:R-:W-:-:S03]  /*20a0*/  IMAD.IADD R21, R21, 0x1, -R4 ;  /* 0x0000000115157824 */ /* 0x000fc600078e0a04 */
[----:B------:R-:W-:Y:S02]  /*20b0*/  VIADDMNMX.U32 R6, R9, -R4, R8, PT ;  /* 0x8000000409067246 */ /* 0x000fe40003800008 */
[----:B------:R-:W-:-:S05]  /*20c0*/  VIMNMX.U32 R3, PT, PT, R8, R3, PT ;  /* 0x0000000308037248 */ /* 0x000fca0003fe0000 */
[----:B------:R-:W-:Y:S01]  /*20d0*/  IMAD.IADD R20, R3, 0x1, -R6 ;  /* 0x0000000103147824 */ /* 0x000fe200078e0a06 */
[----:B------:R-:W-:Y:S06]  /*20e0*/  BRA.U !UP0, `(.L_x_377) ;  /* 0x00000005086c7547 */ /* 0x000fec000b800000 */
[----:B------:R-:W-:Y:S01]  /*20f0*/  IMAD.IADD R3, R2, 0x1, -R21 ;  /* 0x0000000102037824 */ /* 0x000fe200078e0a15 */
[----:B------:R-:W-:Y:S01]  /*2100*/  IADD3 R6, P0, P1, R6, R5, R7 ;  /* 0x0000000506067210 */ /* 0x000fe2000791e007 */
[----:B------:R-:W0:Y:S01]  /*2110*/  LDCU.64 UR4, c[0x0][0x388] ;  /* 0x00007100ff0477ac */ /* 0x000e220008000a00 */
[----:B------:R-:W-:Y:S02]  /*2120*/  BSSY.RECONVERGENT B1, `(.L_x_378) ;  /* 0x0000012000017945 */ /* 0x000fe40003800200 */
[C---:B------:R-:W-:Y:S02]  /*2130*/  IADD3 R6, P2, PT, R3.reuse, R6, RZ ;  /* 0x0000000603067210 */ /* 0x040fe40007f5e0ff */
[----:B------:R-:W-:Y:S02]  /*2140*/  IADD3.X R8, PT, PT, RZ, RZ, RZ, P0, P1 ;  /* 0x000000ffff087210 */ /* 0x000fe400007e24ff */
[----:B------:R-:W-:Y:S02]  /*2150*/  IADD3 R4, P0, P1, R2, R4, R5 ;  /* 0x0000000402047210 */ /* 0x000fe4000791e005 */
[----:B------:R-:W-:Y:S01]  /*2160*/  LEA.HI.X.SX32 R5, R3, R8, 0x1, P2 ;  /* 0x0000000803057211 */ /* 0x000fe200010f0eff */
[----:B------:R-:W-:Y:S01]  /*2170*/  IMAD.IADD R3, R21, 0x1, R20 ;  /* 0x0000000115037824 */ /* 0x000fe200078e0214 */
[----:B------:R-:W-:-:S04]  /*2180*/  IADD3.X R7, PT, PT, RZ, RZ, RZ, P0, P1 ;  /* 0x000000ffff077210 */ /* 0x000fc800007e24ff */
[----:B------:R-:W-:Y:S02]  /*2190*/  ISETP.GE.AND P0, PT, R2, R3, PT ;  /* 0x000000030200720c */ /* 0x000fe40003f06270 */
[----:B0-----:R-:W-:Y:S02]  /*21a0*/  LEA R22, P1, R4, UR4, 0x3 ;  /* 0x0000000404167c11 */ /* 0x001fe4000f8218ff */
[----:B------:R-:W-:Y:S02]  /*21b0*/  LEA R24, P2, R6, UR4, 0x3 ;  /* 0x0000000406187c11 */ /* 0x000fe4000f8418ff */
[----:B------:R-:W-:Y:S02]  /*21c0*/  LEA.HI.X R23, R4, UR5, R7, 0x3, P1 ;  /* 0x0000000504177c11 */ /* 0x000fe400088f1c07 */
[----:B------:R-:W-:-:S05]  /*21d0*/  LEA.HI.X R25, R6, UR5, R5, 0x3, P2 ;  /* 0x0000000506197c11 */ /* 0x000fca00090f1c05 */
[----:B------:R-:W-:Y:S05]  /*21e0*/  @P0 BRA `(.L_x_379) ;  /* 0x0000000000140947 */ /* 0x000fea0003800000 */
[----:B------:R-:W-:-:S13]  /*21f0*/  ISETP.GE.AND P0, PT, R2, R21, PT ;  /* 0x000000150200720c */ /* 0x000fda0003f06270 */
[----:B------:R0:W5:Y:S04]  /*2200*/  @!P0 LDG.E R18, desc[UR6][R22.64] ;  /* 0x0000000616128981 */ /* 0x000168000c1e1900 */
[----:B------:R0:W5:Y:S04]  /*2210*/  @!P0 LDG.E R19, desc[UR6][R22.64+0x4] ;  /* 0x0000040616138981 */ /* 0x000168000c1e1900 */
[----:B------:R0:W5:Y:S04]  /*2220*/  @P0 LDG.E R18, desc[UR6][R24.64] ;  /* 0x0000000618120981 */ /* 0x000168000c1e1900 */
[----:B------:R0:W5:Y:S02]  /*2230*/  @P0 LDG.E R19, desc[UR6][R24.64+0x4] ;  /* 0x0000040618130981 */ /* 0x000164000c1e1900 */
.L_x_379:
[----:B------:R-:W-:Y:S05]  /*2240*/  BSYNC.RECONVERGENT B1 ;  /* 0x0000000000017941 */ /* 0x000fea0003800200 */
.L_x_378:
        /* <DEDUP_REMOVED lines=9> */
.L_x_381:
[----:B------:R-:W-:Y:S05]  /*22e0*/  BSYNC.RECONVERGENT B1 ;  /* 0x0000000000017941 */ /* 0x000fea0003800200 */
.L_x_380:
        /* <DEDUP_REMOVED lines=9> */
.L_x_383:
[----:B------:R-:W-:Y:S05]  /*2380*/  BSYNC.RECONVERGENT B1 ;  /* 0x0000000000017941 */ /* 0x000fea0003800200 */
.L_x_382:
        /* <DEDUP_REMOVED lines=9> */
.L_x_385:
[----:B------:R-:W-:Y:S05]  /*2420*/  BSYNC.RECONVERGENT B1 ;  /* 0x0000000000017941 */ /* 0x000fea0003800200 */
.L_x_384:
        /* <DEDUP_REMOVED lines=9> */
.L_x_387:
[----:B------:R-:W-:Y:S05]  /*24c0*/  BSYNC.RECONVERGENT B1 ;  /* 0x0000000000017941 */ /* 0x000fea0003800200 */
.L_x_386:
        /* <DEDUP_REMOVED lines=9> */
.L_x_389:
[----:B------:R-:W-:Y:S05]  /*2560*/  BSYNC.RECONVERGENT B1 ;  /* 0x0000000000017941 */ /* 0x000fea0003800200 */
.L_x_388:
        /* <DEDUP_REMOVED lines=9> */
.L_x_391:
[----:B------:R-:W-:Y:S05]  /*2600*/  BSYNC.RECONVERGENT B1 ;  /* 0x0000000000017941 */ /* 0x000fea0003800200 */
.L_x_390:
        /* <DEDUP_REMOVED lines=9> */
.L_x_377:
[----:B------:R-:W-:Y:S01]  /*26a0*/  IADD3 R6, P0, P1, R6, R5, R7 ;  /* 0x0000000506067210 */ /* 0x000fe2000791e007 */
[C---:B------:R-:W-:Y:S01]  /*26b0*/  IMAD.IADD R7, R2.reuse, 0x1, -R21 ;  /* 0x0000000102077824 */ /* 0x040fe200078e0a15 */
[----:B------:R-:W0:Y:S01]  /*26c0*/  LDCU.64 UR4, c[0x0][0x3a0] ;  /* 0x00007400ff0477ac */ /* 0x000e220008000a00 */
[----:B------:R-:W-:Y:S01]  /*26d0*/  BSSY.RECONVERGENT B1, `(.L_x_393) ;  /* 0x0000012000017945 */ /* 0x000fe20003800200 */
[----:B------:R-:W-:Y:S02]  /*26e0*/  IADD3.X R3, PT, PT, RZ, RZ, RZ, P0, P1 ;  /* 0x000000ffff037210 */ /* 0x000fe400007e24ff */
[C---:B------:R-:W-:Y:S02]  /*26f0*/  IADD3 R6, P2, PT, R7.reuse, R6, RZ ;  /* 0x0000000607067210 */ /* 0x040fe40007f5e0ff */
        /* <DEDUP_REMOVED lines=15> */
.L_x_394:
[----:B------:R-:W-:Y:S05]  /*27f0*/  BSYNC.RECONVERGENT B1 ;  /* 0x0000000000017941 */ /* 0x000fea0003800200 */
.L_x_393:
        /* <DEDUP_REMOVED lines=9> */
.L_x_396:
[----:B------:R-:W-:Y:S05]  /*2890*/  BSYNC.RECONVERGENT B1 ;  /* 0x0000000000017941 */ /* 0x000fea0003800200 */
.L_x_395:
        /* <DEDUP_REMOVED lines=9> */
.L_x_398:
[----:B------:R-:W-:Y:S05]  /*2930*/  BSYNC.RECONVERGENT B1 ;  /* 0x0000000000017941 */ /* 0x000fea0003800200 */
.L_x_397:
        /* <DEDUP_REMOVED lines=9> */
.L_x_400:
[----:B------:R-:W-:Y:S05]  /*29d0*/  BSYNC.RECONVERGENT B1 ;  /* 0x0000000000017941 */ /* 0x000fea0003800200 */
.L_x_399:
        /* <DEDUP_REMOVED lines=9> */
.L_x_402:
[----:B------:R-:W-:Y:S05]  /*2a70*/  BSYNC.RECONVERGENT B1 ;  /* 0x0000000000017941 */ /* 0x000fea0003800200 */
.L_x_401:
        /* <DEDUP_REMOVED lines=9> */
.L_x_404:
[----:B------:R-:W-:Y:S05]  /*2b10*/  BSYNC.RECONVERGENT B1 ;  /* 0x0000000000017941 */ /* 0x000fea0003800200 */
.L_x_403:
        /* <DEDUP_REMOVED lines=9> */
.L_x_406:
[----:B------:R-:W-:Y:S05]  /*2bb0*/  BSYNC.RECONVERGENT B1 ;  /* 0x0000000000017941 */ /* 0x000fea0003800200 */
.L_x_405:
        /* <DEDUP_REMOVED lines=8> */
.L_x_392:
[----:B------:R-:W-:Y:S05]  /*2c40*/  BSYNC.RECONVERGENT B0 ;  /* 0x0000000000007941 */ /* 0x000fea0003800200 */
.L_x_376:
[----:B------:R-:W0:Y:S01]  /*2c50*/  S2UR UR5, SR_CgaCtaId ;  /* 0x00000000000579c3 */ /* 0x000e220000008800 */
[----:B------:R-:W-:Y:S01]  /*2c60*/  UMOV UR4, 0x400 ;  /* 0x0000040000047882 */ /* 0x000fe20000000000 */
[----:B01234-:R-:W-:Y:S01]  /*2c70*/  IMAD.SHL.U32 R22, R2, 0x8, RZ ;  /* 0x0000000802167824 */ /* 0x01ffe200078e00ff */
[----:B------:R-:W-:-:S09]  /*2c80*/  ULEA UR4, UR5, UR4, 0x18 ;  /* 0x0000000405047291 */ /* 0x000fd2000f8ec0ff */
[----:B-----5:R-:W-:Y:S04]  /*2c90*/  STS.64 [R22+UR4], R18 ;  /* 0x0000001216007988 */ /* 0x020fe80008000a04 */
[----:B------:R-:W-:Y:S04]  /*2ca0*/  STS.64 [R22+UR4+0x800], R16 ;  /* 0x0008001016007988 */ /* 0x000fe80008000a04 */
[----:B------:R-:W-:Y:S04]  /*2cb0*/  STS.64 [R22+UR4+0x1000], R14 ;  /* 0x0010000e16007988 */ /* 0x000fe80008000a04 */
[----:B------:R0:W-:Y:S04]  /*2cc0*/  STS.64 [R22+UR4+0x1800], R12 ;  /* 0x0018000c16007988 */ /* 0x0001e80008000a04 */
        /* <DEDUP_REMOVED lines=8> */
[C---:B------:R-:W-:Y:S01]  /*2d50*/  ISETP.GE.AND P0, PT, R12.reuse, R20, PT ;  /* 0x000000140c00720c */ /* 0x040fe20003f06270 */
[----:B-1----:R-:W-:Y:S01]  /*2d60*/  IMAD.IADD R4, R12, 0x1, -R20 ;  /* 0x000000010c047824 */ /* 0x002fe200078e0a14 */
[----:B------:R-:W-:-:S04]  /*2d70*/  VIMNMX R5, PT, PT, R21, R12, PT ;  /* 0x0000000c15057248 */ /* 0x000fc80003fe0100 */
[----:B------:R-:W-:-:S04]  /*2d80*/  SEL R4, R4, RZ, P0 ;  /* 0x000000ff04047207 */ /* 0x000fc80000000000 */
[----:B------:R-:W-:-:S13]  /*2d90*/  ISETP.GE.AND P0, PT, R4, R5, PT ;  /* 0x000000050400720c */ /* 0x000fda0003f06270 */
[----:B------:R-:W-:Y:S05]  /*2da0*/  @P0 BRA `(.L_x_408) ;  /* 0x0000000000440947 */ /* 0x000fea0003800000 */
[----:B------:R-:W-:-:S07]  /*2db0*/  IMAD.IADD R14, R21, 0x1, R12 ;  /* 0x00000001150e7824 */ /* 0x000fce00078e020c */
.L_x_409:
        /* <DEDUP_REMOVED lines=16> */
.L_x_408:
[----:B------:R-:W-:Y:S05]  /*2ec0*/  BSYNC.RECONVERGENT B0 ;  /* 0x0000000000007941 */ /* 0x000fea0003800200 */
.L_x_407:
        /* <DEDUP_REMOVED lines=13> */
.L_x_411:
[----:B------:R-:W-:Y:S05]  /*2fa0*/  BSYNC.RECONVERGENT B0 ;  /* 0x0000000000007941 */ /* 0x000fea0003800200 */
.L_x_410:
        /* <DEDUP_REMOVED lines=18> */
.L_x_413:
[----:B------:R-:W-:Y:S05]  /*30d0*/  BSYNC.RECONVERGENT B0 ;  /* 0x0000000000007941 */ /* 0x000fea0003800200 */
.L_x_412:
        /* <DEDUP_REMOVED lines=18> */
.L_x_415:
[----:B------:R-:W-:Y:S05]  /*3200*/  BSYNC.RECONVERGENT B0 ;  /* 0x0000000000007941 */ /* 0x000fea0003800200 */
.L_x_414:
        /* <DEDUP_REMOVED lines=18> */
.L_x_417:
[----:B------:R-:W-:Y:S05]  /*3330*/  BSYNC.RECONVERGENT B0 ;  /* 0x0000000000007941 */ /* 0x000fea0003800200 */
.L_x_416:
        /* <DEDUP_REMOVED lines=18> */
.L_x_419:
[----:B------:R-:W-:Y:S05]  /*3460*/  BSYNC.RECONVERGENT B0 ;  /* 0x0000000000007941 */ /* 0x000fea0003800200 */
.L_x_418:
[----:B------:R-:W-:Y:S01]  /*3470*/  @!P0 IMAD.MOV R4, RZ, RZ, R24 ;  /* 0x000000ffff048224 */ /* 0x000fe200078e0218 */
[----:B------:R-:W-:Y:S01]  /*3480*/  BSSY.RECONVERGENT B0, `(.L_x_420) ;  /* 0x0000011000007945 */ /* 0x000fe20003800200 */
[----:B------:R-:W-:Y:S01]  /*3490*/  @P0 IMAD.MOV R6, RZ, RZ, R26 ;  /* 0x000000ffff060224 */ /* 0x000fe200078e021a */
[----:B-12---:R-:W-:Y:S01]  /*34a0*/  SEL R9, R19, R23, P0 ;  /* 0x0000001713097207 */ /* 0x006fe20000000000 */
[C---:B------:R-:W-:Y:S01]  /*34b0*/  VIADD R20, R4.reuse, 0x1 ;  /* 0x0000000104147836 */ /* 0x040fe20000000000 */
[----:B------:R-:W-:Y:S01]  /*34c0*/  ISETP.GE.AND P1, PT, R4, R3, PT ;  /* 0x000000030400720c */ /* 0x000fe20003f26270 */
        /* <DEDUP_REMOVED lines=12> */
.L_x_421:
[----:B------:R-:W-:Y:S05]  /*3590*/  BSYNC.RECONVERGENT B0 ;  /* 0x0000000000007941 */ /* 0x000fea0003800200 */
.L_x_420:
        /* <DEDUP_REMOVED lines=18> */
.L_x_423:
[----:B------:R-:W-:Y:S05]  /*36c0*/  BSYNC.RECONVERGENT B0 ;  /* 0x0000000000007941 */ /* 0x000fea0003800200 */
.L_x_422:
        /* <DEDUP_REMOVED lines=15> */
[----:B01----:R-:W-:-:S05]  /*37c0*/  @!P0 IMAD.IADD R24, R23, 0x1, R22 ;  /* 0x0000000117188824 */ /* 0x003fca00078e0216 */
[----:B------:R-:W-:-:S13]  /*37d0*/  ISETP.LT.OR P0, PT, R21, R24, P0 ;  /* 0x000000181500720c */ /* 0x000fda0000701670 */
.L_x_425:
[----:B------:R-:W-:Y:S05]  /*37e0*/  BSYNC.RECONVERGENT B0 ;  /* 0x0000000000007941 */ /* 0x000fea0003800200 */
.L_x_424:
        /* <DEDUP_REMOVED lines=10> */
[----:B------:R-:W-:-:S03]  /*3890*/  LEA.HI.SX32 R21, R20, R20, 0x1b ;  /* 0x0000001414157211 */ /* 0x000fc600078fdaff */
[----:B------:R-:W-:Y:S01]  /*38a0*/  VIADD R20, R19, 0x20 ;  /* 0x0000002013147836 */ /* 0x000fe20000000000 */
[----:B------:R-:W-:Y:S01]  /*38b0*/  LEA R21, R21, UR4, 0x3 ;  /* 0x0000000415157c11 */ /* 0x000fe2000f8e18ff */
[C---:B0-----:R-:W-:Y:S02]  /*38c0*/  VIADD R24, R19.reuse, 0x40 ;  /* 0x0000004013187836 */ /* 0x041fe40000000000 */
[C---:B------:R-:W-:Y:S02]  /*38d0*/  VIADD R26, R19.reuse, 0x60 ;  /* 0x00000060131a7836 */ /* 0x040fe40000000000 */
[----:B------:R0:W-:Y:S01]  /*38e0*/  STS.64 [R21], R16 ;  /* 0x0000001015007388 */ /* 0x0001e20000000a00 */
[-C--:B------:R-:W-:Y:S02]  /*38f0*/  LEA.HI.SX32 R24, R24, R19.reuse, 0x1b ;  /* 0x0000001318187211 */ /* 0x080fe400078fdaff */
[----:B------:R-:W-:Y:S01]  /*3900*/  LEA.HI.SX32 R26, R26, R19, 0x1b ;  /* 0x000000131a1a7211 */ /* 0x000fe200078fdaff */
[----:B------:R1:W-:Y:S04]  /*3910*/  STS.64 [R21+0x8], R14 ;  /* 0x0000080e15007388 */ /* 0x0003e80000000a00 */
[----:B------:R3:W-:Y:S04]  /*3920*/  STS.64 [R21+0x10], R12 ;  /* 0x0000100c15007388 */ /* 0x0007e80000000a00 */
[----:B------:R4:W-:Y:S01]  /*3930*/  STS.64 [R21+0x20], R8 ;  /* 0x0000200815007388 */ /* 0x0009e20000000a00 */
[----:B0-----:R-:W-:-:S02]  /*3940*/  VIADD R16, R19, 0x80 ;  /* 0x0000008013107836 */ /* 0x001fc40000000000 */
[C---:B-1----:R-:W-:Y:S01]  /*3950*/  VIADD R14, R19.reuse, 0xa0 ;  /* 0x000000a0130e7836 */ /* 0x042fe20000000000 */
[----:B------:R0:W-:Y:S01]  /*3960*/  STS.64 [R21+0x18], R10 ;  /* 0x0000180a15007388 */ /* 0x0001e20000000a00 */
[----:B---3--:R-:W-:-:S03]  /*3970*/  VIADD R12, R19, 0xc0 ;  /* 0x000000c0130c7836 */ /* 0x008fc60000000000 */
[----:B------:R1:W-:Y:S01]  /*3980*/  STS.64 [R21+0x28], R6 ;  /* 0x0000280615007388 */ /* 0x0003e20000000a00 */
[----:B----4-:R-:W-:-:S03]  /*3990*/  VIADD R8, R19, 0xe0 ;  /* 0x000000e013087836 */ /* 0x010fc60000000000 */
[----:B------:R3:W-:Y:S01]  /*39a0*/  STS.64 [R21+0x30], R4 ;  /* 0x0000300415007388 */ /* 0x0007e20000000a00 */
[----:B0-----:R-:W-:-:S03]  /*39b0*/  LEA.HI.SX32 R10, R19, R19, 0x1b ;  /* 0x00000013130a7211 */ /* 0x001fc600078fdaff */
[----:B------:R0:W-:Y:S01]  /*39c0*/  STS.64 [R21+0x38], R22 ;  /* 0x0000381615007388 */ /* 0x0001e20000000a00 */
[-C--:B-1----:R-:W-:Y:S02]  /*39d0*/  LEA.HI.SX32 R6, R20, R19.reuse, 0x1b ;  /* 0x0000001314067211 */ /* 0x082fe400078fdaff */
[-C--:B------:R-:W-:Y:S02]  /*39e0*/  LEA.HI.SX32 R7, R12, R19.reuse, 0x1b ;  /* 0x000000130c077211 */ /* 0x080fe400078fdaff */
[-C--:B---3--:R-:W-:Y:S02]  /*39f0*/  LEA.HI.SX32 R4, R16, R19.reuse, 0x1b ;  /* 0x0000001310047211 */ /* 0x088fe400078fdaff */
[-C--:B------:R-:W-:Y:S02]  /*3a00*/  LEA.HI.SX32 R5, R14, R19.reuse, 0x1b ;  /* 0x000000130e057211 */ /* 0x080fe400078fdaff */
[----:B------:R-:W-:Y:S02]  /*3a10*/  LEA.HI.SX32 R19, R8, R19, 0x1b ;  /* 0x0000001308137211 */ /* 0x000fe400078fdaff */
[----:B------:R-:W-:Y:S01]  /*3a20*/  LEA R20, R10, UR4, 0x3 ;  /* 0x000000040a147c11 */ /* 0x000fe2000f8e18ff */
[----:B------:R-:W-:Y:S01]  /*3a30*/  NOP ;  /* 0x0000000000007918 */ /* 0x000fe20000000000 */
[----:B------:R-:W-:-:S04]  /*3a40*/  LEA R10, R4, UR4, 0x3 ;  /* 0x00000004040a7c11 */ /* 0x000fc8000f8e18ff */
[----:B------:R-:W-:Y:S01]  /*3a50*/  LDS.64 R20, [R20] ;  /* 0x0000000014147984 */ /* 0x000fe20000000a00 */
[----:B------:R-:W-:Y:S02]  /*3a60*/  LEA R16, R6, UR4, 0x3 ;  /* 0x0000000406107c11 */ /* 0x000fe4000f8e18ff */
[----:B------:R-:W-:Y:S02]  /*3a70*/  LEA R14, R24, UR4, 0x3 ;  /* 0x00000004180e7c11 */ /* 0x000fe4000f8e18ff */
[----:B------:R-:W-:Y:S01]  /*3a80*/  LEA R12, R26, UR4, 0x3 ;  /* 0x000000041a0c7c11 */ /* 0x000fe2000f8e18ff */
[----:B------:R-:W-:Y:S01]  /*3a90*/  LDS.64 R10, [R10+0x400] ;  /* 0x000400000a0a7984 */ /* 0x000fe20000000a00 */
[----:B------:R-:W-:Y:S02]  /*3aa0*/  LEA R8, R5, UR4, 0x3 ;  /* 0x0000000405087c11 */ /* 0x000fe4000f8e18ff */
[----:B------:R-:W-:Y:S01]  /*3ab0*/  LEA R7, R7, UR4, 0x3 ;  /* 0x0000000407077c11 */ /* 0x000fe2000f8e18ff */
[----:B------:R-:W-:Y:S01]  /*3ac0*/  LDS.64 R16, [R16+0x100] ;  /* 0x0001000010107984 */ /* 0x000fe20000000a00 */
[----:B------:R-:W-:-:S02]  /*3ad0*/  LEA R4, R19, UR4, 0x3 ;  /* 0x0000000413047c11 */ /* 0x000fc4000f8e18ff */
[----:B0-----:R-:W-:Y:S01]  /*3ae0*/  LOP3.LUT R23, R2, 0x1f, RZ, 0xc0, !PT ;  /* 0x0000001f02177812 */ /* 0x001fe200078ec0ff */
[----:B------:R-:W-:Y:S04]  /*3af0*/  LDS.64 R14, [R14+0x200] ;  /* 0x000200000e0e7984 */ /* 0x000fe80000000a00 */
[----:B------:R-:W-:Y:S01]  /*3b00*/  LDS.64 R12, [R12+0x300] ;  /* 0x000300000c0c7984 */ /* 0x000fe20000000a00 */
[----:B------:R-:W-:-:S03]  /*3b10*/  IMAD.IADD R23, R18, 0x1, R23 ;  /* 0x0000000112177824 */ /* 0x000fc600078e0217 */
[----:B------:R-:W-:Y:S01]  /*3b20*/  LDS.64 R8, [R8+0x500] ;  /* 0x0005000008087984 */ /* 0x000fe20000000a00 */
[C---:B------:R-:W-:Y:S02]  /*3b30*/  VIADD R25, R23.reuse, 0x20 ;  /* 0x0000002017197836 */ /* 0x040fe40000000000 */
[C---:B------:R-:W-:Y:S01]  /*3b40*/  VIADD R27, R23.reuse, 0x60 ;  /* 0x00000060171b7836 */ /* 0x040fe20000000000 */
[----:B------:R-:W-:Y:S04]  /*3b50*/  LDS.64 R6, [R7+0x600] ;  /* 0x0006000007067984 */ /* 0x000fe80000000a00 */
[----:B------:R-:W-:Y:S04]  /*3b60*/  LDS.64 R4, [R4+0x700] ;  /* 0x0007000004047984 */ /* 0x000fe80000000a00 */
[----:B------:R0:W-:Y:S01]  /*3b70*/  @!P0 STS [UR4+0x4200], R3 ;  /* 0x00420003ff008988 */ /* 0x0001e20008000804 */
[----:B------:R-:W-:Y:S01]  /*3b80*/  BAR.SYNC.DEFER_BLOCKING 0x0 ;  /* 0x0000000000007b1d */ /* 0x000fe20000010000 */
[----:B------:R-:W-:Y:S01]  /*3b90*/  IADD3 R0, P0, PT, R0, R23, RZ ;  /* 0x0000001700007210 */ /* 0x000fe20007f1e0ff */
[----:B0-----:R-:W-:-:S04]  /*3ba0*/  VIADD R3, R23, 0x40 ;  /* 0x0000004017037836 */ /* 0x001fc80000000000 */
[----:B------:R-:W-:Y:S01]  /*3bb0*/  IMAD.X R19, RZ, RZ, RZ, P0 ;  /* 0x000000ffff137224 */ /* 0x000fe200000e06ff */
        /* <DEDUP_REMOVED lines=33> */
.L_x_426:
        /* <DEDUP_REMOVED lines=10> */
[C---:B------:R-:W-:Y:S01]  /*3e70*/  VIADD R26, R19.reuse, 0x60 ;  /* 0x00000060131a7836 */ /* 0x040fe20000000000 */
[-C--:B------:R-:W-:Y:S01]  /*3e80*/  LEA.HI.SX32 R20, R20, R19.reuse, 0x1b ;  /* 0x0000001314147211 */ /* 0x080fe200078fdaff */
        /* <DEDUP_REMOVED lines=8> */
[----:B------:R0:W-:Y:S02]  /*3f10*/  STS.64 [R21+0x18], R10 ;  /* 0x0000180a15007388 */ /* 0x0001e40000000a00 */
[-C--:B------:R-:W-:Y:S01]  /*3f20*/  LEA.HI.SX32 R16, R16, R19.reuse, 0x1b ;  /* 0x0000001310107211 */ /* 0x080fe200078fdaff */
[C---:B---3--:R-:W-:Y:S01]  /*3f30*/  VIADD R12, R19.reuse, 0xc0 ;  /* 0x000000c0130c7836 */ /* 0x048fe20000000000 */
[----:B------:R1:W-:Y:S01]  /*3f40*/  STS.64 [R21+0x30], R4 ;  /* 0x0000300415007388 */ /* 0x0003e20000000a00 */
[----:B------:R-:W-:Y:S01]  /*3f50*/  LEA.HI.SX32 R14, R14, R19, 0x1b ;  /* 0x000000130e0e7211 */ /* 0x000fe200078fdaff */
[----:B----4-:R-:W-:Y:S02]  /*3f60*/  VIADD R8, R19, 0xe0 ;  /* 0x000000e013087836 */ /* 0x010fe40000000000 */
[----:B------:R3:W-:Y:S01]  /*3f70*/  STS.64 [R21+0x28], R6 ;  /* 0x0000280615007388 */ /* 0x0007e20000000a00 */
[----:B------:R-:W-:-:S02]  /*3f80*/  LEA R14, R14, UR4, 0x3 ;  /* 0x000000040e0e7c11 */ /* 0x000fc4000f8e18ff */
[-C--:B0-----:R-:W-:Y:S01]  /*3f90*/  LEA.HI.SX32 R10, R19, R19.reuse, 0x1b ;  /* 0x00000013130a7211 */ /* 0x081fe200078fdaff */
[----:B------:R0:W-:Y:S01]  /*3fa0*/  STS.64 [R21+0x38], R22 ;  /* 0x0000381615007388 */ /* 0x0001e20000000a00 */
[----:B------:R-:W-:Y:S01]  /*3fb0*/  NOP ;  /* 0x0000000000007918 */ /* 0x000fe20000000000 */
[-C--:B-1----:R-:W-:Y:S02]  /*3fc0*/  LEA.HI.SX32 R5, R12, R19.reuse, 0x1b ;  /* 0x000000130c057211 */ /* 0x082fe400078fdaff */
[----:B------:R-:W-:Y:S01]  /*3fd0*/  LDS.64 R14, [R14+0x500] ;  /* 0x000500000e0e7984 */ /* 0x000fe20000000a00 */
[----:B------:R-:W-:Y:S02]  /*3fe0*/  LEA.HI.SX32 R19, R8, R19, 0x1b ;  /* 0x0000001308137211 */ /* 0x000fe400078fdaff */
[----:B------:R-:W-:Y:S02]  /*3ff0*/  LEA R4, R10, UR4, 0x3 ;  /* 0x000000040a047c11 */ /* 0x000fe4000f8e18ff */
[----:B---3--:R-:W-:-:S02]  /*4000*/  LEA R6, R20, UR4, 0x3 ;  /* 0x0000000414067c11 */ /* 0x008fc4000f8e18ff */
[----:B------:R-:W-:Y:S02]  /*4010*/  LEA R12, R16, UR4, 0x3 ;  /* 0x00000004100c7c11 */ /* 0x000fe4000f8e18ff */
[----:B------:R-:W-:Y:S02]  /*4020*/  LEA R8, R24, UR4, 0x3 ;  /* 0x0000000418087c11 */ /* 0x000fe4000f8e18ff */
[----:B------:R-:W-:Y:S01]  /*4030*/  LEA R10, R26, UR4, 0x3 ;  /* 0x000000041a0a7c11 */ /* 0x000fe2000f8e18ff */
[----:B------:R-:W-:Y:S01]  /*4040*/  LDS.64 R6, [R6+0x100] ;  /* 0x0001000006067984 */ /* 0x000fe20000000a00 */
[----:B------:R-:W-:Y:S02]  /*4050*/  LEA R16, R5, UR4, 0x3 ;  /* 0x0000000405107c11 */ /* 0x000fe4000f8e18ff */
[----:B------:R-:W-:Y:S01]  /*4060*/  LEA R20, R19, UR4, 0x3 ;  /* 0x0000000413147c11 */ /* 0x000fe2000f8e18ff */
[----:B------:R-:W-:Y:S01]  /*4070*/  LDS.64 R4, [R4] ;  /* 0x0000000004047984 */ /* 0x000fe20000000a00 */
[----:B------:R-:W-:-:S03]  /*4080*/  LOP3.LUT R19, R2, 0x1f, RZ, 0xc0, !PT ;  /* 0x0000001f02137812 */ /* 0x000fc600078ec0ff */
[----:B------:R-:W-:Y:S02]  /*4090*/  LDS.64 R8, [R8+0x200] ;  /* 0x0002000008087984 */ /* 0x000fe40000000a00 */
[--C-:B0-----:R-:W-:Y:S02]  /*40a0*/  IMAD.IADD R23, R0, 0x1, R19.reuse ;  /* 0x0000000100177824 */ /* 0x101fe400078e0213 */
[----:B------:R-:W-:Y:S04]  /*40b0*/  LDS.64 R10, [R10+0x300] ;  /* 0x000300000a0a7984 */ /* 0x000fe80000000a00 */
[----:B------:R-:W-:Y:S04]  /*40c0*/  LDS.64 R12, [R12+0x400] ;  /* 0x000400000c0c7984 */ /* 0x000fe80000000a00 */
[----:B------:R-:W-:Y:S04]  /*40d0*/  LDS.64 R16, [R16+0x600] ;  /* 0x0006000010107984 */ /* 0x000fe80000000a00 */
[----:B------:R-:W-:Y:S04]  /*40e0*/  LDS.64 R20, [R20+0x700] ;  /* 0x0007000014147984 */ /* 0x000fe80000000a00 */
[----:B------:R0:W-:Y:S01]  /*40f0*/  @!P0 STS [UR4+0x4200], R3 ;  /* 0x00420003ff008988 */ /* 0x0001e20008000804 */
[----:B------:R-:W-:Y:S01]  /*4100*/  BAR.SYNC.DEFER_BLOCKING 0x0 ;  /* 0x0000000000007b1d */ /* 0x000fe20000010000 */
[C---:B------:R-:W-:Y:S01]  /*4110*/  IADD3 R0, P0, PT, R18.reuse, R23, RZ ;  /* 0x0000001712007210 */ /* 0x040fe20007f1e0ff */
[----:B------:R-:W-:-:S04]  /*4120*/  IMAD.IADD R23, R18, 0x1, R19 ;  /* 0x0000000112177824 */ /* 0x000fc800078e0213 */
[C---:B------:R-:W-:Y:S02]  /*4130*/  VIADD R25, R23.reuse, 0x20 ;  /* 0x0000002017197836 */ /* 0x040fe40000000000 */
[C---:B0-----:R-:W-:Y:S02]  /*4140*/  VIADD R3, R23.reuse, 0x40 ;  /* 0x0000004017037836 */ /* 0x041fe40000000000 */
[----:B------:R-:W-:Y:S01]  /*4150*/  IMAD.X R19, RZ, RZ, RZ, P0 ;  /* 0x000000ffff137224 */ /* 0x000fe200000e06ff */
[C---:B--2---:R-:W-:Y:S01]  /*4160*/  LEA R18, P0, R0.reuse, UR8, 0x3 ;  /* 0x0000000800127c11 */ /* 0x044fe2000f8018ff */
[C---:B------:R-:W-:Y:S02]  /*4170*/  VIADD R27, R23.reuse, 0xa0 ;  /* 0x000000a0171b7836 */ /* 0x040fe40000000000 */
[C---:B------:R-:W-:Y:S01]  /*4180*/  VIADD R29, R23.reuse, 0xc0 ;  /* 0x000000c0171d7836 */ /* 0x040fe20000000000 */
[----:B------:R-:W-:Y:S01]  /*4190*/  LEA.HI.X R19, R0, UR9, R19, 0x3, P0 ;  /* 0x0000000900137c11 */ /* 0x000fe200080f1c13 */
        /* <DEDUP_REMOVED lines=30> */
.L_x_427:
        /* <DEDUP_REMOVED lines=16> */
.L_x_490:


//--------------------- .text._ZN3cub18CUB_300001_SM_10006detail10merge_sort30DeviceMergeSortPartitionKernelIN6thrust24THRUST_300001_SM_1000_NS10device_ptrI6MyItemEEjN4cuda3std3__44lessIS7_EES7_EEvbT_PT2_T0_SH_PSH_T1_SH_i --------------------------
	.section	.text._ZN3cub18CUB_300001_SM_10006detail10merge_sort30DeviceMergeSortPartitionKernelIN6thrust24THRUST_300001_SM_1000_NS10device_ptrI6MyItemEEjN4cuda3std3__44lessIS7_EES7_EEvbT_PT2_T0_SH_PSH_T1_SH_i,"ax",@progbits
	.align	128
        .global         _ZN3cub18CUB_300001_SM_10006detail10merge_sort30DeviceMergeSortPartitionKernelIN6thrust24THRUST_300001_SM_1000_NS10device_ptrI6MyItemEEjN4cuda3std3__44lessIS7_EES7_EEvbT_PT2_T0_SH_PSH_T1_SH_i
        .type           _ZN3cub18CUB_300001_SM_10006detail10merge_sort30DeviceMergeSortPartitionKernelIN6thrust24THRUST_300001_SM_1000_NS10device_ptrI6MyItemEEjN4cuda3std3__44lessIS7_EES7_EEvbT_PT2_T0_SH_PSH_T1_SH_i,@function
        .size           _ZN3cub18CUB_300001_SM_10006detail10merge_sort30DeviceMergeSortPartitionKernelIN6thrust24THRUST_300001_SM_1000_NS10device_ptrI6MyItemEEjN4cuda3std3__44lessIS7_EES7_EEvbT_PT2_T0_SH_PSH_T1_SH_i,(.L_x_491 - _ZN3cub18CUB_300001_SM_10006detail10merge_sort30DeviceMergeSortPartitionKernelIN6thrust24THRUST_300001_SM_1000_NS10device_ptrI6MyItemEEjN4cuda3std3__44lessIS7_EES7_EEvbT_PT2_T0_SH_PSH_T1_SH_i)
        .other          _ZN3cub18CUB_300001_SM_10006detail10merge_sort30DeviceMergeSortPartitionKernelIN6thrust24THRUST_300001_SM_1000_NS10device_ptrI6MyItemEEjN4cuda3std3__44lessIS7_EES7_EEvbT_PT2_T0_SH_PSH_T1_SH_i,@"STO_CUDA_ENTRY STV_DEFAULT"
_ZN3cub18CUB_300001_SM_10006detail10merge_sort30DeviceMergeSortPartitionKernelIN6thrust24THRUST_300001_SM_1000_NS10device_ptrI6MyItemEEjN4cuda3std3__44lessIS7_EES7_EEvbT_PT2_T0_SH_PSH_T1_SH_i:
.text._ZN3cub18CUB_300001_SM_10006detail10merge_sort30DeviceMergeSortPartitionKernelIN6thrust24THRUST_300001_SM_1000_NS10device_ptrI6MyItemEEjN4cuda3std3__44lessIS7_EES7_EEvbT_PT2_T0_SH_PSH_T1_SH_i:
[----:B------:R-:W-:Y:S01]  /*0000*/  LDC R1, c[0x0][0x37c] ;  /* 0x0000df00ff017b82 */ /* 0x000fe20000000800 */
[----:B------:R-:W0:Y:S01]  /*0010*/  S2R R0, SR_CTAID.X ;  /* 0x0000000000007919 */ /* 0x000e220000002500 */
[----:B------:R-:W0:Y:S01]  /*0020*/  LDCU UR4, c[0x0][0x360] ;  /* 0x00006c00ff0477ac */ /* 0x000e220008000800 */
[----:B------:R-:W0:Y:S01]  /*0030*/  S2R R3, SR_TID.X ;  /* 0x0000000000037919 */ /* 0x000e220000002100 */
[----:B------:R-:W1:Y:S01]  /*0040*/  LDCU UR6, c[0x0][0x39c] ;  /* 0x00007380ff0677ac */ /* 0x000e620008000800 */
[----:B0-----:R-:W-:-:S05]  /*0050*/  IMAD R0, R0, UR4, R3 ;  /* 0x0000000400007c24 */ /* 0x001fca000f8e0203 */
[----:B-1----:R-:W-:-:S13]  /*0060*/  ISETP.GE.U32.AND P0, PT, R0, UR6, PT ;  /* 0x0000000600007c0c */ /* 0x002fda000bf06070 */
[----:B------:R-:W-:Y:S05]  /*0070*/  @P0 EXIT ;  /* 0x000000000000094d */ /* 0x000fea0003800000 */
[----:B------:R-:W0:Y:S01]  /*0080*/  LDCU UR5, c[0x0][0x3ac] ;  /* 0x00007580ff0577ac */ /* 0x000e220008000800 */
[----:B------:R-:W-:Y:S01]  /*0090*/  VIADD R2, R0, 0x1 ;  /* 0x0000000100027836 */ /* 0x000fe20000000000 */
[----:B------:R-:W-:Y:S01]  /*00a0*/  ACQBULK ;  /* 0x000000000000782e */ /* 0x000fe20000000000 */
[----:B------:R-:W1:Y:S03]  /*00b0*/  LDCU UR7, c[0x0][0x3b0] ;  /* 0x00007600ff0777ac */ /* 0x000e660008000800 */
[----:B------:R-:W-:Y:S01]  /*00c0*/  ISETP.NE.AND P0, PT, R2, UR6, PT ;  /* 0x0000000602007c0c */ /* 0x000fe2000bf05270 */
[----:B------:R-:W2:Y:S01]  /*00d0*/  LDCU UR10, c[0x0][0x398] ;  /* 0x00007300ff0a77ac */ /* 0x000ea20008000800 */
[----:B------:R-:W3:Y:S01]  /*00e0*/  LDCU.64 UR8, c[0x0][0x358] ;  /* 0x00006b00ff0877ac */ /* 0x000ee20008000a00 */
[----:B0-----:R-:W-:-:S10]  /*00f0*/  UIADD3 UR4, UPT, UPT, -UR5, URZ, URZ ;  /* 0x000000ff05047290 */ /* 0x001fd4000fffe1ff */
[----:B------:R-:W0:Y:S01]  /*0100*/  @!P0 LDC.64 R4, c[0x0][0x3a0] ;  /* 0x0000e800ff048b82 */ /* 0x000e220000000a00 */
[----:B------:R-:W-:Y:S01]  /*0110*/  LOP3.LUT R2, R0, UR4, RZ, 0xc0, !PT ;  /* 0x0000000400027c12 */ /* 0x000fe2000f8ec0ff */
[----:B------:R-:W-:-:S04]  /*0120*/  USHF.R.U32.HI UR4, URZ, 0x1, UR5 ;  /* 0x00000001ff047899 */ /* 0x000fc80008011605 */
[----:B-1----:R-:W-:Y:S01]  /*0130*/  IMAD R3, R2, UR7, RZ ;  /* 0x0000000702037c24 */ /* 0x002fe2000f8e02ff */
[----:B------:R-:W-:-:S04]  /*0140*/  UIMAD UR4, UR4, UR7, URZ ;  /* 0x00000007040472a4 */ /* 0x000fc8000f8e02ff */
[----:B------:R-:W-:-:S04]  /*0150*/  LOP3.LUT R2, RZ, R3, RZ, 0x33, !PT ;  /* 0x00000003ff027212 */ /* 0x000fc800078e33ff */
[----:B------:R-:W-:-:S04]  /*0160*/  VIMNMX.U32 R2, PT, PT, R2, UR4, PT ;  /* 0x0000000402027c48 */ /* 0x000fc8000bfe0000 */
[----:B--2---:R-:W-:Y:S01]  /*0170*/  VIADDMNMX.U32 R2, R2, R3, UR10, PT ;  /* 0x0000000a02027e46 */ /* 0x004fe2000b800003 */
[----:B0-----:R-:W-:Y:S01]  /*0180*/  @!P0 IMAD.WIDE.U32 R4, R0, 0x4, R4 ;  /* 0x0000000400048825 */ /* 0x001fe200078e0004 */
[----:B------:R-:W-:Y:S02]  /*0190*/  VIMNMX.U32 R3, PT, PT, R3, UR10, PT ;  /* 0x0000000a03037c48 */ /* 0x000fe4000bfe0000 */
[----:B------:R-:W-:Y:S02]  /*01a0*/  LOP3.LUT R6, RZ, R2, RZ, 0x33, !PT ;  /* 0x00000002ff067212 */ /* 0x000fe400078e33ff */
[----:B---3--:R0:W-:Y:S02]  /*01b0*/  @!P0 STG.E desc[UR8][R4.64], R2 ;  /* 0x0000000204008986 */ /* 0x0081e4000c101908 */
[----:B------:R-:W-:-:S04]  /*01c0*/  VIMNMX.U32 R7, PT, PT, R6, UR4, PT ;  /* 0x0000000406077c48 */ /* 0x000fc8000bfe0000 */
[----:B------:R-:W-:Y:S01]  /*01d0*/  VIADDMNMX.U32 R7, R7, R2, UR10, PT ;  /* 0x0000000a07077e46 */ /* 0x000fe2000b800002 */
[----:B------:R-:W-:Y:S06]  /*01e0*/  @!P0 EXIT ;  /* 0x000000000000894d */ /* 0x000fec0003800000 */
[----:B------:R-:W1:Y:S01]  /*01f0*/  LDCU.U8 UR6, c[0x0][0x380] ;  /* 0x00007000ff0677ac */ /* 0x000e620008000000 */
[----:B------:R-:W-:Y:S01]  /*0200*/  BSSY.RECONVERGENT B0, `(.L_x_428) ;  /* 0x0000048000007945 */ /* 0x000fe20003800200 */
[----:B------:R-:W-:-:S06]  /*0210*/  UIADD3 UR4, UPT, UPT, UR5, -0x1, URZ ;  /* 0xffffffff05047890 */ /* 0x000fcc000fffe0ff */
[----:B0-----:R-:W-:-:S05]  /*0220*/  LOP3.LUT R4, R0, UR4, RZ, 0xc0, !PT ;  /* 0x0000000400047c12 */ /* 0x001fca000f8ec0ff */
[----:B------:R-:W-:Y:S01]  /*0230*/  IMAD R4, R4, UR7, RZ ;  /* 0x0000000704047c24 */ /* 0x000fe2000f8e02ff */
[----:B-1----:R-:W-:-:S04]  /*0240*/  UPRMT UR6, UR6, 0x8880, URZ ;  /* 0x0000888006067896 */ /* 0x002fc800080000ff */
[----:B------:R-:W-:-:S03]  /*0250*/  VIADDMNMX.U32 R4, R7, -R3, R4, PT ;  /* 0x8000000307047246 */ /* 0x000fc60003800004 */
[----:B------:R-:W-:Y:S02]  /*0260*/  UMOV UR4, UR6 ;  /* 0x0000000600047c82 */ /* 0x000fe40008000000 */
[----:B------:R-:W-:-:S09]  /*0270*/  UISETP.NE.AND UP0, UPT, UR4, URZ, UPT ;  /* 0x000000ff0400728c */ /* 0x000fd2000bf05270 */
[----:B------:R-:W-:Y:S05]  /*0280*/  BRA.U !UP0, `(.L_x_429) ;  /* 0x0000000108847547 */ /* 0x000fea000b800000 */
[----:B------:R-:W-:Y:S01]  /*0290*/  IMAD.IADD R7, R7, 0x1, -R2 ;  /* 0x0000000107077824 */ /* 0x000fe200078e0a02 */
[----:B------:R-:W-:Y:S01]  /*02a0*/  VIADDMNMX.U32 R5, R2, -R3, R4, PT ;  /* 0x8000000302057246 */ /* 0x000fe20003800004 */
[----:B------:R-:W0:Y:S01]  /*02b0*/  LDCU.64 UR4, c[0x0][0x388] ;  /* 0x00007100ff0477ac */ /* 0x000e220008000a00 */
[----:B------:R-:W-:Y:S02]  /*02c0*/  BSSY.RECONVERGENT B1, `(.L_x_430) ;  /* 0x000001c000017945 */ /* 0x000fe40003800200 */
[----:B------:R-:W-:-:S05]  /*02d0*/  VIMNMX.U32 R6, PT, PT, R4, R7, !PT ;  /* 0x0000000704067248 */ /* 0x000fca0007fe0000 */
[----:B------:R-:W-:-:S05]  /*02e0*/  IMAD.IADD R6, R6, 0x1, -R7 ;  /* 0x0000000106067824 */ /* 0x000fca00078e0a07 */
[----:B------:R-:W-:-:S13]  /*02f0*/  ISETP.GE.U32.AND P0, PT, R6, R5, PT ;  /* 0x000000050600720c */ /* 0x000fda0003f06070 */
[----:B0-----:R-:W-:Y:S05]  /*0300*/  @P0 BRA `(.L_x_431) ;  /* 0x00000000005c0947 */ /* 0x001fea0003800000 */
.L_x_432:
[----:B------:R-:W-:-:S05]  /*0310*/  IMAD.IADD R7, R5, 0x1, -R6 ;  /* 0x0000000105077824 */ /* 0x000fca00078e0a06 */
[----:B------:R-:W-:-:S04]  /*0320*/  LEA.HI R12, R7, R6, RZ, 0x1f ;  /* 0x00000006070c7211 */ /* 0x000fc800078ff8ff */
[-C--:B------:R-:W-:Y:S02]  /*0330*/  LOP3.LUT R7, RZ, R12.reuse, RZ, 0x33, !PT ;  /* 0x0000000cff077212 */ /* 0x080fe400078e33ff */
[----:B------:R-:W-:-:S03]  /*0340*/  IADD3 R9, P1, PT, R3, R12, RZ ;  /* 0x0000000c03097210 */ /* 0x000fc60007f3e0ff */
[----:B------:R-:W-:Y:S02]  /*0350*/  IMAD.IADD R7, R4, 0x1, R7 ;  /* 0x0000000104077824 */ /* 0x000fe400078e0207 */
[----:B------:R-:W-:Y:S01]  /*0360*/  IMAD.X R16, RZ, RZ, RZ, P1 ;  /* 0x000000ffff107224 */ /* 0x000fe200008e06ff */
[C---:B------:R-:W-:Y:S02]  /*0370*/  LEA R10, P1, R9.reuse, UR4, 0x3 ;  /* 0x00000004090a7c11 */ /* 0x040fe4000f8218ff */
[----:B------:R-:W-:Y:S02]  /*0380*/  IADD3 R7, P0, PT, R2, R7, RZ ;  /* 0x0000000702077210 */ /* 0x000fe40007f1e0ff */
[----:B------:R-:W-:-:S03]  /*0390*/  LEA.HI.X R11, R9, UR5, R16, 0x3, P1 ;  /* 0x00000005090b7c11 */ /* 0x000fc600088f1c10 */
[----:B------:R-:W-:Y:S01]  /*03a0*/  IMAD.X R14, RZ, RZ, RZ, P0 ;  /* 0x000000ffff0e7224 */ /* 0x000fe200000e06ff */
[----:B------:R-:W-:-:S04]  /*03b0*/  LEA R8, P0, R7, UR4, 0x3 ;  /* 0x0000000407087c11 */ /* 0x000fc8000f8018ff */
[----:B------:R-:W-:Y:S02]  /*03c0*/  LEA.HI.X R9, R7, UR5, R14, 0x3, P0 ;  /* 0x0000000507097c11 */ /* 0x000fe400080f1c0e */
[----:B------:R-:W2:Y:S04]  /*03d0*/  LDG.E R7, desc[UR8][R10.64] ;  /* 0x000000080a077981 */ /* 0x000ea8000c1e1900 */
[----:B------:R-:W2:Y:S04]  /*03e0*/  LDG.E R14, desc[UR8][R10.64+0x4] ;  /* 0x000004080a0e7981 */ /* 0x000ea8000c1e1900 */
[----:B------:R-:W3:Y:S04]  /*03f0*/  LDG.E R13, desc[UR8][R8.64] ;  /* 0x00000008080d7981 */ /* 0x000ee8000c1e1900 */
[----:B------:R-:W3:Y:S01]  /*0400*/  LDG.E R16, desc[UR8][R8.64+0x4] ;  /* 0x0000040808107981 */ /* 0x000ee2000c1e1900 */
[----:B--2---:R-:W-:-:S02]  /*0410*/  IMAD.IADD R14, R7, 0x1, R14 ;  /* 0x00000001070e7824 */ /* 0x004fc400078e020e */
[----:B---3--:R-:W-:-:S05]  /*0420*/  IMAD.IADD R13, R13, 0x1, R16 ;  /* 0x000000010d0d7824 */ /* 0x008fca00078e0210 */
[----:B------:R-:W-:-:S04]  /*0430*/  ISETP.GE.AND P0, PT, R13, R14, PT ;  /* 0x0000000e0d00720c */ /* 0x000fc80003f06270 */
[----:B------:R-:W-:-:S09]  /*0440*/  SEL R5, R12, R5, !P0 ;  /* 0x000000050c057207 */ /* 0x000fd20004000000 */
[----:B------:R-:W-:-:S05]  /*0450*/  @P0 VIADD R6, R12, 0x1 ;  /* 0x000000010c060836 */ /* 0x000fca0000000000 */
[----:B------:R-:W-:-:S13]  /*0460*/  ISETP.GE.U32.AND P0, PT, R6, R5, PT ;  /* 0x000000050600720c */ /* 0x000fda0003f06070 */
[----:B------:R-:W-:Y:S05]  /*0470*/  @!P0 BRA `(.L_x_432) ;  /* 0xfffffffc00a48947 */ /* 0x000fea000383ffff */
.L_x_431:
[----:B------:R-:W-:Y:S05]  /*0480*/  BSYNC.RECONVERGENT B1 ;  /* 0x0000000000017941 */ /* 0x000fea0003800200 */
.L_x_430:
[----:B------:R-:W-:Y:S05]  /*0490*/  BRA `(.L_x_433) ;  /* 0x0000000000787947 */ /* 0x000fea0003800000 */
.L_x_429:
[----:B------:R-:W-:Y:S01]  /*04a0*/  IMAD.IADD R7, R7, 0x1, -R2 ;  /* 0x0000000107077824 */ /* 0x000fe200078e0a02 */
[----:B------:R-:W-:Y:S01]  /*04b0*/  VIADDMNMX.U32 R5, R2, -R3, R4, PT ;  /* 0x8000000302057246 */ /* 0x000fe20003800004 */
[----:B------:R-:W0:Y:S03]  /*04c0*/  LDCU.64 UR4, c[0x0][0x390] ;  /* 0x00007200ff0477ac */ /* 0x000e260008000a00 */
[----:B------:R-:W-:-:S05]  /*04d0*/  VIMNMX.U32 R6, PT, PT, R4, R7, !PT ;  /* 0x0000000704067248 */ /* 0x000fca0007fe0000 */
[----:B------:R-:W-:-:S05]  /*04e0*/  IMAD.IADD R6, R6, 0x1, -R7 ;  /* 0x0000000106067824 */ /* 0x000fca00078e0a07 */
[----:B------:R-:W-:-:S13]  /*04f0*/  ISETP.GE.U32.AND P0, PT, R6, R5, PT ;  /* 0x000000050600720c */ /* 0x000fda0003f06070 */
[----:B0-----:R-:W-:Y:S05]  /*0500*/  @P0 BRA `(.L_x_433) ;  /* 0x00000000005c0947 */ /* 0x001fea0003800000 */
.L_x_434:
        /* <DEDUP_REMOVED lines=23> */
.L_x_433:
[----:B------:R-:W-:Y:S05]  /*0680*/  BSYNC.RECONVERGENT B0 ;  /* 0x0000000000007941 */ /* 0x000fea0003800200 */
.L_x_428:
[----:B------:R-:W0:Y:S01]  /*0690*/  LDC.64 R4, c[0x0][0x3a0] ;  /* 0x0000e800ff047b82 */ /* 0x000e220000000a00 */
[----:B------:R-:W-:Y:S02]  /*06a0*/  IMAD.IADD R3, R3, 0x1, R6 ;  /* 0x0000000103037824 */ /* 0x000fe400078e0206 */
[----:B0-----:R-:W-:-:S05]  /*06b0*/  IMAD.WIDE.U32 R4, R0, 0x4, R4 ;  /* 0x0000000400047825 */ /* 0x001fca00078e0004 */
[----:B------:R-:W-:Y:S01]  /*06c0*/  STG.E desc[UR8][R4.64], R3 ;  /* 0x0000000304007986 */ /* 0x000fe2000c101908 */
[----:B------:R-:W-:Y:S05]  /*06d0*/  EXIT ;  /* 0x000000000000794d */ /* 0x000fea0003800000 */
.L_x_435:
        /* <DEDUP_REMOVED lines=10> */
.L_x_491:


//--------------------- .text._ZN3cub18CUB_300001_SM_10006detail10merge_sort30DeviceMergeSortBlockSortKernelINS2_10policy_hubIN6thrust24THRUST_300001_SM_1000_NS10device_ptrI6MyItemEEE9Policy600ES9_PNS0_8NullTypeES9_SD_jN4cuda3std3__44lessIS8_EES8_SC_EEvbT0_T1_T2_T3_T4_PT6_PT7_T5_NS1_7vsmem_tE --------------------------
	.section	.text._ZN3cub18CUB_300001_SM_10006detail10merge_sort30DeviceMergeSortBlockSortKernelINS2_10policy_hubIN6thrust24THRUST_300001_SM_1000_NS10device_ptrI6MyItemEEE9Policy600ES9_PNS0_8NullTypeES9_SD_jN4cuda3std3__44lessIS8_EES8_SC_EEvbT0_T1_T2_T3_T4_PT6_PT7_T5_NS1_7vsmem_tE,"ax",@progbits
	.align	128
        .global         _ZN3cub18CUB_300001_SM_10006detail10merge_sort30DeviceMergeSortBlockSortKernelINS2_10policy_hubIN6thrust24THRUST_300001_SM_1000_NS10device_ptrI6MyItemEEE9Policy600ES9_PNS0_8NullTypeES9_SD_jN4cuda3std3__44lessIS8_EES8_SC_EEvbT0_T1_T2_T3_T4_PT6_PT7_T5_NS1_7vsmem_tE
        .type           _ZN3cub18CUB_300001_SM_10006detail10merge_sort30DeviceMergeSortBlockSortKernelINS2_10policy_hubIN6thrust24THRUST_300001_SM_1000_NS10device_ptrI6MyItemEEE9Policy600ES9_PNS0_8NullTypeES9_SD_jN4cuda3std3__44lessIS8_EES8_SC_EEvbT0_T1_T2_T3_T4_PT6_PT7_T5_NS1_7vsmem_tE,@function
        .size           _ZN3cub18CUB_300001_SM_10006detail10merge_sort30DeviceMergeSortBlockSortKernelINS2_10policy_hubIN6thrust24THRUST_300001_SM_1000_NS10device_ptrI6MyItemEEE9Policy600ES9_PNS0_8NullTypeES9_SD_jN4cuda3std3__44lessIS8_EES8_SC_EEvbT0_T1_T2_T3_T4_PT6_PT7_T5_NS1_7vsmem_tE,(.L_x_492 - _ZN3cub18CUB_300001_SM_10006detail10merge_sort30DeviceMergeSortBlockSortKernelINS2_10policy_hubIN6thrust24THRUST_300001_SM_1000_NS10device_ptrI6MyItemEEE9Policy600ES9_PNS0_8NullTypeES9_SD_jN4cuda3std3__44lessIS8_EES8_SC_EEvbT0_T1_T2_T3_T4_PT6_PT7_T5_NS1_7vsmem_tE)
        .other          _ZN3cub18CUB_300001_SM_10006detail10merge_sort30DeviceMergeSortBlockSortKernelINS2_10policy_hubIN6thrust24THRUST_300001_SM_1000_NS10device_ptrI6MyItemEEE9Policy600ES9_PNS0_8NullTypeES9_SD_jN4cuda3std3__44lessIS8_EES8_SC_EEvbT0_T1_T2_T3_T4_PT6_PT7_T5_NS1_7vsmem_tE,@"STO_CUDA_ENTRY STV_DEFAULT"
_ZN3cub18CUB_300001_SM_10006detail10merge_sort30DeviceMergeSortBlockSortKernelINS2_10policy_hubIN6thrust24THRUST_300001_SM_1000_NS10device_ptrI6MyItemEEE9Policy600ES9_PNS0_8NullTypeES9_SD_jN4cuda3std3__44lessIS8_EES8_SC_EEvbT0_T1_T2_T3_T4_PT6_PT7_T5_NS1_7vsmem_tE:
.text._ZN3cub18CUB_300001_SM_10006detail10merge_sort30DeviceMergeSortBlockSortKernelINS2_10policy_hubIN6thrust24THRUST_300001_SM_1000_NS10device_ptrI6MyItemEEE9Policy600ES9_PNS0_8NullTypeES9_SD_jN4cuda3std3__44lessIS8_EES8_SC_EEvbT0_T1_T2_T3_T4_PT6_PT7_T5_NS1_7vsmem_tE:
[----:B------:R-:W-:Y:S01]  /*0000*/  LDC R1, c[0x0][0x37c] ;  /* 0x0000df00ff017b82 */ /* 0x000fe20000000800 */
[----:B------:R-:W0:Y:S01]  /*0010*/  S2R R7, SR_CTAID.X ;  /* 0x0000000000077919 */ /* 0x000e220000002500 */
[----:B------:R-:W1:Y:S01]  /*0020*/  LDCU UR4, c[0x0][0x370] ;  /* 0x00006e00ff0477ac */ /* 0x000e620008000800 */
[----:B------:R-:W2:Y:S01]  /*0030*/  LDCU.64 UR6, c[0x0][0x358] ;  /* 0x00006b00ff0677ac */ /* 0x000ea20008000a00 */
[----:B-1----:R-:W-:-:S06]  /*0040*/  UIADD3 UR4, UPT, UPT, UR4, -0x1, URZ ;  /* 0xffffffff04047890 */ /* 0x002fcc000fffe0ff */
[C---:B0-----:R-:W-:Y:S01]  /*0050*/  ISETP.GE.U32.AND P0, PT, R7.reuse, UR4, PT ;  /* 0x0000000407007c0c */ /* 0x041fe2000bf06070 */
[----:B------:R-:W-:-:S12]  /*0060*/  IMAD.SHL.U32 R7, R7, 0x800, RZ ;  /* 0x0000080007077824 */ /* 0x000fd800078e00ff */
[----:B--2---:R-:W-:Y:S05]  /*0070*/  @P0 BRA `(.L_x_436) ;  /* 0x00000024001c0947 */ /* 0x004fea0003800000 */
[----:B------:R-:W0:Y:S01]  /*0080*/  S2R R32, SR_TID.X ;  /* 0x0000000000207919 */ /* 0x000e220000002100 */
[----:B------:R-:W1:Y:S01]  /*0090*/  LDCU.64 UR4, c[0x0][0x388] ;  /* 0x00007100ff0477ac */ /* 0x000e620008000a00 */
[----:B------:R-:W-:Y:S01]  /*00a0*/  ACQBULK ;  /* 0x000000000000782e */ /* 0x000fe20000000000 */
[----:B0-----:R-:W-:-:S05]  /*00b0*/  IMAD.SHL.U32 R0, R32, 0x8, RZ ;  /* 0x0000000820007824 */ /* 0x001fca00078e00ff */
[----:B------:R-:W-:-:S04]  /*00c0*/  LOP3.LUT R21, R0, 0x1f00, RZ, 0xc0, !PT ;  /* 0x00001f0000157812 */ /* 0x000fc800078ec0ff */
[----:B------:R-:W-:-:S04]  /*00d0*/  LOP3.LUT R0, R21, 0x1f, R32, 0xf8, !PT ;  /* 0x0000001f15007812 */ /* 0x000fc800078ef820 */
[----:B------:R-:W-:-:S05]  /*00e0*/  IADD3 R0, P0, PT, R7, R0, RZ ;  /* 0x0000000007007210 */ /* 0x000fca0007f1e0ff */
[----:B------:R-:W-:Y:S02]  /*00f0*/  IMAD.X R3, RZ, RZ, RZ, P0 ;  /* 0x000000ffff037224 */ /* 0x000fe400000e06ff */
[----:B------:R-:W-:-:S03]  /*0100*/  IMAD.SHL.U32 R29, R0, 0x8, RZ ;  /* 0x00000008001d7824 */ /* 0x000fc600078e00ff */
[----:B------:R-:W-:Y:S02]  /*0110*/  SHF.L.U64.HI R28, R0, 0x3, R3 ;  /* 0x00000003001c7819 */ /* 0x000fe40000010203 */
        /* <DEDUP_REMOVED lines=286> */
.L_x_456:
        /* <DEDUP_REMOVED lines=31> */
.L_x_439:
        /* <DEDUP_REMOVED lines=17> */
.L_x_438:
[----:B------:R-:W-:Y:S05]  /*1600*/  BSYNC.RECONVERGENT B0 ;  /* 0x0000000000007941 */ /* 0x000fea0003800200 */
.L_x_437:
        /* <DEDUP_REMOVED lines=14> */
.L_x_441:
[----:B------:R-:W-:Y:S05]  /*16f0*/  BSYNC.RECONVERGENT B0 ;  /* 0x0000000000007941 */ /* 0x000fea0003800200 */
.L_x_440:
        /* <DEDUP_REMOVED lines=18> */
.L_x_443:
[----:B------:R-:W-:Y:S05]  /*1820*/  BSYNC.RECONVERGENT B0 ;  /* 0x0000000000007941 */ /* 0x000fea0003800200 */
.L_x_442:
        /* <DEDUP_REMOVED lines=18> */
.L_x_445:
[----:B------:R-:W-:Y:S05]  /*1950*/  BSYNC.RECONVERGENT B0 ;  /* 0x0000000000007941 */ /* 0x000fea0003800200 */
.L_x_444:
        /* <DEDUP_REMOVED lines=18> */
.L_x_447:
[----:B------:R-:W-:Y:S05]  /*1a80*/  BSYNC.RECONVERGENT B0 ;  /* 0x0000000000007941 */ /* 0x000fea0003800200 */
.L_x_446:
        /* <DEDUP_REMOVED lines=18> */
.L_x_449:
[----:B------:R-:W-:Y:S05]  /*1bb0*/  BSYNC.RECONVERGENT B0 ;  /* 0x0000000000007941 */ /* 0x000fea0003800200 */
.L_x_448:
        /* <DEDUP_REMOVED lines=18> */
.L_x_451:
[----:B------:R-:W-:Y:S05]  /*1ce0*/  BSYNC.RECONVERGENT B0 ;  /* 0x0000000000007941 */ /* 0x000fea0003800200 */
.L_x_450:
        /* <DEDUP_REMOVED lines=16> */
.L_x_453:
[----:B------:R-:W-:Y:S05]  /*1df0*/  BSYNC.RECONVERGENT B0 ;  /* 0x0000000000007941 */ /* 0x000fea0003800200 */
.L_x_452:
        /* <DEDUP_REMOVED lines=18> */
.L_x_455:
[----:B------:R-:W-:Y:S05]  /*1f20*/  BSYNC.RECONVERGENT B0 ;  /* 0x0000000000007941 */ /* 0x000fea0003800200 */
.L_x_454:
        /* <DEDUP_REMOVED lines=24> */
[C---:B-1----:R-:W-:Y:S01]  /*20b0*/  LOP3.LUT R0, R28.reuse, 0x1f, RZ, 0xc0, !PT ;  /* 0x0000001f1c007812 */ /* 0x042fe200078ec0ff */
[----:B------:R-:W-:Y:S02]  /*20c0*/  IMAD.SHL.U32 R28, R28, 0x8, RZ ;  /* 0x000000081c1c7824 */ /* 0x000fe400078e00ff */
[----:B------:R-:W1:Y:S02]  /*20d0*/  LDS.64 R38, [R35+0x200] ;  /* 0x0002000023267984 */ /* 0x000e640000000a00 */
[----:B---3--:R-:W-:Y:S01]  /*20e0*/  IMAD R29, R29, 0x800, R0 ;  /* 0x000008001d1d7824 */ /* 0x008fe200078e0200 */
[----:B------:R-:W-:Y:S01]  /*20f0*/  LOP3.LUT R28, R28, 0x1f00, RZ, 0xc0, !PT ;  /* 0x00001f001c1c7812 */ /* 0x000fe200078ec0ff */
[----:B------:R-:W3:Y:S03]  /*2100*/  LDS.64 R10, [R34+0x300] ;  /* 0x00030000220a7984 */ /* 0x000ee60000000a00 */
[----:B------:R-:W-:Y:S01]  /*2110*/  IADD3 R29, P0, PT, R28, R29, RZ ;  /* 0x0000001d1c1d7210 */ /* 0x000fe20007f1e0ff */
[----:B------:R-:W0:Y:S04]  /*2120*/  LDS.64 R32, [R33+0x400] ;  /* 0x0004000021207984 */ /* 0x000e280000000a00 */
[----:B------:R-:W0:Y:S01]  /*2130*/  LDS.64 R6, [R27+0x500] ;  /* 0x000500001b067984 */ /* 0x000e220000000a00 */
[----:B------:R-:W-:Y:S01]  /*2140*/  IMAD.X R0, RZ, RZ, RZ, P0 ;  /* 0x000000ffff007224 */ /* 0x000fe200000e06ff */
[----:B--2---:R-:W-:-:S02]  /*2150*/  LEA R2, P0, R29, UR4, 0x3 ;  /* 0x000000041d027c11 */ /* 0x004fc4000f8018ff */
[----:B------:R-:W2:Y:S02]  /*2160*/  LDS.64 R4, [R26+0x600] ;  /* 0x000600001a047984 */ /* 0x000ea40000000a00 */
[----:B------:R-:W-:Y:S02]  /*2170*/  LEA.HI.X R3, R29, UR5, R0, 0x3, P0 ;  /* 0x000000051d037c11 */ /* 0x000fe400080f1c00 */
        /* <DEDUP_REMOVED lines=18> */
.L_x_457:
        /* <DEDUP_REMOVED lines=37> */
.L_x_436:
        /* <DEDUP_REMOVED lines=8> */
[----:B------:R-:W-:-:S03]  /*2570*/  IMAD.MOV R40, RZ, RZ, -R7 ;  /* 0x000000ffff287224 */ /* 0x000fc600078e0a07 */
[----:B------:R-:W-:Y:S02]  /*2580*/  LOP3.LUT R23, R39, 0x1f00, RZ, 0xc0, !PT ;  /* 0x00001f0027177812 */ /* 0x000fe400078ec0ff */
[----:B--2---:R-:W-:Y:S02]  /*2590*/  VIADDMNMX R40, R40, R9, 0x800, PT ;  /* 0x0000080028287446 */ /* 0x004fe40003800109 */
[----:B------:R-:W-:-:S04]  /*25a0*/  LOP3.LUT R37, R23, 0x1f, R38, 0xf8, !PT ;  /* 0x0000001f17257812 */ /* 0x000fc800078ef826 */
[C---:B------:R-:W-:Y:S01]  /*25b0*/  LEA R18, P0, R37.reuse, R4, 0x3 ;  /* 0x0000000425127211 */ /* 0x040fe200078018ff */
[C---:B------:R-:W-:Y:S02]  /*25c0*/  VIADD R7, R37.reuse, 0x20 ;  /* 0x0000002025077836 */ /* 0x040fe40000000000 */
[----:B------:R-:W-:Y:S02]  /*25d0*/  VIADD R9, R37, 0x60 ;  /* 0x0000006025097836 */ /* 0x000fe40000000000 */
[----:B------:R-:W-:Y:S01]  /*25e0*/  IMAD.X R19, RZ, RZ, R5, P0 ;  /* 0x000000ffff137224 */ /* 0x000fe200000e0605 */
[-C--:B------:R-:W-:Y:S01]  /*25f0*/  ISETP.GE.AND P1, PT, R7, R40.reuse, PT ;  /* 0x000000280700720c */ /* 0x080fe20003f26270 */
[C---:B------:R-:W-:Y:S01]  /*2600*/  VIADD R7, R37.reuse, 0x40 ;  /* 0x0000004025077836 */ /* 0x040fe20000000000 */
[CC--:B------:R-:W-:Y:S01]  /*2610*/  ISETP.GE.AND P0, PT, R37.reuse, R40.reuse, PT ;  /* 0x000000282500720c */ /* 0x0c0fe20003f06270 */
[----:B------:R-:W-:Y:S01]  /*2620*/  VIADD R11, R37, 0x80 ;  /* 0x00000080250b7836 */ /* 0x000fe20000000000 */
[-C--:B------:R-:W-:Y:S01]  /*2630*/  ISETP.GE.AND P3, PT, R9, R40.reuse, PT ;  /* 0x000000280900720c */ /* 0x080fe20003f66270 */
[----:B------:R-:W-:Y:S01]  /*2640*/  VIADD R15, R37, 0xa0 ;  /* 0x000000a0250f7836 */ /* 0x000fe20000000000 */
[-C--:B------:R-:W-:Y:S01]  /*2650*/  ISETP.GE.AND P2, PT, R7, R40.reuse, PT ;  /* 0x000000280700720c */ /* 0x080fe20003f46270 */
[----:B------:R-:W-:Y:S01]  /*2660*/  VIADD R17, R37, 0xc0 ;  /* 0x000000c025117836 */ /* 0x000fe20000000000 */
[----:B------:R-:W-:Y:S01]  /*2670*/  ISETP.GE.AND P4, PT, R11, R40, PT ;  /* 0x000000280b00720c */ /* 0x000fe20003f86270 */
[----:B------:R-:W-:Y:S01]  /*2680*/  VIADD R21, R37, 0xe0 ;  /* 0x000000e025157836 */ /* 0x000fe20000000000 */
[----:B------:R-:W0:Y:S01]  /*2690*/  S2R R0, SR_LANEID ;  /* 0x0000000000007919 */ /* 0x000e220000000000 */
        /* <DEDUP_REMOVED lines=33> */
[----:B------:R-:W1:Y:S01]  /*28b0*/  S2UR UR5, SR_CgaCtaId ;  /* 0x00000000000579c3 */ /* 0x000e620000008800 */
[----:B0-----:R-:W-:Y:S01]  /*28c0*/  IMAD.IADD R23, R23, 0x1, R0 ;  /* 0x0000000117177824 */ /* 0x001fe200078e0200 */
[----:B------:R-:W-:-:S03]  /*28d0*/  UMOV UR4, 0x400 ;  /* 0x0000040000047882 */ /* 0x000fc60000000000 */
[C---:B------:R-:W-:Y:S02]  /*28e0*/  VIADD R20, R23.reuse, 0x20 ;  /* 0x0000002017147836 */ /* 0x040fe40000000000 */
[C---:B------:R-:W-:Y:S01]  /*28f0*/  VIADD R22, R23.reuse, 0x40 ;  /* 0x0000004017167836 */ /* 0x040fe20000000000 */
[CC--:B------:R-:W-:Y:S01]  /*2900*/  LEA.HI.SX32 R36, R23.reuse, R23.reuse, 0x1b ;  /* 0x0000001717247211 */ /* 0x0c0fe200078fdaff */
[C---:B------:R-:W-:Y:S01]  /*2910*/  VIADD R24, R23.reuse, 0x60 ;  /* 0x0000006017187836 */ /* 0x040fe20000000000 */
[-C--:B------:R-:W-:Y:S01]  /*2920*/  LEA.HI.SX32 R20, R20, R23.reuse, 0x1b ;  /* 0x0000001714147211 */ /* 0x080fe200078fdaff */
[C---:B-1----:R-:W-:Y:S01]  /*2930*/  VIADD R18, R23.reuse, 0x80 ;  /* 0x0000008017127836 */ /* 0x042fe20000000000 */
[----:B------:R-:W-:Y:S01]  /*2940*/  LEA.HI.SX32 R22, R22, R23, 0x1b ;  /* 0x0000001716167211 */ /* 0x000fe200078fdaff */
[C---:B------:R-:W-:Y:S02]  /*2950*/  VIADD R26, R23.reuse, 0xa0 ;  /* 0x000000a0171a7836 */ /* 0x040fe40000000000 */
[----:B------:R-:W-:-:S02]  /*2960*/  VIADD R28, R23, 0xc0 ;  /* 0x000000c0171c7836 */ /* 0x000fc40000000000 */
[----:B------:R-:W-:Y:S02]  /*2970*/  VIADD R30, R23, 0xe0 ;  /* 0x000000e0171e7836 */ /* 0x000fe40000000000 */
[----:B------:R-:W-:Y:S01]  /*2980*/  IMAD R0, R0, 0x7, R23 ;  /* 0x0000000700007824 */ /* 0x000fe200078e0217 */
[----:B------:R-:W-:Y:S01]  /*2990*/  ULEA UR4, UR5, UR4, 0x18 ;  /* 0x0000000405047291 */ /* 0x000fe2000f8ec0ff */
[-C--:B------:R-:W-:Y:S02]  /*29a0*/  LEA.HI.SX32 R24, R24, R23.reuse, 0x1b ;  /* 0x0000001718187211 */ /* 0x080fe400078fdaff */
[----:B------:R-:W-:Y:S01]  /*29b0*/  VIADD R21, R0, 0x1 ;  /* 0x0000000100157836 */ /* 0x000fe20000000000 */
[-C--:B------:R-:W-:Y:S02]  /*29c0*/  LEA.HI.SX32 R18, R18, R23.reuse, 0x1b ;  /* 0x0000001712127211 */ /* 0x080fe400078fdaff */
[----:B------:R-:W-:Y:S02]  /*29d0*/  LEA R36, R36, UR4, 0x3 ;  /* 0x0000000424247c11 */ /* 0x000fe4000f8e18ff */
[----:B------:R-:W-:Y:S01]  /*29e0*/  LEA R35, R20, UR4, 0x3 ;  /* 0x0000000414237c11 */ /* 0x000fe2000f8e18ff */
[----:B------:R-:W-:Y:S01]  /*29f0*/  VIADD R31, R0, 0x3 ;  /* 0x00000003001f7836 */ /* 0x000fe20000000000 */
[-C--:B------:R-:W-:Y:S01]  /*2a00*/  LEA.HI.SX32 R26, R26, R23.reuse, 0x1b ;  /* 0x000000171a1a7211 */ /* 0x080fe200078fdaff */
[----:B------:R-:W-:Y:S01]  /*2a10*/  VIADD R33, R0, 0x4 ;  /* 0x0000000400217836 */ /* 0x000fe20000000000 */
[-C--:B------:R-:W-:Y:S01]  /*2a20*/  LEA.HI.SX32 R19, R28, R23.reuse, 0x1b ;  /* 0x000000171c137211 */ /* 0x080fe200078fdaff */
[----:B------:R-:W-:Y:S01]  /*2a30*/  VIADD R41, R0, 0x5 ;  /* 0x0000000500297836 */ /* 0x000fe20000000000 */
[----:B------:R-:W-:Y:S01]  /*2a40*/  LEA.HI.SX32 R25, R30, R23, 0x1b ;  /* 0x000000171e197211 */ /* 0x000fe200078fdaff */
[----:B------:R-:W-:Y:S01]  /*2a50*/  VIADD R23, R0, 0x2 ;  /* 0x0000000200177836 */ /* 0x000fe20000000000 */
[----:B------:R-:W-:Y:S01]  /*2a60*/  LEA R34, R22, UR4, 0x3 ;  /* 0x0000000416227c11 */ /* 0x000fe2000f8e18ff */
[----:B------:R-:W-:-:S02]  /*2a70*/  VIADD R43, R0, 0x6 ;  /* 0x00000006002b7836 */ /* 0x000fc40000000000 */
[----:B------:R-:W-:Y:S01]  /*2a80*/  VIADD R45, R0, 0x7 ;  /* 0x00000007002d7836 */ /* 0x000fe20000000000 */
[----:B------:R-:W-:Y:S02]  /*2a90*/  LEA R29, R24, UR4, 0x3 ;  /* 0x00000004181d7c11 */ /* 0x000fe4000f8e18ff */
[----:B------:R-:W-:Y:S02]  /*2aa0*/  LEA R28, R18, UR4, 0x3 ;  /* 0x00000004121c7c11 */ /* 0x000fe4000f8e18ff */
[----:B------:R-:W-:Y:S02]  /*2ab0*/  LEA R27, R26, UR4, 0x3 ;  /* 0x000000041a1b7c11 */ /* 0x000fe4000f8e18ff */
[-C--:B------:R-:W-:Y:S02]  /*2ac0*/  LEA.HI.SX32 R45, R45, R0.reuse, 0x1b ;  /* 0x000000002d2d7211 */ /* 0x080fe400078fdaff */
[----:B------:R-:W-:Y:S02]  /*2ad0*/  LEA.HI.SX32 R24, R0, R0, 0x1b ;  /* 0x0000000000187211 */ /* 0x000fe400078fdaff */
[----:B------:R-:W-:-:S02]  /*2ae0*/  LEA R26, R19, UR4, 0x3 ;  /* 0x00000004131a7c11 */ /* 0x000fc4000f8e18ff */
[----:B------:R-:W-:Y:S02]  /*2af0*/  LEA R25, R25, UR4, 0x3 ;  /* 0x0000000419197c11 */ /* 0x000fe4000f8e18ff */
[----:B------:R-:W-:Y:S01]  /*2b00*/  LEA R24, R24, UR4, 0x3 ;  /* 0x0000000418187c11 */ /* 0x000fe2000f8e18ff */
[----:B--2---:R0:W-:Y:S04]  /*2b10*/  STS.64 [R36], R2 ;  /* 0x0000000224007388 */ /* 0x0041e80000000a00 */
[----:B---3--:R1:W-:Y:S01]  /*2b20*/  STS.64 [R35+0x100], R4 ;  /* 0x0001000423007388 */ /* 0x0083e20000000a00 */
[-C--:B0-----:R-:W-:Y:S02]  /*2b30*/  LEA.HI.SX32 R3, R41, R0.reuse, 0x1b ;  /* 0x0000000029037211 */ /* 0x081fe400078fdaff */
[-C--:B------:R-:W-:Y:S01]  /*2b40*/  LEA.HI.SX32 R2, R43, R0.reuse, 0x1b ;  /* 0x000000002b027211 */ /* 0x080fe200078fdaff */
[----:B----4-:R0:W-:Y:S01]  /*2b50*/  STS.64 [R34+0x200], R6 ;  /* 0x0002000622007388 */ /* 0x0101e20000000a00 */
[----:B-1----:R-:W-:-:S02]  /*2b60*/  LEA.HI.SX32 R5, R31, R0, 0x1b ;  /* 0x000000001f057211 */ /* 0x002fc400078fdaff */
[-C--:B------:R-:W-:Y:S02]  /*2b70*/  LEA.HI.SX32 R4, R33, R0.reuse, 0x1b ;  /* 0x0000000021047211 */ /* 0x080fe400078fdaff */
[----:B------:R-:W-:Y:S01]  /*2b80*/  LEA R5, R5, UR4, 0x3 ;  /* 0x0000000405057c11 */ /* 0x000fe2000f8e18ff */
[----:B-----5:R1:W-:Y:S01]  /*2b90*/  STS.64 [R29+0x300], R10 ;  /* 0x0003000a1d007388 */ /* 0x0203e20000000a00 */
[-C--:B0-----:R-:W-:Y:S02]  /*2ba0*/  LEA.HI.SX32 R7, R21, R0.reuse, 0x1b ;  /* 0x0000000015077211 */ /* 0x081fe400078fdaff */
[----:B------:R-:W-:Y:S02]  /*2bb0*/  LEA.HI.SX32 R6, R23, R0, 0x1b ;  /* 0x0000000017067211 */ /* 0x000fe400078fdaff */
[----:B------:R-:W-:Y:S01]  /*2bc0*/  LEA R7, R7, UR4, 0x3 ;  /* 0x0000000407077c11 */ /* 0x000fe2000f8e18ff */
[----:B------:R-:W-:Y:S01]  /*2bd0*/  STS.64 [R28+0x400], R12 ;  /* 0x0004000c1c007388 */ /* 0x000fe20000000a00 */
[----:B------:R-:W-:-:S02]  /*2be0*/  LEA R6, R6, UR4, 0x3 ;  /* 0x0000000406067c11 */ /* 0x000fc4000f8e18ff */
        /* <DEDUP_REMOVED lines=131> */
[----:B------:R-:W-:Y:S02]  /*3420*/  SEL R9, R32, R15, !P0 ;  /* 0x0000000f20097207 */ /* 0x000fe40004000000 */
[----:B------:R-:W-:Y:S01]  /*3430*/  ISETP.GE.AND P2, PT, R33, R42, PT ;  /* 0x0000002a2100720c */ /* 0x000fe20003f46270 */
[----:B------:R-:W-:Y:S01]  /*3440*/  IMAD.IADD R33, R30, 0x1, R11 ;  /* 0x000000011e217824 */ /* 0x000fe200078e020b */
[----:B------:R-:W-:Y:S01]  /*3450*/  SEL R32, R15, R32, !P0 ;  /* 0x000000200f207207 */ /* 0x000fe20004000000 */
[----:B------:R-:W-:Y:S01]  /*3460*/  IMAD.IADD R39, R18, 0x1, R9 ;  /* 0x0000000112277824 */ /* 0x000fe200078e0209 */
[----:B------:R-:W-:-:S02]  /*3470*/  SEL R8, R13, R12, !P1 ;  /* 0x0000000c0d087207 */ /* 0x000fc40004800000 */
        /* <DEDUP_REMOVED lines=14> */
[----:B------:R-:W-:-:S03]  /*3560*/  IMAD.IADD R16, R21, 0x1, R20 ;  /* 0x0000000115107824 */ /* 0x000fc600078e0214 */
[----:B------:R-:W-:Y:S02]  /*3570*/  ISETP.GE.AND P2, PT, R12, R23, PT ;  /* 0x000000170c00720c */ /* 0x000fe40003f46270 */
[----:B------:R-:W-:Y:S02]  /*3580*/  SEL R12, R30, R31, !P0 ;  /* 0x0000001f1e0c7207 */ /* 0x000fe40004000000 */
[----:B------:R-:W-:Y:S02]  /*3590*/  SEL R30, R31, R30, !P0 ;  /* 0x0000001e1f1e7207 */ /* 0x000fe40004000000 */
[----:B------:R-:W-:Y:S02]  /*35a0*/  ISETP.GE.AND P3, PT, R16, R33, PT ;  /* 0x000000211000720c */ /* 0x000fe40003f66270 */
        /* <DEDUP_REMOVED lines=36> */
[----:B------:R-:W-:Y:S01]  /*37f0*/  SEL R23, R42, R9, !P2 ;  /* 0x000000092a177207 */ /* 0x000fe20005000000 */
[----:B------:R-:W-:Y:S01]  /*3800*/  IMAD.IADD R9, R33, 0x1, R12 ;  /* 0x0000000121097824 */ /* 0x000fe200078e020c */
[----:B------:R-:W-:Y:S01]  /*3810*/  SEL R18, R19, R18, !P2 ;  /* 0x0000001213127207 */ /* 0x000fe20005000000 */
[----:B------:R-:W-:Y:S01]  /*3820*/  IMAD.IADD R19, R8, 0x1, R17 ;  /* 0x0000000108137824 */ /* 0x000fe200078e0211 */
[----:B------:R-:W-:Y:S01]  /*3830*/  ISETP.GE.AND P1, PT, R20, R39, PT ;  /* 0x000000271400720c */ /* 0x000fe20003f26270 */
[----:B------:R-:W-:Y:S01]  /*3840*/  IMAD.IADD R20, R13, 0x1, R22 ;  /* 0x000000010d147824 */ /* 0x000fe200078e0216 */
[----:B------:R-:W-:Y:S01]  /*3850*/  ISETP.GE.AND P0, PT, R9, R16, PT ;  /* 0x000000100900720c */ /* 0x000fe20003f06270 */
[----:B------:R-:W-:Y:S02]  /*3860*/  IMAD.IADD R9, R23, 0x1, R18 ;  /* 0x0000000117097824 */ /* 0x000fe400078e0212 */
[----:B------:R-:W-:Y:S01]  /*3870*/  IMAD.IADD R16, R14, 0x1, R21 ;  /* 0x000000010e107824 */ /* 0x000fe200078e0215 */
[----:B------:R-:W-:-:S02]  /*3880*/  ISETP.GE.AND P3, PT, R19, R20, PT ;  /* 0x000000141300720c */ /* 0x000fc40003f66270 */
[----:B------:R-:W-:Y:S02]  /*3890*/  SEL R19, R31, R12, !P0 ;  /* 0x0000000c1f137207 */ /* 0x000fe40004000000 */
[----:B------:R-:W-:Y:S02]  /*38a0*/  SEL R12, R12, R31, !P0 ;  /* 0x0000001f0c0c7207 */ /* 0x000fe40004000000 */
[----:B------:R-:W-:Y:S02]  /*38b0*/  ISETP.GE.AND P2, PT, R9, R16, PT ;  /* 0x000000100900720c */ /* 0x000fe40003f46270 */
        /* <DEDUP_REMOVED lines=57> */
[----:B------:R-:W-:Y:S02]  /*3c50*/  SEL R21, R20, R39, !P2 ;  /* 0x0000002714157207 */ /* 0x000fe40005000000 */
[----:B------:R-:W-:-:S02]  /*3c60*/  SEL R18, R39, R20, !P2 ;  /* 0x0000001427127207 */ /* 0x000fc40005000000 */
[----:B------:R-:W-:Y:S01]  /*3c70*/  ISETP.GE.AND P1, PT, R31, R42, PT ;  /* 0x0000002a1f00720c */ /* 0x000fe20003f26270 */
        /* <DEDUP_REMOVED lines=24> */
.L_x_459:
[----:B------:R-:W-:Y:S05]  /*3e00*/  BSYNC.RECONVERGENT B0 ;  /* 0x0000000000007941 */ /* 0x000fea0003800200 */
.L_x_458:
[----:B------:R-:W-:-:S07]  /*3e10*/  IMAD.MOV.U32 R39, RZ, RZ, 0x2 ;  /* 0x00000002ff277424 */ /* 0x000fce00078e00ff */
.L_x_479:
        /* <DEDUP_REMOVED lines=8> */
[----:B------:R-:W-:Y:S04]  /*3ea0*/  BSSY.RECONVERGENT B0, `(.L_x_460) ;  /* 0x0000028000007945 */ /* 0x000fe80003800200 */
[----:B------:R-:W-:-:S05]  /*3eb0*/  VIMNMX R30, PT, PT, R40, R31, PT ;  /* 0x0000001f281e7248 */ /* 0x000fca0003fe0100 */
[----:B------:R-:W-:-:S05]  /*3ec0*/  IMAD R41, R39, 0x4, R30 ;  /* 0x0000000427297824 */ /* 0x000fca00078e021e */
[----:B------:R-:W-:Y:S01]  /*3ed0*/  VIMNMX R32, PT, PT, R40, R41, PT ;  /* 0x0000002928207248 */ /* 0x000fe20003fe0100 */
[----:B------:R-:W-:Y:S01]  /*3ee0*/  IMAD.SHL.U32 R41, R33, 0x8, RZ ;  /* 0x0000000821297824 */ /* 0x000fe200078e00ff */
[----:B0-----:R-:W-:-:S03]  /*3ef0*/  ULEA UR4, UR5, UR4, 0x18 ;  /* 0x0000000405047291 */ /* 0x001fc6000f8ec0ff */
[--C-:B------:R-:W-:Y:S01]  /*3f00*/  IMAD R43, R39, 0x4, R32.reuse ;  /* 0x00000004272b7824 */ /* 0x100fe200078e0220 */
[----:B------:R-:W-:Y:S02]  /*3f10*/  VIMNMX R41, PT, PT, R40, R41, PT ;  /* 0x0000002928297248 */ /* 0x000fe40003fe0100 */
[----:B------:R-:W-:Y:S02]  /*3f20*/  LEA R31, R38, UR4, 0x6 ;  /* 0x00000004261f7c11 */ /* 0x000fe4000f8e30ff */
[----:B------:R-:W-:Y:S02]  /*3f30*/  VIMNMX R33, PT, PT, R40, R43, PT ;  /* 0x0000002b28217248 */ /* 0x000fe40003fe0100 */
[----:B------:R-:W-:Y:S01]  /*3f40*/  VIADDMNMX R44, R32, -R30, R41, PT ;  /* 0x8000001e202c7246 */ /* 0x000fe20003800129 */
[----:B------:R0:W-:Y:S02]  /*3f50*/  STS.128 [R31], R8 ;  /* 0x000000081f007388 */ /* 0x0001e40000000c00 */
[----:B------:R-:W-:-:S02]  /*3f60*/  IMAD.IADD R42, R33, 0x1, -R32 ;  /* 0x00000001212a7824 */ /* 0x000fc400078e0a20 */
        /* <DEDUP_REMOVED lines=10> */
.L_x_462:
        /* <DEDUP_REMOVED lines=17> */
.L_x_461:
[----:B------:R-:W-:Y:S05]  /*4120*/  BSYNC.RECONVERGENT B0 ;  /* 0x0000000000007941 */ /* 0x000fea0003800200 */
.L_x_460:
        /* <DEDUP_REMOVED lines=14> */
.L_x_464:
[----:B------:R-:W-:Y:S05]  /*4210*/  BSYNC.RECONVERGENT B0 ;  /* 0x0000000000007941 */ /* 0x000fea0003800200 */
.L_x_463:
        /* <DEDUP_REMOVED lines=18> */
.L_x_466:
[----:B------:R-:W-:Y:S05]  /*4340*/  BSYNC.RECONVERGENT B0 ;  /* 0x0000000000007941 */ /* 0x000fea0003800200 */
.L_x_465:
        /* <DEDUP_REMOVED lines=18> */
.L_x_468:
[----:B------:R-:W-:Y:S05]  /*4470*/  BSYNC.RECONVERGENT B0 ;  /* 0x0000000000007941 */ /* 0x000fea0003800200 */
.L_x_467:
        /* <DEDUP_REMOVED lines=18> */
.L_x_470:
[----:B------:R-:W-:Y:S05]  /*45a0*/  BSYNC.RECONVERGENT B0 ;  /* 0x0000000000007941 */ /* 0x000fea0003800200 */
.L_x_469:
        /* <DEDUP_REMOVED lines=18> */
.L_x_472:
[----:B------:R-:W-:Y:S05]  /*46d0*/  BSYNC.RECONVERGENT B0 ;  /* 0x0000000000007941 */ /* 0x000fea0003800200 */
.L_x_471:
        /* <DEDUP_REMOVED lines=18> */
.L_x_474:
[----:B------:R-:W-:Y:S05]  /*4800*/  BSYNC.RECONVERGENT B0 ;  /* 0x0000000000007941 */ /* 0x000fea0003800200 */
.L_x_473:
        /* <DEDUP_REMOVED lines=16> */
.L_x_476:
[----:B------:R-:W-:Y:S05]  /*4910*/  BSYNC.RECONVERGENT B0 ;  /* 0x0000000000007941 */ /* 0x000fea0003800200 */
.L_x_475:
        /* <DEDUP_REMOVED lines=18> */
.L_x_478:
[----:B------:R-:W-:Y:S05]  /*4a40*/  BSYNC.RECONVERGENT B0 ;  /* 0x0000000000007941 */ /* 0x000fea0003800200 */
.L_x_477:
        /* <DEDUP_REMOVED lines=20> */
[----:B------:R2:W-:Y:S04]  /*4b90*/  STS.64 [R4+0x20], R16 ;  /* 0x0000201004007388 */ /* 0x0005e80000000a00 */
[----:B------:R3:W-:Y:S04]  /*4ba0*/  STS.64 [R3+0x28], R18 ;  /* 0x0000281203007388 */ /* 0x0007e80000000a00 */
[----:B------:R4:W-:Y:S04]  /*4bb0*/  STS.64 [R2+0x30], R20 ;  /* 0x0000301402007388 */ /* 0x0009e80000000a00 */
[----:B------:R-:W-:Y:S01]  /*4bc0*/  STS.64 [R0+0x38], R22 ;  /* 0x0000381600007388 */ /* 0x000fe20000000a00 */
        /* <DEDUP_REMOVED lines=12> */
[----:B--2---:R-:W0:Y:S01]  /*4c90*/  S2R R16, SR_CTAID.X ;  /* 0x0000000000107919 */ /* 0x004e220000002500 */
[----:B------:R-:W2:Y:S01]  /*4ca0*/  S2R R39, SR_TID.X ;  /* 0x0000000000277919 */ /* 0x000ea20000002100 */
[----:B------:R-:W5:Y:S01]  /*4cb0*/  LDS R0, [UR4+0x4200] ;  /* 0x00420004ff007984 */ /* 0x000f620008000800 */
[C---:B---3--:R-:W-:Y:S01]  /*4cc0*/  LOP3.LUT R3, R38.reuse, 0x1f, RZ, 0xc0, !PT ;  /* 0x0000001f26037812 */ /* 0x048fe200078ec0ff */
[----:B----4-:R-:W-:-:S04]  /*4cd0*/  IMAD.SHL.U32 R2, R38, 0x8, RZ ;  /* 0x0000000826027824 */ /* 0x010fc800078e00ff */
[----:B0-----:R-:W-:Y:S01]  /*4ce0*/  IMAD R16, R16, 0x800, R3 ;  /* 0x0000080010107824 */ /* 0x001fe200078e0203 */
[----:B------:R-:W-:Y:S01]  /*4cf0*/  LOP3.LUT R3, R2, 0x1f00, RZ, 0xc0, !PT ;  /* 0x00001f0002037812 */ /* 0x000fe200078ec0ff */
[----:B--2---:R-:W-:-:S03]  /*4d00*/  IMAD.SHL.U32 R17, R39, 0x8, RZ ;  /* 0x0000000827117824 */ /* 0x004fc600078e00ff */
[C---:B------:R-:W-:Y:S02]  /*4d10*/  IADD3 R16, P1, PT, R3.reuse, R16, RZ ;  /* 0x0000001003107210 */ /* 0x040fe40007f3e0ff */
[----:B------:R-:W-:Y:S02]  /*4d20*/  LOP3.LUT R38, R3, 0x1f, R38, 0xf8, !PT ;  /* 0x0000001f03267812 */ /* 0x000fe400078ef826 */
[----:B------:R-:W-:Y:S01]  /*4d30*/  LOP3.LUT R18, R17, 0x1f00, RZ, 0xc0, !PT ;  /* 0x00001f0011127812 */ /* 0x000fe200078ec0ff */
[----:B------:R-:W-:Y:S01]  /*4d40*/  IMAD.X R17, RZ, RZ, RZ, P1 ;  /* 0x000000ffff117224 */ /* 0x000fe200008e06ff */
[----:B-1----:R-:W-:Y:S02]  /*4d50*/  LEA R2, P3, R16, UR8, 0x3 ;  /* 0x0000000810027c11 */ /* 0x002fe4000f8618ff */
[----:B------:R-:W-:Y:S02]  /*4d60*/  LOP3.LUT R18, R18, 0x1f, R39, 0xf8, !PT ;  /* 0x0000001f12127812 */ /* 0x000fe400078ef827 */
[----:B------:R-:W-:-:S02]  /*4d70*/  LEA.HI.X R3, R16, UR9, R17, 0x3, P3 ;  /* 0x0000000910037c11 */ /* 0x000fc400098f1c11 */
[----:B------:R-:W-:Y:S01]  /*4d80*/  LOP3.LUT R17, R38, 0xc0, RZ, 0xfc, !PT ;  /* 0x000000c026117812 */ /* 0x000fe200078efcff */
[----:B------:R-:W-:Y:S01]  /*4d90*/  VIADD R19, R18, 0x20 ;  /* 0x0000002012137836 */ /* 0x000fe20000000000 */
[-C--:B-----5:R-:W-:Y:S02]  /*4da0*/  ISETP.GE.AND P0, PT, R37, R0.reuse, PT ;  /* 0x000000002500720c */ /* 0x0a0fe40003f06270 */
[-C--:B------:R-:W-:Y:S02]  /*4db0*/  ISETP.GE.AND P2, PT, R31, R0.reuse, PT ;  /* 0x000000001f00720c */ /* 0x080fe40003f46270 */
[-C--:B------:R-:W-:Y:S02]  /*4dc0*/  ISETP.GE.AND P1, PT, R19, R0.reuse, PT ;  /* 0x000000001300720c */ /* 0x080fe40003f26270 */
[-C--:B------:R-:W-:Y:S02]  /*4dd0*/  ISETP.GE.AND P3, PT, R30, R0.reuse, PT ;  /* 0x000000001e00720c */ /* 0x080fe40003f66270 */
[----:B------:R-:W-:-:S02]  /*4de0*/  ISETP.GE.AND P4, PT, R33, R0, PT ;  /* 0x000000002100720c */ /* 0x000fc40003f86270 */
[-C--:B------:R-:W-:Y:S02]  /*4df0*/  ISETP.GE.AND P5, PT, R32, R0.reuse, PT ;  /* 0x000000002000720c */ /* 0x080fe40003fa6270 */
[----:B------:R-:W-:Y:S01]  /*4e00*/  ISETP.GE.AND P6, PT, R17, R0, PT ;  /* 0x000000001100720c */ /* 0x000fe20003fc6270 */
[----:B------:R0:W-:Y:S04]  /*4e10*/  @!P0 STG.E desc[UR6][R2.64+0x4], R9 ;  /* 0x0000040902008986 */ /* 0x0001e8000c101906 */
[----:B------:R1:W-:Y:S04]  /*4e20*/  @!P0 STG.E desc[UR6][R2.64], R8 ;  /* 0x0000000802008986 */ /* 0x0003e8000c101906 */
[----:B------:R1:W-:Y:S01]  /*4e30*/  @!P1 STG.E desc[UR6][R2.64+0x100], R42 ;  /* 0x0001002a02009986 */ /* 0x0003e2000c101906 */
[----:B0-----:R-:W-:-:S03]  /*4e40*/  VIADD R9, R18, 0xe0 ;  /* 0x000000e012097836 */ /* 0x001fc60000000000 */
[----:B------:R1:W-:Y:S02]  /*4e50*/  @!P1 STG.E desc[UR6][R2.64+0x104], R43 ;  /* 0x0001042b02009986 */ /* 0x0003e4000c101906 */
[----:B------:R-:W-:Y:S02]  /*4e60*/  ISETP.GE.AND P0, PT, R9, R0, PT ;  /* 0x000000000900720c */ /* 0x000fe40003f06270 */
        /* <DEDUP_REMOVED lines=14> */
.L_x_480:
[----:B------:R-:W-:Y:S01]  /*4f50*/  ISETP.NE.AND P0, PT, R38, RZ, PT ;  /* 0x000000ff2600720c */ /* 0x000fe20003f05270 */
[----:B------:R-:W-:Y:S01]  /*4f60*/  STS.64 [R24], R8 ;  /* 0x0000000818007388 */ /* 0x000fe20000000a00 */
[----:B------:R-:W1:Y:S03]  /*4f70*/  LDCU.64 UR8, c[0x0][0x3b0] ;  /* 0x00007600ff0877ac */ /* 0x000e660008000a00 */
[----:B------:R-:W-:Y:S04]  /*4f80*/  STS.64 [R7+0x8], R10 ;  /* 0x0000080a07007388 */ /* 0x000fe80000000a00 */
[----:B------:R-:W-:Y:S04]  /*4f90*/  STS.64 [R6+0x10], R12 ;  /* 0x0000100c06007388 */ /* 0x000fe80000000a00 */
[----:B------:R2:W-:Y:S04]  /*4fa0*/  STS.64 [R5+0x18], R14 ;  /* 0x0000180e05007388 */ /* 0x0005e80000000a00 */
[----:B------:R-:W-:Y:S04]  /*4fb0*/  STS.64 [R4+0x20], R16 ;  /* 0x0000201004007388 */ /* 0x000fe80000000a00 */
[----:B------:R-:W-:Y:S04]  /*4fc0*/  STS.64 [R3+0x28], R18 ;  /* 0x0000281203007388 */ /* 0x000fe80000000a00 */
        /* <DEDUP_REMOVED lines=13> */
[----:B------:R-:W0:Y:S01]  /*50a0*/  S2R R38, SR_TID.X ;  /* 0x0000000000267919 */ /* 0x000e220000002100 */
[----:B--2---:R-:W2:Y:S01]  /*50b0*/  S2R R15, SR_TID.X ;  /* 0x00000000000f7919 */ /* 0x004ea20000002100 */
[----:B---3--:R-:W3:Y:S01]  /*50c0*/  S2R R2, SR_CTAID.X ;  /* 0x0000000000027919 */ /* 0x008ee20000002500 */
[----:B------:R-:W4:Y:S01]  /*50d0*/  LDS R0, [UR4+0x4200] ;  /* 0x00420004ff007984 */ /* 0x000f220008000800 */
[----:B0-----:R-:W-:-:S02]  /*50e0*/  IMAD.SHL.U32 R3, R38, 0x8, RZ ;  /* 0x0000000826037824 */ /* 0x001fc400078e00ff */
[----:B--2---:R-:W-:-:S03]  /*50f0*/  IMAD.SHL.U32 R14, R15, 0x8, RZ ;  /* 0x000000080f0e7824 */ /* 0x004fc600078e00ff */
[----:B------:R-:W-:Y:S02]  /*5100*/  LOP3.LUT R17, R3, 0x1f00, RZ, 0xc0, !PT ;  /* 0x00001f0003117812 */ /* 0x000fe400078ec0ff */
[----:B---3--:R-:W-:Y:S02]  /*5110*/  LEA R3, P0, R2, R37, 0xb ;  /* 0x0000002502037211 */ /* 0x008fe400078058ff */
[----:B------:R-:W-:Y:S02]  /*5120*/  LOP3.LUT R16, R14, 0x1f00, RZ, 0xc0, !PT ;  /* 0x00001f000e107812 */ /* 0x000fe400078ec0ff */
[----:B------:R-:W-:Y:S01]  /*5130*/  LOP3.LUT R17, R17, 0x1f, R38, 0xf8, !PT ;  /* 0x0000001f11117812 */ /* 0x000fe200078ef826 */
[----:B------:R-:W-:Y:S01]  /*5140*/  IMAD.X R14, RZ, RZ, RZ, P0 ;  /* 0x000000ffff0e7224 */ /* 0x000fe200000e06ff */
[----:B-1----:R-:W-:Y:S02]  /*5150*/  LEA R2, P0, R3, UR8, 0x3 ;  /* 0x0000000803027c11 */ /* 0x002fe4000f8018ff */
[----:B------:R-:W-:Y:S01]  /*5160*/  LOP3.LUT R16, R16, 0x1f, R15, 0xf8, !PT ;  /* 0x0000001f10107812 */ /* 0x000fe200078ef80f */
[----:B------:R-:W-:Y:S01]  /*5170*/  VIADD R19, R17, 0x20 ;  /* 0x0000002011137836 */ /* 0x000fe20000000000 */
[----:B------:R-:W-:Y:S01]  /*5180*/  LEA.HI.X R3, R3, UR9, R14, 0x3, P0 ;  /* 0x0000000903037c11 */ /* 0x000fe200080f1c0e */
[----:B------:R-:W-:Y:S01]  /*5190*/  VIADD R17, R17, 0xe0 ;  /* 0x000000e011117836 */ /* 0x000fe20000000000 */
[----:B------:R-:W-:-:S02]  /*51a0*/  LOP3.LUT R15, R16, 0xc0, RZ, 0xfc, !PT ;  /* 0x000000c0100f7812 */ /* 0x000fc400078efcff */
[-C--:B----4-:R-:W-:Y:S02]  /*51b0*/  ISETP.GE.AND P6, PT, R37, R0.reuse, PT ;  /* 0x000000002500720c */ /* 0x090fe40003fc6270 */
[-C--:B------:R-:W-:Y:S02]  /*51c0*/  ISETP.GE.AND P5, PT, R19, R0.reuse, PT ;  /* 0x000000001300720c */ /* 0x080fe40003fa6270 */
[-C--:B------:R-:W-:Y:S02]  /*51d0*/  ISETP.GE.AND P4, PT, R31, R0.reuse, PT ;  /* 0x000000001f00720c */ /* 0x080fe40003f86270 */
[-C--:B------:R-:W-:Y:S02]  /*51e0*/  ISETP.GE.AND P3, PT, R30, R0.reuse, PT ;  /* 0x000000001e00720c */ /* 0x080fe40003f66270 */
[-C--:B------:R-:W-:Y:S02]  /*51f0*/  ISETP.GE.AND P2, PT, R33, R0.reuse, PT ;  /* 0x000000002100720c */ /* 0x080fe40003f46270 */
        /* <DEDUP_REMOVED lines=21> */
.L_x_481:
        /* <DEDUP_REMOVED lines=11> */
.L_x_492:


//--------------------- .text._ZN3cub18CUB_300001_SM_10006detail11EmptyKernelIvEEvv --------------------------
	.section	.text._ZN3cub18CUB_300001_SM_10006detail11EmptyKernelIvEEvv,"ax",@progbits
	.align	128
        .global         _ZN3cub18CUB_300001_SM_10006detail11EmptyKernelIvEEvv
        .type           _ZN3cub18CUB_300001_SM_10006detail11EmptyKernelIvEEvv,@function
        .size           _ZN3cub18CUB_300001_SM_10006detail11EmptyKernelIvEEvv,(.L_x_493 - _ZN3cub18CUB_300001_SM_10006detail11EmptyKernelIvEEvv)
        .other          _ZN3cub18CUB_300001_SM_10006detail11EmptyKernelIvEEvv,@"STO_CUDA_ENTRY STV_DEFAULT"
_ZN3cub18CUB_300001_SM_10006detail11EmptyKernelIvEEvv:
.text._ZN3cub18CUB_300001_SM_10006detail11EmptyKernelIvEEvv:
[----:B------:R-:W-:Y:S01]  /*0000*/  LDC R1, c[0x0][0x37c] ;  /* 0x0000df00ff017b82 */ /* 0x000fe20000000800 */
[----:B------:R-:W-:Y:S05]  /*0010*/  EXIT ;  /* 0x000000000000794d */ /* 0x000fea0003800000 */
.L_x_482:
        /* <DEDUP_REMOVED lines=14> */
.L_x_493:


//--------------------- .nv.shared._ZN3cub18CUB_300001_SM_10006detail10radix_sort29DeviceRadixSortOnesweepKernelINS1_5radix10policy_hubIiiyE10Policy1000ELNS0_9SortOrderE0EiiyiiNS1_21identity_decomposer_tEEEvPT5_SB_PT3_PKSC_PT1_PKSG_PT2_PKSK_T4_iiT6_ --------------------------
	.section	.nv.shared._ZN3cub18CUB_300001_SM_10006detail10radix_sort29DeviceRadixSortOnesweepKernelINS1_5radix10policy_hubIiiyE10Policy1000ELNS0_9SortOrderE0EiiyiiNS1_21identity_decomposer_tEEEvPT5_SB_PT3_PKSC_PT1_PKSG_PT2_PKSK_T4_iiT6_,"aw",@nobits
	.sectionflags	@""
	.align	16
.nv.shared._ZN3cub18CUB_300001_SM_10006detail10radix_sort29DeviceRadixSortOnesweepKernelINS1_5radix10policy_hubIiiyE10Policy1000ELNS0_9SortOrderE0EiiyiiNS1_21identity_decomposer_tEEEvPT5_SB_PT3_PKSC_PT1_PKSG_PT2_PKSK_T4_iiT6_:
	.zero		29184


//--------------------- .nv.shared.reserved.0     --------------------------
	.section	.nv.shared.reserved.0,"aw",@nobits
	.weak		__nv_reservedSMEM_offset_0_alias
	.size		__nv_reservedSMEM_offset_0_alias, 0, 64
	.other		__nv_reservedSMEM_offset_0_alias,@"STO_CUDA_RESERVED_SHARED STV_DEFAULT"
__nv_reservedSMEM_offset_0_alias:
	.zero		0
	.zero		64


//--------------------- .nv.global                --------------------------
	.section	.nv.global,"aw",@nobits
.nv.global:
	.type		_ZN30_INTERNAL_e61ac700_4_k_cu_main6thrust24THRUST_300001_SM_1000_NS12placeholders2_8E,@object
	.size		_ZN30_INTERNAL_e61ac700_4_k_cu_main6thrust24THRUST_300001_SM_1000_NS12placeholders2_8E,(_ZN30_INTERNAL_e61ac700_4_k_cu_main4cuda3std3__432_GLOBAL__N__e61ac700_4_k_cu_main6ignoreE - _ZN30_INTERNAL_e61ac700_4_k_cu_main6thrust24THRUST_300001_SM_1000_NS12placeholders2_8E)
_ZN30_INTERNAL_e61ac700_4_k_cu_main6thrust24THRUST_300001_SM_1000_NS12placeholders2_8E:
	.zero		1
	.type		_ZN30_INTERNAL_e61ac700_4_k_cu_main4cuda3std3__432_GLOBAL__N__e61ac700_4_k_cu_main6ignoreE,@object
	.size		_ZN30_INTERNAL_e61ac700_4_k_cu_main4cuda3std3__432_GLOBAL__N__e61ac700_4_k_cu_main6ignoreE,(_ZN30_INTERNAL_e61ac700_4_k_cu_main4cuda3std6ranges3__45__cpo4dataE - _ZN30_INTERNAL_e61ac700_4_k_cu_main4cuda3std3__432_GLOBAL__N__e61ac700_4_k_cu_main6ignoreE)
_ZN30_INTERNAL_e61ac700_4_k_cu_main4cuda3std3__432_GLOBAL__N__e61ac700_4_k_cu_main6ignoreE:
	.zero		1
	.type		_ZN30_INTERNAL_e61ac700_4_k_cu_main4cuda3std6ranges3__45__cpo4dataE,@object
	.size		_ZN30_INTERNAL_e61ac700_4_k_cu_main4cuda3std6ranges3__45__cpo4dataE,(_ZN30_INTERNAL_e61ac700_4_k_cu_main6thrust24THRUST_300001_SM_1000_NS6system3cpp3parE - _ZN30_INTERNAL_e61ac700_4_k_cu_main4cuda3std6ranges3__45__cpo4dataE)
_ZN30_INTERNAL_e61ac700_4_k_cu_main4cuda3std6ranges3__45__cpo4dataE:
	.zero		1
	.type		_ZN30_INTERNAL_e61ac700_4_k_cu_main6thrust24THRUST_300001_SM_1000_NS6system3cpp3parE,@object
	.size		_ZN30_INTERNAL_e61ac700_4_k_cu_main6thrust24THRUST_300001_SM_1000_NS6system3cpp3parE,(_ZN30_INTERNAL_e61ac700_4_k_cu_main4cuda3std3__45__cpo5beginE - _ZN30_INTERNAL_e61ac700_4_k_cu_main6thrust24THRUST_300001_SM_1000_NS6system3cpp3parE)
_ZN30_INTERNAL_e61ac700_4_k_cu_main6thrust24THRUST_300001_SM_1000_NS6system3cpp3parE:
	.zero		1
	.type		_ZN30_INTERNAL_e61ac700_4_k_cu_main4cuda3std3__45__cpo5beginE,@object
	.size		_ZN30_INTERNAL_e61ac700_4_k_cu_main4cuda3std3__45__cpo5beginE,(_ZN30_INTERNAL_e61ac700_4_k_cu_main4cuda3std6ranges3__45__cpo5beginE - _ZN30_INTERNAL_e61ac700_4_k_cu_main4cuda3std3__45__cpo5beginE)
_ZN30_INTERNAL_e61ac700_4_k_cu_main4cuda3std3__45__cpo5beginE:
	.zero		1
	.type		_ZN30_INTERNAL_e61ac700_4_k_cu_main4cuda3std6ranges3__45__cpo5beginE,@object
	.size		_ZN30_INTERNAL_e61ac700_4_k_cu_main4cuda3std6ranges3__45__cpo5beginE,(_ZN30_INTERNAL_e61ac700_4_k_cu_main6thrust24THRUST_300001_SM_1000_NS6deviceE - _ZN30_INTERNAL_e61ac700_4_k_cu_main4cuda3std6ranges3__45__cpo5beginE)
_ZN30_INTERNAL_e61ac700_4_k_cu_main4cuda3std6ranges3__45__cpo5beginE:
	.zero		1
	.type		_ZN30_INTERNAL_e61ac700_4_k_cu_main6thrust24THRUST_300001_SM_1000_NS6deviceE,@object
	.size		_ZN30_INTERNAL_e61ac700_4_k_cu_main6thrust24THRUST_300001_SM_1000_NS6deviceE,(_ZN30_INTERNAL_e61ac700_4_k_cu_main4cuda3std3__47nulloptE - _ZN30_INTERNAL_e61ac700_4_k_cu_main6thrust24THRUST_300001_SM_1000_NS6deviceE)
_ZN30_INTERNAL_e61ac700_4_k_cu_main6thrust24THRUST_300001_SM_1000_NS6deviceE:
	.zero		1
	.type		_ZN30_INTERNAL_e61ac700_4_k_cu_main4cuda3std3__47nulloptE,@object
	.size		_ZN30_INTERNAL_e61ac700_4_k_cu_main4cuda3std3__47nulloptE,(_ZN30_INTERNAL_e61ac700_4_k_cu_main4cuda3std6ranges3__45__cpo8distanceE - _ZN30_INTERNAL_e61ac700_4_k_cu_main4cuda3std3__47nulloptE)
_ZN30_INTERNAL_e61ac700_4_k_cu_main4cuda3std3__47nulloptE:
	.zero		1
	.type		_ZN30_INTERNAL_e61ac700_4_k_cu_main4cuda3std6ranges3__45__cpo8distanceE,@object
	.size		_ZN30_INTERNAL_e61ac700_4_k_cu_main4cuda3std6ranges3__45__cpo8distanceE,(_ZN30_INTERNAL_e61ac700_4_k_cu_main6thrust24THRUST_300001_SM_1000_NS12placeholders2_4E - _ZN30_INTERNAL_e61ac700_4_k_cu_main4cuda3std6ranges3__45__cpo8distanceE)
_ZN30_INTERNAL_e61ac700_4_k_cu_main4cuda3std6ranges3__45__cpo8distanceE:
	.zero		1
	.type		_ZN30_INTERNAL_e61ac700_4_k_cu_main6thrust24THRUST_300001_SM_1000_NS12placeholders2_4E,@object
	.size		_ZN30_INTERNAL_e61ac700_4_k_cu_main6thrust24THRUST_300001_SM_1000_NS12placeholders2_4E,(_ZN30_INTERNAL_e61ac700_4_k_cu_main4cuda3std3__45__cpo6rbeginE - _ZN30_INTERNAL_e61ac700_4_k_cu_main6thrust24THRUST_300001_SM_1000_NS12placeholders2_4E)
_ZN30_INTERNAL_e61ac700_4_k_cu_main6thrust24THRUST_300001_SM_1000_NS12placeholders2_4E:
	.zero		1
	.type		_ZN30_INTERNAL_e61ac700_4_k_cu_main4cuda3std3__45__cpo6rbeginE,@object
	.size		_ZN30_INTERNAL_e61ac700_4_k_cu_main4cuda3std3__45__cpo6rbeginE,(_ZN30_INTERNAL_e61ac700_4_k_cu_main4cuda3std6ranges3__45__cpo7advanceE - _ZN30_INTERNAL_e61ac700_4_k_cu_main4cuda3std3__45__cpo6rbeginE)
_ZN30_INTERNAL_e61ac700_4_k_cu_main4cuda3std3__45__cpo6rbeginE:
	.zero		1
	.type		_ZN30_INTERNAL_e61ac700_4_k_cu_main4cuda3std6ranges3__45__cpo7advanceE,@object
	.size		_ZN30_INTERNAL_e61ac700_4_k_cu_main4cuda3std6ranges3__45__cpo7advanceE,(_ZN30_INTERNAL_e61ac700_4_k_cu_main6thrust24THRUST_300001_SM_1000_NS12placeholders3_10E - _ZN30_INTERNAL_e61ac700_4_k_cu_main4cuda3std6ranges3__45__cpo7advanceE)
_ZN30_INTERNAL_e61ac700_4_k_cu_main4cuda3std6ranges3__45__cpo7advanceE:
	.zero		1
	.type		_ZN30_INTERNAL_e61ac700_4_k_cu_main6thrust24THRUST_300001_SM_1000_NS12placeholders3_10E,@object
	.size		_ZN30_INTERNAL_e61ac700_4_k_cu_main6thrust24THRUST_300001_SM_1000_NS12placeholders3_10E,(_ZN30_INTERNAL_e61ac700_4_k_cu_main4cuda3std3__48in_placeE - _ZN30_INTERNAL_e61ac700_4_k_cu_main6thrust24THRUST_300001_SM_1000_NS12placeholders3_10E)
_ZN30_INTERNAL_e61ac700_4_k_cu_main6thrust24THRUST_300001_SM_1000_NS12placeholders3_10E:
	.zero		1
	.type		_ZN30_INTERNAL_e61ac700_4_k_cu_main4cuda3std3__48in_placeE,@object
	.size		_ZN30_INTERNAL_e61ac700_4_k_cu_main4cuda3std3__48in_placeE,(_ZN30_INTERNAL_e61ac700_4_k_cu_main4cuda3std6ranges3__45__cpo4sizeE - _ZN30_INTERNAL_e61ac700_4_k_cu_main4cuda3std3__48in_placeE)
_ZN30_INTERNAL_e61ac700_4_k_cu_main4cuda3std3__48in_placeE:
	.zero		1
	.type		_ZN30_INTERNAL_e61ac700_4_k_cu_main4cuda3std6ranges3__45__cpo4sizeE,@object
	.size		_ZN30_INTERNAL_e61ac700_4_k_cu_main4cuda3std6ranges3__45__cpo4sizeE,(_ZN30_INTERNAL_e61ac700_4_k_cu_main6thrust24THRUST_300001_SM_1000_NS12placeholders2_2E - _ZN30_INTERNAL_e61ac700_4_k_cu_main4cuda3std6ranges3__45__cpo4sizeE)
_ZN30_INTERNAL_e61ac700_4_k_cu_main4cuda3std6ranges3__45__cpo4sizeE:
	.zero		1
	.type		_ZN30_INTERNAL_e61ac700_4_k_cu_main6thrust24THRUST_300001_SM_1000_NS12placeholders2_2E,@object
	.size		_ZN30_INTERNAL_e61ac700_4_k_cu_main6thrust24THRUST_300001_SM_1000_NS12placeholders2_2E,(_ZN30_INTERNAL_e61ac700_4_k_cu_main4cuda3std3__45__cpo6cbeginE - _ZN30_INTERNAL_e61ac700_4_k_cu_main6thrust24THRUST_300001_SM_1000_NS12placeholders2_2E)
_ZN30_INTERNAL_e61ac700_4_k_cu_main6thrust24THRUST_300001_SM_1000_NS12placeholders2_2E:
	.zero		1
	.type		_ZN30_INTERNAL_e61ac700_4_k_cu_main4cuda3std3__45__cpo6cbeginE,@object
	.size		_ZN30_INTERNAL_e61ac700_4_k_cu_main4cuda3std3__45__cpo6cbeginE,(_ZN30_INTERNAL_e61ac700_4_k_cu_main4cuda3std6ranges3__45__cpo6cbeginE - _ZN30_INTERNAL_e61ac700_4_k_cu_main4cuda3std3__45__cpo6cbeginE)
_ZN30_INTERNAL_e61ac700_4_k_cu_main4cuda3std3__45__cpo6cbeginE:
	.zero		1
	.type		_ZN30_INTERNAL_e61ac700_4_k_cu_main4cuda3std6ranges3__45__cpo6cbeginE,@object
	.size		_ZN30_INTERNAL_e61ac700_4_k_cu_main4cuda3std6ranges3__45__cpo6cbeginE,(_ZN30_INTERNAL_e61ac700_4_k_cu_main6thrust24THRUST_300001_SM_1000_NS12placeholders2_6E - _ZN30_INTERNAL_e61ac700_4_k_cu_main4cuda3std6ranges3__45__cpo6cbeginE)
_ZN30_INTERNAL_e61ac700_4_k_cu_main4cuda3std6ranges3__45__cpo6cbeginE:
	.zero		1
	.type		_ZN30_INTERNAL_e61ac700_4_k_cu_main6thrust24THRUST_300001_SM_1000_NS12placeholders2_6E,@object
	.size		_ZN30_INTERNAL_e61ac700_4_k_cu_main6thrust24THRUST_300001_SM_1000_NS12placeholders2_6E,(_ZN30_INTERNAL_e61ac700_4_k_cu_main4cuda3std3__45__cpo7crbeginE - _ZN30_INTERNAL_e61ac700_4_k_cu_main6thrust24THRUST_300001_SM_1000_NS12placeholders2_6E)
_ZN30_INTERNAL_e61ac700_4_k_cu_main6thrust24THRUST_300001_SM_1000_NS12placeholders2_6E:
	.zero		1
	.type		_ZN30_INTERNAL_e61ac700_4_k_cu_main4cuda3std3__45__cpo7crbeginE,@object
	.size		_ZN30_INTERNAL_e61ac700_4_k_cu_main4cuda3std3__45__cpo7crbeginE,(_ZN30_INTERNAL_e61ac700_4_k_cu_main4cuda3std6ranges3__45__cpo4nextE - _ZN30_INTERNAL_e61ac700_4_k_cu_main4cuda3std3__45__cpo7crbeginE)
_ZN30_INTERNAL_e61ac700_4_k_cu_main4cuda3std3__45__cpo7crbeginE:
	.zero		1
	.type		_ZN30_INTERNAL_e61ac700_4_k_cu_main4cuda3std6ranges3__45__cpo4nextE,@object
	.size		_ZN30_INTERNAL_e61ac700_4_k_cu_main4cuda3std6ranges3__45__cpo4nextE,(_ZN30_INTERNAL_e61ac700_4_k_cu_main4cuda3std6ranges3__45__cpo4swapE - _ZN30_INTERNAL_e61ac700_4_k_cu_main4cuda3std6ranges3__45__cpo4nextE)
_ZN30_INTERNAL_e61ac700_4_k_cu_main4cuda3std6ranges3__45__cpo4nextE:
	.zero		1
	.type		_ZN30_INTERNAL_e61ac700_4_k_cu_main4cuda3std6ranges3__45__cpo4swapE,@object
	.size		_ZN30_INTERNAL_e61ac700_4_k_cu_main4cuda3std6ranges3__45__cpo4swapE,(_ZN30_INTERNAL_e61ac700_4_k_cu_main6thrust24THRUST_300001_SM_1000_NS8cuda_cub10par_nosyncE - _ZN30_INTERNAL_e61ac700_4_k_cu_main4cuda3std6ranges3__45__cpo4swapE)
_ZN30_INTERNAL_e61ac700_4_k_cu_main4cuda3std6ranges3__45__cpo4swapE:
	.zero		1
	.type		_ZN30_INTERNAL_e61ac700_4_k_cu_main6thrust24THRUST_300001_SM_1000_NS8cuda_cub10par_nosyncE,@object
	.size		_ZN30_INTERNAL_e61ac700_4_k_cu_main6thrust24THRUST_300001_SM_1000_NS8cuda_cub10par_nosyncE,(_ZN30_INTERNAL_e61ac700_4_k_cu_main6thrust24THRUST_300001_SM_1000_NS3seqE - _ZN30_INTERNAL_e61ac700_4_k_cu_main6thrust24THRUST_300001_SM_1000_NS8cuda_cub10par_nosyncE)
_ZN30_INTERNAL_e61ac700_4_k_cu_main6thrust24THRUST_300001_SM_1000_NS8cuda_cub10par_nosyncE:
	.zero		1
	.type		_ZN30_INTERNAL_e61ac700_4_k_cu_main6thrust24THRUST_300001_SM_1000_NS3seqE,@object
	.size		_ZN30_INTERNAL_e61ac700_4_k_cu_main6thrust24THRUST_300001_SM_1000_NS3seqE,(_ZN30_INTERNAL_e61ac700_4_k_cu_main4cuda3std3__420unreachable_sentinelE - _ZN30_INTERNAL_e61ac700_4_k_cu_main6thrust24THRUST_300001_SM_1000_NS3seqE)
_ZN30_INTERNAL_e61ac700_4_k_cu_main6thrust24THRUST_300001_SM_1000_NS3seqE:
	.zero		1
	.type		_ZN30_INTERNAL_e61ac700_4_k_cu_main4cuda3std3__420unreachable_sentinelE,@object
	.size		_ZN30_INTERNAL_e61ac700_4_k_cu_main4cuda3std3__420unreachable_sentinelE,(_ZN30_INTERNAL_e61ac700_4_k_cu_main4cuda3std6ranges3__45__cpo5ssizeE - _ZN30_INTERNAL_e61ac700_4_k_cu_main4cuda3std3__420unreachable_sentinelE)
_ZN30_INTERNAL_e61ac700_4_k_cu_main4cuda3std3__420unreachable_sentinelE:
	.zero		1
	.type		_ZN30_INTERNAL_e61ac700_4_k_cu_main4cuda3std6ranges3__45__cpo5ssizeE,@object
	.size		_ZN30_INTERNAL_e61ac700_4_k_cu_main4cuda3std6ranges3__45__cpo5ssizeE,(_ZN30_INTERNAL_e61ac700_4_k_cu_main6thrust24THRUST_300001_SM_1000_NS12placeholders2_3E - _ZN30_INTERNAL_e61ac700_4_k_cu_main4cuda3std6ranges3__45__cpo5ssizeE)
_ZN30_INTERNAL_e61ac700_4_k_cu_main4cuda3std6ranges3__45__cpo5ssizeE:
	.zero		1
	.type		_ZN30_INTERNAL_e61ac700_4_k_cu_main6thrust24THRUST_300001_SM_1000_NS12placeholders2_3E,@object
	.size		_ZN30_INTERNAL_e61ac700_4_k_cu_main6thrust24THRUST_300001_SM_1000_NS12placeholders2_3E,(_ZN30_INTERNAL_e61ac700_4_k_cu_main4cuda3std3__45__cpo4cendE - _ZN30_INTERNAL_e61ac700_4_k_cu_main6thrust24THRUST_300001_SM_1000_NS12placeholders2_3E)
_ZN30_INTERNAL_e61ac700_4_k_cu_main6thrust24THRUST_300001_SM_1000_NS12placeholders2_3E:
	.zero		1
	.type		_ZN30_INTERNAL_e61ac700_4_k_cu_main4cuda3std3__45__cpo4cendE,@object
	.size		_ZN30_INTERNAL_e61ac700_4_k_cu_main4cuda3std3__45__cpo4cendE,(_ZN30_INTERNAL_e61ac700_4_k_cu_main4cuda3std6ranges3__45__cpo4cendE - _ZN30_INTERNAL_e61ac700_4_k_cu_main4cuda3std3__45__cpo4cendE)
_ZN30_INTERNAL_e61ac700_4_k_cu_main4cuda3std3__45__cpo4cendE:
	.zero		1
	.type		_ZN30_INTERNAL_e61ac700_4_k_cu_main4cuda3std6ranges3__45__cpo4cendE,@object
	.size		_ZN30_INTERNAL_e61ac700_4_k_cu_main4cuda3std6ranges3__45__cpo4cendE,(_ZN30_INTERNAL_e61ac700_4_k_cu_main6thrust24THRUST_300001_SM_1000_NS12placeholders2_7E - _ZN30_INTERNAL_e61ac700_4_k_cu_main4cuda3std6ranges3__45__cpo4cendE)
_ZN30_INTERNAL_e61ac700_4_k_cu_main4cuda3std6ranges3__45__cpo4cendE:
	.zero		1
	.type		_ZN30_INTERNAL_e61ac700_4_k_cu_main6thrust24THRUST_300001_SM_1000_NS12placeholders2_7E,@object
	.size		_ZN30_INTERNAL_e61ac700_4_k_cu_main6thrust24THRUST_300001_SM_1000_NS12placeholders2_7E,(_ZN30_INTERNAL_e61ac700_4_k_cu_main4cuda3std3__45__cpo5crendE - _ZN30_INTERNAL_e61ac700_4_k_cu_main6thrust24THRUST_300001_SM_1000_NS12placeholders2_7E)
_ZN30_INTERNAL_e61ac700_4_k_cu_main6thrust24THRUST_300001_SM_1000_NS12placeholders2_7E:
	.zero		1
	.type		_ZN30_INTERNAL_e61ac700_4_k_cu_main4cuda3std3__45__cpo5crendE,@object
	.size		_ZN30_INTERNAL_e61ac700_4_k_cu_main4cuda3std3__45__cpo5crendE,(_ZN30_INTERNAL_e61ac700_4_k_cu_main4cuda3std6ranges3__45__cpo4prevE - _ZN30_INTERNAL_e61ac700_4_k_cu_main4cuda3std3__45__cpo5crendE)
_ZN30_INTERNAL_e61ac700_4_k_cu_main4cuda3std3__45__cpo5crendE:
	.zero		1
	.type		_ZN30_INTERNAL_e61ac700_4_k_cu_main4cuda3std6ranges3__45__cpo4prevE,@object
	.size		_ZN30_INTERNAL_e61ac700_4_k_cu_main4cuda3std6ranges3__45__cpo4prevE,(_ZN30_INTERNAL_e61ac700_4_k_cu_main4cuda3std6ranges3__45__cpo9iter_moveE - _ZN30_INTERNAL_e61ac700_4_k_cu_main4cuda3std6ranges3__45__cpo4prevE)
_ZN30_INTERNAL_e61ac700_4_k_cu_main4cuda3std6ranges3__45__cpo4prevE:
	.zero		1
	.type		_ZN30_INTERNAL_e61ac700_4_k_cu_main4cuda3std6ranges3__45__cpo9iter_moveE,@object
	.size		_ZN30_INTERNAL_e61ac700_4_k_cu_main4cuda3std6ranges3__45__cpo9iter_moveE,(_ZN30_INTERNAL_e61ac700_4_k_cu_main6thrust24THRUST_300001_SM_1000_NS6system6detail10sequential3seqE - _ZN30_INTERNAL_e61ac700_4_k_cu_main4cuda3std6ranges3__45__cpo9iter_moveE)
_ZN30_INTERNAL_e61ac700_4_k_cu_main4cuda3std6ranges3__45__cpo9iter_moveE:
	.zero		1
	.type		_ZN30_INTERNAL_e61ac700_4_k_cu_main6thrust24THRUST_300001_SM_1000_NS6system6detail10sequential3seqE,@object
	.size		_ZN30_INTERNAL_e61ac700_4_k_cu_main6thrust24THRUST_300001_SM_1000_NS6system6detail10sequential3seqE,(_ZN30_INTERNAL_e61ac700_4_k_cu_main6thrust24THRUST_300001_SM_1000_NS12placeholders2_9E - _ZN30_INTERNAL_e61ac700_4_k_cu_main6thrust24THRUST_300001_SM_1000_NS6system6detail10sequential3seqE)
_ZN30_INTERNAL_e61ac700_4_k_cu_main6thrust24THRUST_300001_SM_1000_NS6system6detail10sequential3seqE:
	.zero		1
	.type		_ZN30_INTERNAL_e61ac700_4_k_cu_main6thrust24THRUST_300001_SM_1000_NS12placeholders2_9E,@object
	.size		_ZN30_INTERNAL_e61ac700_4_k_cu_main6thrust24THRUST_300001_SM_1000_NS12placeholders2_9E,(_ZN30_INTERNAL_e61ac700_4_k_cu_main4cuda3std3__419piecewise_constructE - _ZN30_INTERNAL_e61ac700_4_k_cu_main6thrust24THRUST_300001_SM_1000_NS12placeholders2_9E)
_ZN30_INTERNAL_e61ac700_4_k_cu_main6thrust24THRUST_300001_SM_1000_NS12placeholders2_9E:
	.zero		1
	.type		_ZN30_INTERNAL_e61ac700_4_k_cu_main4cuda3std3__419piecewise_constructE,@object
	.size		_ZN30_INTERNAL_e61ac700_4_k_cu_main4cuda3std3__419piecewise_constructE,(_ZN30_INTERNAL_e61ac700_4_k_cu_main4cuda3std6ranges3__45__cpo5cdataE - _ZN30_INTERNAL_e61ac700_4_k_cu_main4cuda3std3__419piecewise_constructE)
_ZN30_INTERNAL_e61ac700_4_k_cu_main4cuda3std3__419piecewise_constructE:
	.zero		1
	.type		_ZN30_INTERNAL_e61ac700_4_k_cu_main4cuda3std6ranges3__45__cpo5cdataE,@object
	.size		_ZN30_INTERNAL_e61ac700_4_k_cu_main4cuda3std6ranges3__45__cpo5cdataE,(_ZN30_INTERNAL_e61ac700_4_k_cu_main6thrust24THRUST_300001_SM_1000_NS12placeholders2_1E - _ZN30_INTERNAL_e61ac700_4_k_cu_main4cuda3std6ranges3__45__cpo5cdataE)
_ZN30_INTERNAL_e61ac700_4_k_cu_main4cuda3std6ranges3__45__cpo5cdataE:
	.zero		1
	.type		_ZN30_INTERNAL_e61ac700_4_k_cu_main6thrust24THRUST_300001_SM_1000_NS12placeholders2_1E,@object
	.size		_ZN30_INTERNAL_e61ac700_4_k_cu_main6thrust24THRUST_300001_SM_1000_NS12placeholders2_1E,(_ZN30_INTERNAL_e61ac700_4_k_cu_main4cuda3std3__45__cpo3endE - _ZN30_INTERNAL_e61ac700_4_k_cu_main6thrust24THRUST_300001_SM_1000_NS12placeholders2_1E)
_ZN30_INTERNAL_e61ac700_4_k_cu_main6thrust24THRUST_300001_SM_1000_NS12placeholders2_1E:
	.zero		1
	.type		_ZN30_INTERNAL_e61ac700_4_k_cu_main4cuda3std3__45__cpo3endE,@object
	.size		_ZN30_INTERNAL_e61ac700_4_k_cu_main4cuda3std3__45__cpo3endE,(_ZN30_INTERNAL_e61ac700_4_k_cu_main4cuda3std6ranges3__45__cpo3endE - _ZN30_INTERNAL_e61ac700_4_k_cu_main4cuda3std3__45__cpo3endE)
_ZN30_INTERNAL_e61ac700_4_k_cu_main4cuda3std3__45__cpo3endE:
	.zero		1
	.type		_ZN30_INTERNAL_e61ac700_4_k_cu_main4cuda3std6ranges3__45__cpo3endE,@object
	.size		_ZN30_INTERNAL_e61ac700_4_k_cu_main4cuda3std6ranges3__45__cpo3endE,(_ZN30_INTERNAL_e61ac700_4_k_cu_main6thrust24THRUST_300001_SM_1000_NS12placeholders2_5E - _ZN30_INTERNAL_e61ac700_4_k_cu_main4cuda3std6ranges3__45__cpo3endE)
_ZN30_INTERNAL_e61ac700_4_k_cu_main4cuda3std6ranges3__45__cpo3endE:
	.zero		1
	.type		_ZN30_INTERNAL_e61ac700_4_k_cu_main6thrust24THRUST_300001_SM_1000_NS12placeholders2_5E,@object
	.size		_ZN30_INTERNAL_e61ac700_4_k_cu_main6thrust24THRUST_300001_SM_1000_NS12placeholders2_5E,(_ZN30_INTERNAL_e61ac700_4_k_cu_main4cuda3std3__45__cpo4rendE - _ZN30_INTERNAL_e61ac700_4_k_cu_main6thrust24THRUST_300001_SM_1000_NS12placeholders2_5E)
_ZN30_INTERNAL_e61ac700_4_k_cu_main6thrust24THRUST_300001_SM_1000_NS12placeholders2_5E:
	.zero		1
	.type		_ZN30_INTERNAL_e61ac700_4_k_cu_main4cuda3std3__45__cpo4rendE,@object
	.size		_ZN30_INTERNAL_e61ac700_4_k_cu_main4cuda3std3__45__cpo4rendE,(_ZN30_INTERNAL_e61ac700_4_k_cu_main4cuda3std6ranges3__45__cpo9iter_swapE - _ZN30_INTERNAL_e61ac700_4_k_cu_main4cuda3std3__45__cpo4rendE)
_ZN30_INTERNAL_e61ac700_4_k_cu_main4cuda3std3__45__cpo4rendE:
	.zero		1
	.type		_ZN30_INTERNAL_e61ac700_4_k_cu_main4cuda3std6ranges3__45__cpo9iter_swapE,@object
	.size		_ZN30_INTERNAL_e61ac700_4_k_cu_main4cuda3std6ranges3__45__cpo9iter_swapE,(_ZN30_INTERNAL_e61ac700_4_k_cu_main4cuda3std3__48unexpectE - _ZN30_INTERNAL_e61ac700_4_k_cu_main4cuda3std6ranges3__45__cpo9iter_swapE)
_ZN30_INTERNAL_e61ac700_4_k_cu_main4cuda3std6ranges3__45__cpo9iter_swapE:
	.zero		1
	.type		_ZN30_INTERNAL_e61ac700_4_k_cu_main4cuda3std3__48unexpectE,@object
	.size		_ZN30_INTERNAL_e61ac700_4_k_cu_main4cuda3std3__48unexpectE,(_ZN30_INTERNAL_e61ac700_4_k_cu_main6thrust24THRUST_300001_SM_1000_NS8cuda_cub3parE - _ZN30_INTERNAL_e61ac700_4_k_cu_main4cuda3std3__48unexpectE)
_ZN30_INTERNAL_e61ac700_4_k_cu_main4cuda3std3__48unexpectE:
	.zero		1
	.type		_ZN30_INTERNAL_e61ac700_4_k_cu_main6thrust24THRUST_300001_SM_1000_NS8cuda_cub3parE,@object
	.size		_ZN30_INTERNAL_e61ac700_4_k_cu_main6thrust24THRUST_300001_SM_1000_NS8cuda_cub3parE,(.L_29 - _ZN30_INTERNAL_e61ac700_4_k_cu_main6thrust24THRUST_300001_SM_1000_NS8cuda_cub3parE)
_ZN30_INTERNAL_e61ac700_4_k_cu_main6thrust24THRUST_300001_SM_1000_NS8cuda_cub3parE:
	.zero		1
.L_29:


//--------------------- .nv.shared._ZN3cub18CUB_300001_SM_10006detail10radix_sort33DeviceRadixSortExclusiveSumKernelINS1_5radix10policy_hubIiiyE10Policy1000EyEEvPT0_ --------------------------
	.section	.nv.shared._ZN3cub18CUB_300001_SM_10006detail10radix_sort33DeviceRadixSortExclusiveSumKernelINS1_5radix10policy_hubIiiyE10Policy1000EyEEvPT0_,"aw",@nobits
	.sectionflags	@""
	.align	16
.nv.shared._ZN3cub18CUB_300001_SM_10006detail10radix_sort33DeviceRadixSortExclusiveSumKernelINS1_5radix10policy_hubIiiyE10Policy1000EyEEvPT0_:
	.zero		3360


//--------------------- .nv.shared._ZN3cub18CUB_300001_SM_10006detail10radix_sort30DeviceRadixSortHistogramKernelINS1_5radix10policy_hubIiiyE10Policy1000ELNS0_9SortOrderE0EiyNS1_21identity_decomposer_tEEEvPT2_PKT1_SA_iiT3_ --------------------------
	.section	.nv.shared._ZN3cub18CUB_300001_SM_10006detail10radix_sort30DeviceRadixSortHistogramKernelINS1_5radix10policy_hubIiiyE10Policy1000ELNS0_9SortOrderE0EiyNS1_21identity_decomposer_tEEEvPT2_PKT1_SA_iiT3_,"aw",@nobits
	.sectionflags	@""
	.align	4
.nv.shared._ZN3cub18CUB_300001_SM_10006detail10radix_sort30DeviceRadixSortHistogramKernelINS1_5radix10policy_hubIiiyE10Policy1000ELNS0_9SortOrderE0EiyNS1_21identity_decomposer_tEEEvPT2_PKT1_SA_iiT3_:
	.zero		5120


//--------------------- .nv.shared._ZN3cub18CUB_300001_SM_10006detail10radix_sort31DeviceRadixSortSingleTileKernelINS1_5radix10policy_hubIiiyE10Policy1000ELNS0_9SortOrderE0EiiyNS1_21identity_decomposer_tEEEvPKT1_PSA_PKT2_PSE_T3_iiT4_ --------------------------
	.section	.nv.shared._ZN3cub18CUB_300001_SM_10006detail10radix_sort31DeviceRadixSortSingleTileKernelINS1_5radix10policy_hubIiiyE10Policy1000ELNS0_9SortOrderE0EiiyNS1_21identity_decomposer_tEEEvPKT1_PSA_PKT2_PSE_T3_iiT4_,"aw",@nobits
	.sectionflags	@""
	.align	16
.nv.shared._ZN3cub18CUB_300001_SM_10006detail10radix_sort31DeviceRadixSortSingleTileKernelINS1_5radix10policy_hubIiiyE10Policy1000ELNS0_9SortOrderE0EiiyNS1_21identity_decomposer_tEEEvPKT1_PSA_PKT2_PSE_T3_iiT4_:
	.zero		34880


//--------------------- .nv.shared._ZN3cub18CUB_300001_SM_10006detail10merge_sort26DeviceMergeSortMergeKernelINS2_10policy_hubIN6thrust24THRUST_300001_SM_1000_NS10device_ptrI6MyItemEEE9Policy600ES9_PNS0_8NullTypeES9_SD_mN4cuda3std3__44lessIS8_EES8_SC_EEvbT2_T3_T4_PT6_PT7_T5_PSL_SL_NS1_7vsmem_tE --------------------------
	.section	.nv.shared._ZN3cub18CUB_300001_SM_10006detail10merge_sort26DeviceMergeSortMergeKernelINS2_10policy_hubIN6thrust24THRUST_300001_SM_1000_NS10device_ptrI6MyItemEEE9Policy600ES9_PNS0_8NullTypeES9_SD_mN4cuda3std3__44lessIS8_EES8_SC_EEvbT2_T3_T4_PT6_PT7_T5_PSL_SL_NS1_7vsmem_tE,"aw",@nobits
	.sectionflags	@""
	.align	16
.nv.shared._ZN3cub18CUB_300001_SM_10006detail10merge_sort26DeviceMergeSortMergeKernelINS2_10policy_hubIN6thrust24THRUST_300001_SM_1000_NS10device_ptrI6MyItemEEE9Policy600ES9_PNS0_8NullTypeES9_SD_mN4cuda3std3__44lessIS8_EES8_SC_EEvbT2_T3_T4_PT6_PT7_T5_PSL_SL_NS1_7vsmem_tE:
	.zero		17936


//--------------------- .nv.shared._ZN3cub18CUB_300001_SM_10006detail10merge_sort30DeviceMergeSortBlockSortKernelINS2_10policy_hubIN6thrust24THRUST_300001_SM_1000_NS10device_ptrI6MyItemEEE9Policy600ES9_PNS0_8NullTypeES9_SD_mN4cuda3std3__44lessIS8_EES8_SC_EEvbT0_T1_T2_T3_T4_PT6_PT7_T5_NS1_7vsmem_tE --------------------------
	.section	.nv.shared._ZN3cub18CUB_300001_SM_10006detail10merge_sort30DeviceMergeSortBlockSortKernelINS2_10policy_hubIN6thrust24THRUST_300001_SM_1000_NS10device_ptrI6MyItemEEE9Policy600ES9_PNS0_8NullTypeES9_SD_mN4cuda3std3__44lessIS8_EES8_SC_EEvbT0_T1_T2_T3_T4_PT6_PT7_T5_NS1_7vsmem_tE,"aw",@nobits
	.sectionflags	@""
	.align	16
.nv.shared._ZN3cub18CUB_300001_SM_10006detail10merge_sort30DeviceMergeSortBlockSortKernelINS2_10policy_hubIN6thrust24THRUST_300001_SM_1000_NS10device_ptrI6MyItemEEE9Policy600ES9_PNS0_8NullTypeES9_SD_mN4cuda3std3__44lessIS8_EES8_SC_EEvbT0_T1_T2_T3_T4_PT6_PT7_T5_NS1_7vsmem_tE:
	.zero		17936


//--------------------- .nv.shared._ZN3cub18CUB_300001_SM_10006detail10merge_sort26DeviceMergeSortMergeKernelINS2_10policy_hubIN6thrust24THRUST_300001_SM_1000_NS10device_ptrI6MyItemEEE9Policy600ES9_PNS0_8NullTypeES9_SD_jN4cuda3std3__44lessIS8_EES8_SC_EEvbT2_T3_T4_PT6_PT7_T5_PSL_SL_NS1_7vsmem_tE --------------------------
	.section	.nv.shared._ZN3cub18CUB_300001_SM_10006detail10merge_sort26DeviceMergeSortMergeKernelINS2_10policy_hubIN6thrust24THRUST_300001_SM_1000_NS10device_ptrI6MyItemEEE9Policy600ES9_PNS0_8NullTypeES9_SD_jN4cuda3std3__44lessIS8_EES8_SC_EEvbT2_T3_T4_PT6_PT7_T5_PSL_SL_NS1_7vsmem_tE,"aw",@nobits
	.sectionflags	@""
	.align	16
.nv.shared._ZN3cub18CUB_300001_SM_10006detail10merge_sort26DeviceMergeSortMergeKernelINS2_10policy_hubIN6thrust24THRUST_300001_SM_1000_NS10device_ptrI6MyItemEEE9Policy600ES9_PNS0_8NullTypeES9_SD_jN4cuda3std3__44lessIS8_EES8_SC_EEvbT2_T3_T4_PT6_PT7_T5_PSL_SL_NS1_7vsmem_tE:
	.zero		17936


//--------------------- .nv.shared._ZN3cub18CUB_300001_SM_10006detail10merge_sort30DeviceMergeSortBlockSortKernelINS2_10policy_hubIN6thrust24THRUST_300001_SM_1000_NS10device_ptrI6MyItemEEE9Policy600ES9_PNS0_8NullTypeES9_SD_jN4cuda3std3__44lessIS8_EES8_SC_EEvbT0_T1_T2_T3_T4_PT6_PT7_T5_NS1_7vsmem_tE --------------------------
	.section	.nv.shared._ZN3cub18CUB_300001_SM_10006detail10merge_sort30DeviceMergeSortBlockSortKernelINS2_10policy_hubIN6thrust24THRUST_300001_SM_1000_NS10device_ptrI6MyItemEEE9Policy600ES9_PNS0_8NullTypeES9_SD_jN4cuda3std3__44lessIS8_EES8_SC_EEvbT0_T1_T2_T3_T4_PT6_PT7_T5_NS1_7vsmem_tE,"aw",@nobits
	.sectionflags	@""
	.align	16
.nv.shared._ZN3cub18CUB_300001_SM_10006detail10merge_sort30DeviceMergeSortBlockSortKernelINS2_10policy_hubIN6thrust24THRUST_300001_SM_1000_NS10device_ptrI6MyItemEEE9Policy600ES9_PNS0_8NullTypeES9_SD_jN4cuda3std3__44lessIS8_EES8_SC_EEvbT0_T1_T2_T3_T4_PT6_PT7_T5_NS1_7vsmem_tE:
	.zero		17936


//--------------------- .nv.constant0._ZN3cub18CUB_300001_SM_10006detail10radix_sort29DeviceRadixSortOnesweepKernelINS1_5radix10policy_hubIiiyE10Policy1000ELNS0_9SortOrderE0EiiyiiNS1_21identity_decomposer_tEEEvPT5_SB_PT3_PKSC_PT1_PKSG_PT2_PKSK_T4_iiT6_ --------------------------
	.section	.nv.constant0._ZN3cub18CUB_300001_SM_10006detail10radix_sort29DeviceRadixSortOnesweepKernelINS1_5radix10policy_hubIiiyE10Policy1000ELNS0_9SortOrderE0EiiyiiNS1_21identity_decomposer_tEEEvPT5_SB_PT3_PKSC_PT1_PKSG_PT2_PKSK_T4_iiT6_,"a",@progbits
	.sectionflags	@""
	.align	4
.nv.constant0._ZN3cub18CUB_300001_SM_10006detail10radix_sort29DeviceRadixSortOnesweepKernelINS1_5radix10policy_hubIiiyE10Policy1000ELNS0_9SortOrderE0EiiyiiNS1_21identity_decomposer_tEEEvPT5_SB_PT3_PKSC_PT1_PKSG_PT2_PKSK_T4_iiT6_:
	.zero		973


//--------------------- .nv.constant0._ZN3cub18CUB_300001_SM_10006detail10radix_sort33DeviceRadixSortExclusiveSumKernelINS1_5radix10policy_hubIiiyE10Policy1000EyEEvPT0_ --------------------------
	.section	.nv.constant0._ZN3cub18CUB_300001_SM_10006detail10radix_sort33DeviceRadixSortExclusiveSumKernelINS1_5radix10policy_hubIiiyE10Policy1000EyEEvPT0_,"a",@progbits
	.sectionflags	@""
	.align	4
.nv.constant0._ZN3cub18CUB_300001_SM_10006detail10radix_sort33DeviceRadixSortExclusiveSumKernelINS1_5radix10policy_hubIiiyE10Policy1000EyEEvPT0_:
	.zero		904


//--------------------- .nv.constant0._ZN3cub18CUB_300001_SM_10006detail10radix_sort30DeviceRadixSortHistogramKernelINS1_5radix10policy_hubIiiyE10Policy1000ELNS0_9SortOrderE0EiyNS1_21identity_decomposer_tEEEvPT2_PKT1_SA_iiT3_ --------------------------
	.section	.nv.constant0._ZN3cub18CUB_300001_SM_10006detail10radix_sort30DeviceRadixSortHistogramKernelINS1_5radix10policy_hubIiiyE10Policy1000ELNS0_9SortOrderE0EiyNS1_21identity_decomposer_tEEEvPT2_PKT1_SA_iiT3_,"a",@progbits
	.sectionflags	@""
	.align	4
.nv.constant0._ZN3cub18CUB_300001_SM_10006detail10radix_sort30DeviceRadixSortHistogramKernelINS1_5radix10policy_hubIiiyE10Policy1000ELNS0_9SortOrderE0EiyNS1_21identity_decomposer_tEEEvPT2_PKT1_SA_iiT3_:
	.zero		929


//--------------------- .nv.constant0._ZN3cub18CUB_300001_SM_10006detail10radix_sort31DeviceRadixSortSingleTileKernelINS1_5radix10policy_hubIiiyE10Policy1000ELNS0_9SortOrderE0EiiyNS1_21identity_decomposer_tEEEvPKT1_PSA_PKT2_PSE_T3_iiT4_ --------------------------
	.section	.nv.constant0._ZN3cub18CUB_300001_SM_10006detail10radix_sort31DeviceRadixSortSingleTileKernelINS1_5radix10policy_hubIiiyE10Policy1000ELNS0_9SortOrderE0EiiyNS1_21identity_decomposer_tEEEvPKT1_PSA_PKT2_PSE_T3_iiT4_,"a",@progbits
	.sectionflags	@""
	.align	4
.nv.constant0._ZN3cub18CUB_300001_SM_10006detail10radix_sort31DeviceRadixSortSingleTileKernelINS1_5radix10policy_hubIiiyE10Policy1000ELNS0_9SortOrderE0EiiyNS1_21identity_decomposer_tEEEvPKT1_PSA_PKT2_PSE_T3_iiT4_:
	.zero		945


//--------------------- .nv.constant0._ZN3cub18CUB_300001_SM_10006detail10merge_sort26DeviceMergeSortMergeKernelINS2_10policy_hubIN6thrust24THRUST_300001_SM_1000_NS10device_ptrI6MyItemEEE9Policy600ES9_PNS0_8NullTypeES9_SD_mN4cuda3std3__44lessIS8_EES8_SC_EEvbT2_T3_T4_PT6_PT7_T5_PSL_SL_NS1_7vsmem_tE --------------------------
	.section	.nv.constant0._ZN3cub18CUB_300001_SM_10006detail10merge_sort26DeviceMergeSortMergeKernelINS2_10policy_hubIN6thrust24THRUST_300001_SM_1000_NS10device_ptrI6MyItemEEE9Policy600ES9_PNS0_8NullTypeES9_SD_mN4cuda3std3__44lessIS8_EES8_SC_EEvbT2_T3_T4_PT6_PT7_T5_PSL_SL_NS1_7vsmem_tE,"a",@progbits
	.sectionflags	@""
	.align	4
.nv.constant0._ZN3cub18CUB_300001_SM_10006detail10merge_sort26DeviceMergeSortMergeKernelINS2_10policy_hubIN6thrust24THRUST_300001_SM_1000_NS10device_ptrI6MyItemEEE9Policy600ES9_PNS0_8NullTypeES9_SD_mN4cuda3std3__44lessIS8_EES8_SC_EEvbT2_T3_T4_PT6_PT7_T5_PSL_SL_NS1_7vsmem_tE:
	.zero		976


//--------------------- .nv.constant0._ZN3cub18CUB_300001_SM_10006detail10merge_sort30DeviceMergeSortPartitionKernelIN6thrust24THRUST_300001_SM_1000_NS10device_ptrI6MyItemEEmN4cuda3std3__44lessIS7_EES7_EEvbT_PT2_T0_SH_PSH_T1_SH_i --------------------------
	.section	.nv.constant0._ZN3cub18CUB_300001_SM_10006detail10merge_sort30DeviceMergeSortPartitionKernelIN6thrust24THRUST_300001_SM_1000_NS10device_ptrI6MyItemEEmN4cuda3std3__44lessIS7_EES7_EEvbT_PT2_T0_SH_PSH_T1_SH_i,"a",@progbits
	.sectionflags	@""
	.align	4
.nv.constant0._ZN3cub18CUB_300001_SM_10006detail10merge_sort30DeviceMergeSortPartitionKernelIN6thrust24THRUST_300001_SM_1000_NS10device_ptrI6MyItemEEmN4cuda3std3__44lessIS7_EES7_EEvbT_PT2_T0_SH_PSH_T1_SH_i:
	.zero		964


//--------------------- .nv.constant0._ZN3cub18CUB_300001_SM_10006detail10merge_sort30DeviceMergeSortBlockSortKernelINS2_10policy_hubIN6thrust24THRUST_300001_SM_1000_NS10device_ptrI6MyItemEEE9Policy600ES9_PNS0_8NullTypeES9_SD_mN4cuda3std3__44lessIS8_EES8_SC_EEvbT0_T1_T2_T3_T4_PT6_PT7_T5_NS1_7vsmem_tE --------------------------
	.section	.nv.constant0._ZN3cub18CUB_300001_SM_10006detail10merge_sort30DeviceMergeSortBlockSortKernelINS2_10policy_hubIN6thrust24THRUST_300001_SM_1000_NS10device_ptrI6MyItemEEE9Policy600ES9_PNS0_8NullTypeES9_SD_mN4cuda3std3__44lessIS8_EES8_SC_EEvbT0_T1_T2_T3_T4_PT6_PT7_T5_NS1_7vsmem_tE,"a",@progbits
	.sectionflags	@""
	.align	4
.nv.constant0._ZN3cub18CUB_300001_SM_10006detail10merge_sort30DeviceMergeSortBlockSortKernelINS2_10policy_hubIN6thrust24THRUST_300001_SM_1000_NS10device_ptrI6MyItemEEE9Policy600ES9_PNS0_8NullTypeES9_SD_mN4cuda3std3__44lessIS8_EES8_SC_EEvbT0_T1_T2_T3_T4_PT6_PT7_T5_NS1_7vsmem_tE:
	.zero		976


//--------------------- .nv.constant0._ZN3cub18CUB_300001_SM_10006detail10merge_sort26DeviceMergeSortMergeKernelINS2_10policy_hubIN6thrust24THRUST_300001_SM_1000_NS10device_ptrI6MyItemEEE9Policy600ES9_PNS0_8NullTypeES9_SD_jN4cuda3std3__44lessIS8_EES8_SC_EEvbT2_T3_T4_PT6_PT7_T5_PSL_SL_NS1_7vsmem_tE --------------------------
	.section	.nv.constant0._ZN3cub18CUB_300001_SM_10006detail10merge_sort26DeviceMergeSortMergeKernelINS2_10policy_hubIN6thrust24THRUST_300001_SM_1000_NS10device_ptrI6MyItemEEE9Policy600ES9_PNS0_8NullTypeES9_SD_jN4cuda3std3__44lessIS8_EES8_SC_EEvbT2_T3_T4_PT6_PT7_T5_PSL_SL_NS1_7vsmem_tE,"a",@progbits
	.sectionflags	@""
	.align	4
.nv.constant0._ZN3cub18CUB_300001_SM_10006detail10merge_sort26DeviceMergeSortMergeKernelINS2_10policy_hubIN6thrust24THRUST_300001_SM_1000_NS10device_ptrI6MyItemEEE9Policy600ES9_PNS0_8NullTypeES9_SD_jN4cuda3std3__44lessIS8_EES8_SC_EEvbT2_T3_T4_PT6_PT7_T5_PSL_SL_NS1_7vsmem_tE:
	.zero		976


//--------------------- .nv.constant0._ZN3cub18CUB_300001_SM_10006detail10merge_sort30DeviceMergeSortPartitionKernelIN6thrust24THRUST_300001_SM_1000_NS10device_ptrI6MyItemEEjN4cuda3std3__44lessIS7_EES7_EEvbT_PT2_T0_SH_PSH_T1_SH_i --------------------------
	.section	.nv.constant0._ZN3cub18CUB_300001_SM_10006detail10merge_sort30DeviceMergeSortPartitionKernelIN6thrust24THRUST_300001_SM_1000_NS10device_ptrI6MyItemEEjN4cuda3std3__44lessIS7_EES7_EEvbT_PT2_T0_SH_PSH_T1_SH_i,"a",@progbits
	.sectionflags	@""
	.align	4
.nv.constant0._ZN3cub18CUB_300001_SM_10006detail10merge_sort30DeviceMergeSortPartitionKernelIN6thrust24THRUST_300001_SM_1000_NS10device_ptrI6MyItemEEjN4cuda3std3__44lessIS7_EES7_EEvbT_PT2_T0_SH_PSH_T1_SH_i:
	.zero		948


//--------------------- .nv.constant0._ZN3cub18CUB_300001_SM_10006detail10merge_sort30DeviceMergeSortBlockSortKernelINS2_10policy_hubIN6thrust24THRUST_300001_SM_1000_NS10device_ptrI6MyItemEEE9Policy600ES9_PNS0_8NullTypeES9_SD_jN4cuda3std3__44lessIS8_EES8_SC_EEvbT0_T1_T2_T3_T4_PT6_PT7_T5_NS1_7vsmem_tE --------------------------
	.section	.nv.constant0._ZN3cub18CUB_300001_SM_10006detail10merge_sort30DeviceMergeSortBlockSortKernelINS2_10policy_hubIN6thrust24THRUST_300001_SM_1000_NS10device_ptrI6MyItemEEE9Policy600ES9_PNS0_8NullTypeES9_SD_jN4cuda3std3__44lessIS8_EES8_SC_EEvbT0_T1_T2_T3_T4_PT6_PT7_T5_NS1_7vsmem_tE,"a",@progbits
	.sectionflags	@""
	.align	4
.nv.constant0._ZN3cub18CUB_300001_SM_10006detail10merge_sort30DeviceMergeSortBlockSortKernelINS2_10policy_hubIN6thrust24THRUST_300001_SM_1000_NS10device_ptrI6MyItemEEE9Policy600ES9_PNS0_8NullTypeES9_SD_jN4cuda3std3__44lessIS8_EES8_SC_EEvbT0_T1_T2_T3_T4_PT6_PT7_T5_NS1_7vsmem_tE:
	.zero		976


//--------------------- .nv.constant0._ZN3cub18CUB_300001_SM_10006detail11EmptyKernelIvEEvv --------------------------
	.section	.nv.constant0._ZN3cub18CUB_300001_SM_10006detail11EmptyKernelIvEEvv,"a",@progbits
	.sectionflags	@""
	.align	4
.nv.constant0._ZN3cub18CUB_300001_SM_10006detail11EmptyKernelIvEEvv:
	.zero		896


//--------------------- SYMBOLS --------------------------

	.type		.nv.reservedSmem.offset0,@object
	.size		.nv.reservedSmem.offset0,0x4
	.type		.nv.reservedSmem.cap,@object
	.size		.nv.reservedSmem.cap,0x4
